	.target	sm_90a

	.elftype	@"ET_EXEC"


//--------------------- .note.nv.tkinfo           --------------------------
	.section	.note.nv.tkinfo,"",@"SHT_NOTE"
	.sectionflags	@"SHF_NOTE_NV_TKINFO"
	.tkinfo
        /*0018*/ 	.word	0x00000002
        /*0030*/ 	.string	""
        /*0030*/ 	.string	"ptxas"
        /*0030*/ 	.string	"Cuda compilation tools, release 13.0, V13.0.88"
        /*0030*/ 	.string	"Build cuda_13.0.r13.0/compiler.36424714_0"
        /*0030*/ 	.string	"-arch sm_90a -m 64 "



//--------------------- .note.nv.cuinfo           --------------------------
	.section	.note.nv.cuinfo,"",@"SHT_NOTE"
	.sectionflags	@"SHF_NOTE_NV_CUINFO"
        /*0018*/ 	.short	0x0002
        /*001a*/ 	.short	0x005a
        /*001c*/ 	.short	0x0082
	.zero		2


//--------------------- .nv.info                  --------------------------
	.section	.nv.info,"",@"SHT_CUDA_INFO"
	.align	4


	//----- nvinfo : EIATTR_REGCOUNT
	.align		4
        /*0000*/ 	.byte	0x04, 0x2f
        /*0002*/ 	.short	(.L_15 - .L_14)
	.align		4
.L_14:
        /*0004*/ 	.word	index@(_ZN7cutlass13device_kernelINS_4gemm6kernel13GemmUniversalIN4cute5tupleIJiiiiEEENS1_10collective13CollectiveMmaINS1_34MainloopSm90TmaGmmaWarpSpecializedILi12ENS5_IJNS4_1CILi1EEESB_SB_EEENS1_35KernelTmaWarpSpecializedCooperativeEEENS5_IJNSA_ILi384EEENSA_ILi192EEENSA_ILi32EEEEEEaNS5_IJlSB_lEEEaSJ_NS4_8TiledMMAINS4_8MMA_AtomIJNS4_4SM904GMMA27MMA_64x192x32_S32S8S8_SS_TNEEEENS4_6LayoutINS5_IJNSA_ILi2EEESB_SB_EEENS5_IJSB_NSA_ILi0EEEST_EEEEENS5_IJNS4_10UnderscoreESW_SW_EEEEENS4_13SM90_TMA_LOADENS4_14ComposedLayoutINS4_7SwizzleILi1ELi4ELi3EEENS4_18smem_ptr_flag_bitsILi8EEENSQ_INS5_IJNSA_ILi8EEESH_EEENS5_IJSH_SB_EEEEEEEvNS4_8identityESZ_S19_vS1A_EENS_8epilogue10collective6detail29Sm90TmaWarpSpecializedAdapterINS1D_15DefaultEpilogueIaSJ_SJ_NS1C_6thread17LinearCombinationIaLi1EiiLNS1H_9ScaleType4KindE0ELNS_15FloatRoundStyleE2EaEENS1_15EpilogueDefaultEEEEEvvEEEEvNT_6ParamsE)
        /*0008*/ 	.word	0x000000a8


	//----- nvinfo : EIATTR_FRAME_SIZE
	.align		4
.L_15:
        /*000c*/ 	.byte	0x04, 0x11
        /*000e*/ 	.short	(.L_17 - .L_16)
	.align		4
.L_16:
        /*0010*/ 	.word	index@(_ZN7cutlass13device_kernelINS_4gemm6kernel13GemmUniversalIN4cute5tupleIJiiiiEEENS1_10collective13CollectiveMmaINS1_34MainloopSm90TmaGmmaWarpSpecializedILi12ENS5_IJNS4_1CILi1EEESB_SB_EEENS1_35KernelTmaWarpSpecializedCooperativeEEENS5_IJNSA_ILi384EEENSA_ILi192EEENSA_ILi32EEEEEEaNS5_IJlSB_lEEEaSJ_NS4_8TiledMMAINS4_8MMA_AtomIJNS4_4SM904GMMA27MMA_64x192x32_S32S8S8_SS_TNEEEENS4_6LayoutINS5_IJNSA_ILi2EEESB_SB_EEENS5_IJSB_NSA_ILi0EEEST_EEEEENS5_IJNS4_10UnderscoreESW_SW_EEEEENS4_13SM90_TMA_LOADENS4_14ComposedLayoutINS4_7SwizzleILi1ELi4ELi3EEENS4_18smem_ptr_flag_bitsILi8EEENSQ_INS5_IJNSA_ILi8EEESH_EEENS5_IJSH_SB_EEEEEEEvNS4_8identityESZ_S19_vS1A_EENS_8epilogue10collective6detail29Sm90TmaWarpSpecializedAdapterINS1D_15DefaultEpilogueIaSJ_SJ_NS1C_6thread17LinearCombinationIaLi1EiiLNS1H_9ScaleType4KindE0ELNS_15FloatRoundStyleE2EaEENS1_15EpilogueDefaultEEEEEvvEEEEvNT_6ParamsE)
        /*0014*/ 	.word	0x00000308


	//----- nvinfo : EIATTR_MIN_STACK_SIZE
	.align		4
.L_17:
        /*0018*/ 	.byte	0x04, 0x12
        /*001a*/ 	.short	(.L_19 - .L_18)
	.align		4
.L_18:
        /*001c*/ 	.word	index@(_ZN7cutlass13device_kernelINS_4gemm6kernel13GemmUniversalIN4cute5tupleIJiiiiEEENS1_10collective13CollectiveMmaINS1_34MainloopSm90TmaGmmaWarpSpecializedILi12ENS5_IJNS4_1CILi1EEESB_SB_EEENS1_35KernelTmaWarpSpecializedCooperativeEEENS5_IJNSA_ILi384EEENSA_ILi192EEENSA_ILi32EEEEEEaNS5_IJlSB_lEEEaSJ_NS4_8TiledMMAINS4_8MMA_AtomIJNS4_4SM904GMMA27MMA_64x192x32_S32S8S8_SS_TNEEEENS4_6LayoutINS5_IJNSA_ILi2EEESB_SB_EEENS5_IJSB_NSA_ILi0EEEST_EEEEENS5_IJNS4_10UnderscoreESW_SW_EEEEENS4_13SM90_TMA_LOADENS4_14ComposedLayoutINS4_7SwizzleILi1ELi4ELi3EEENS4_18smem_ptr_flag_bitsILi8EEENSQ_INS5_IJNSA_ILi8EEESH_EEENS5_IJSH_SB_EEEEEEEvNS4_8identityESZ_S19_vS1A_EENS_8epilogue10collective6detail29Sm90TmaWarpSpecializedAdapterINS1D_15DefaultEpilogueIaSJ_SJ_NS1C_6thread17LinearCombinationIaLi1EiiLNS1H_9ScaleType4KindE0ELNS_15FloatRoundStyleE2EaEENS1_15EpilogueDefaultEEEEEvvEEEEvNT_6ParamsE)
        /*0020*/ 	.word	0x00000308
.L_19:


//--------------------- .nv.compat                --------------------------
	.section	.nv.compat,"",@"SHT_CUDA_COMPAT_INFO"
	.align	4
        /*0000*/ 	.byte	0x02, 0x09, 0x01, 0x00, 0x02, 0x02, 0x04, 0x00, 0x02, 0x05, 0x05, 0x00, 0x03, 0x07, 0x01, 0x01
        /*0010*/ 	.byte	0x02, 0x03, 0x01, 0x00, 0x02, 0x06, 0x01, 0x00, 0x04, 0x0b, 0x08, 0x00, 0x00, 0x00, 0x00, 0x00
        /*0020*/ 	.byte	0x00, 0x00, 0x00, 0x00


//--------------------- .nv.info._ZN7cutlass13device_kernelINS_4gemm6kernel13GemmUniversalIN4cute5tupleIJiiiiEEENS1_10collective13CollectiveMmaINS1_34MainloopSm90TmaGmmaWarpSpecializedILi12ENS5_IJNS4_1CILi1EEESB_SB_EEENS1_35KernelTmaWarpSpecializedCooperativeEEENS5_IJNSA_ILi384EEENSA_ILi192EEENSA_ILi32EEEEEEaNS5_IJlSB_lEEEaSJ_NS4_8TiledMMAINS4_8MMA_AtomIJNS4_4SM904GMMA27MMA_64x192x32_S32S8S8_SS_TNEEEENS4_6LayoutINS5_IJNSA_ILi2EEESB_SB_EEENS5_IJSB_NSA_ILi0EEEST_EEEEENS5_IJNS4_10UnderscoreESW_SW_EEEEENS4_13SM90_TMA_LOADENS4_14ComposedLayoutINS4_7SwizzleILi1ELi4ELi3EEENS4_18smem_ptr_flag_bitsILi8EEENSQ_INS5_IJNSA_ILi8EEESH_EEENS5_IJSH_SB_EEEEEEEvNS4_8identityESZ_S19_vS1A_EENS_8epilogue10collective6detail29Sm90TmaWarpSpecializedAdapterINS1D_15DefaultEpilogueIaSJ_SJ_NS1C_6thread17LinearCombinationIaLi1EiiLNS1H_9ScaleType4KindE0ELNS_15FloatRoundStyleE2EaEENS1_15EpilogueDefaultEEEEEvvEEEEvNT_6ParamsE --------------------------
	.section	.nv.info._ZN7cutlass13device_kernelINS_4gemm6kernel13GemmUniversalIN4cute5tupleIJiiiiEEENS1_10collective13CollectiveMmaINS1_34MainloopSm90TmaGmmaWarpSpecializedILi12ENS5_IJNS4_1CILi1EEESB_SB_EEENS1_35KernelTmaWarpSpecializedCooperativeEEENS5_IJNSA_ILi384EEENSA_ILi192EEENSA_ILi32EEEEEEaNS5_IJlSB_lEEEaSJ_NS4_8TiledMMAINS4_8MMA_AtomIJNS4_4SM904GMMA27MMA_64x192x32_S32S8S8_SS_TNEEEENS4_6LayoutINS5_IJNSA_ILi2EEESB_SB_EEENS5_IJSB_NSA_ILi0EEEST_EEEEENS5_IJNS4_10UnderscoreESW_SW_EEEEENS4_13SM90_TMA_LOADENS4_14ComposedLayoutINS4_7SwizzleILi1ELi4ELi3EEENS4_18smem_ptr_flag_bitsILi8EEENSQ_INS5_IJNSA_ILi8EEESH_EEENS5_IJSH_SB_EEEEEEEvNS4_8identityESZ_S19_vS1A_EENS_8epilogue10collective6detail29Sm90TmaWarpSpecializedAdapterINS1D_15DefaultEpilogueIaSJ_SJ_NS1C_6thread17LinearCombinationIaLi1EiiLNS1H_9ScaleType4KindE0ELNS_15FloatRoundStyleE2EaEENS1_15EpilogueDefaultEEEEEvvEEEEvNT_6ParamsE,"",@"SHT_CUDA_INFO"
	.sectionflags	@""
	.align	4


	//----- nvinfo : EIATTR_CUDA_API_VERSION
	.align		4
        /*0000*/ 	.byte	0x04, 0x37
        /*0002*/ 	.short	(.L_21 - .L_20)
.L_20:
        /*0004*/ 	.word	0x00000082


	//----- nvinfo : EIATTR_KPARAM_INFO
	.align		4
.L_21:
        /*0008*/ 	.byte	0x04, 0x17
        /*000a*/ 	.short	(.L_23 - .L_22)
.L_22:
        /*000c*/ 	.word	0x00000000
        /*0010*/ 	.short	0x0000
        /*0012*/ 	.short	0x0070
        /*0014*/ 	.byte	0x00, 0xf0, 0x01, 0x10


	//----- nvinfo : EIATTR_SPARSE_MMA_MASK
	.align		4
.L_23:
        /*0018*/ 	.byte	0x03, 0x50
        /*001a*/ 	.short	0x0000


	//----- nvinfo : EIATTR_MAXREG_COUNT
	.align		4
        /*001c*/ 	.byte	0x03, 0x1b
        /*001e*/ 	.short	0x00a8


	//----- nvinfo : EIATTR_NUM_BARRIERS
	.align		4
        /*0020*/ 	.byte	0x02, 0x4c
        /*0022*/ 	.byte	0x01
	.zero		1


	//----- nvinfo : EIATTR_EXTERNS
	.align		4
        /*0024*/ 	.byte	0x04, 0x0f
        /*0026*/ 	.short	(.L_25 - .L_24)


	//   ....[0]....
	.align		4
.L_24:
        /*0028*/ 	.word	index@(__assertfail)


	//----- nvinfo : EIATTR_ANNOTATIONS
	.align		4
.L_25:
        /*002c*/ 	.byte	0x04, 0x55
        /*002e*/ 	.short	(.L_27 - .L_26)


	//   ....[0]....
.L_26:
        /*0030*/ 	.word	0x00000001
        /*0034*/ 	.byte	0xd0, 0x07, 0x00, 0x00, 0x01, 0x00, 0x00, 0x00, 0x20, 0x17, 0x00, 0x00, 0x01, 0x00, 0x00, 0x00
        /* <DEDUP_REMOVED lines=217> */
        /*0dd4*/ 	.byte	0xf0, 0x56, 0x01, 0x00, 0x01, 0x00, 0x00, 0x00, 0xa0, 0x58, 0x01, 0x00


	//----- nvinfo : EIATTR_MERCURY_ISA_VERSION
	.align		4
.L_27:
        /*0de0*/ 	.byte	0x03, 0x5f
        /*0de2*/ 	.short	0x0101


	//----- nvinfo : EIATTR_INT_WARP_WIDE_INSTR_OFFSETS
	.align		4
        /*0de4*/ 	.byte	0x04, 0x31
        /*0de6*/ 	.short	(.L_29 - .L_28)


	//   ....[0]....
.L_28:
        /*0de8*/ 	.word	0x00000630


	//   ....[1]....
        /*0dec*/ 	.word	0x00000640


	//   ....[2]....
        /*0df0*/ 	.word	0x000006d0


	//----- nvinfo : EIATTR_COOP_GROUP_MASK_REGIDS
	.align		4
.L_29:
        /*0df4*/ 	.byte	0x04, 0x29
        /*0df6*/ 	.short	(.L_31 - .L_30)


	//   ....[0]....
.L_30:
        /*0df8*/ 	.word	0xffffffff


	//   ....[1]....
        /*0dfc*/ 	.word	0xffffffff


	//   ....[2]....
        /*0e00*/ 	.word	0xffffffff


	//   ....[3]....
        /*0e04*/ 	.word	0xffffffff


	//   ....[4]....
        /*0e08*/ 	.word	0xffffffff


	//----- nvinfo : EIATTR_COOP_GROUP_INSTR_OFFSETS
	.align		4
.L_31:
        /*0e0c*/ 	.byte	0x04, 0x28
        /*0e0e*/ 	.short	(.L_33 - .L_32)


	//   ....[0]....
.L_32:
        /*0e10*/ 	.word	0x00000070


	//   ....[1]....
        /*0e14*/ 	.word	0x00000080


	//   ....[2]....
        /*0e18*/ 	.word	0x000001a0


	//   ....[3]....
        /*0e1c*/ 	.word	0x000004e0


	//   ....[4]....
        /*0e20*/ 	.word	0x000012c0


	//----- nvinfo : EIATTR_REG_RECONFIG
	.align		4
.L_33:
        /*0e24*/ 	.byte	0x01, 0x54
	.zero		2


	//----- nvinfo : EIATTR_SYSCALL_OFFSETS
	.align		4
        /*0e28*/ 	.byte	0x04, 0x46
        /*0e2a*/ 	.short	(.L_35 - .L_34)


	//   ....[0]....
.L_34:
        /*0e2c*/ 	.word	0x00001470


	//----- nvinfo : EIATTR_MBARRIER_INSTR_OFFSETS
	.align		4
.L_35:
        /*0e30*/ 	.byte	0x04, 0x39
        /*0e32*/ 	.short	(.L_37 - .L_36)


	//   ....[0]....
.L_36:
        /*0e34*/ 	.word	0x00000340
        /*0e38*/ 	.word	0x000000ff
        /*0e3c*/ 	.word	0x00000000
        /*0e40*/ 	.short	0x0100
        /*0e42*/ 	.byte	0x08
	.zero		1


	//   ....[1]....
        /*0e44*/ 	.word	0x00000350
        /*0e48*/ 	.word	0x000000ff
        /*0e4c*/ 	.word	0x00000060
        /*0e50*/ 	.short	0x0100
        /*0e52*/ 	.byte	0x08
	.zero		1


	//   ....[2]....
        /*0e54*/ 	.word	0x00000360
        /*0e58*/ 	.word	0x000000ff
        /*0e5c*/ 	.word	0x00000008
        /*0e60*/ 	.short	0x0100
        /*0e62*/ 	.byte	0x08
	.zero		1


	//   ....[3]....
        /*0e64*/ 	.word	0x00000370
        /*0e68*/ 	.word	0x000000ff
        /*0e6c*/ 	.word	0x00000068
        /*0e70*/ 	.short	0x0100
        /*0e72*/ 	.byte	0x08
	.zero		1


	//   ....[4]....
        /*0e74*/ 	.word	0x00000380
        /*0e78*/ 	.word	0x000000ff
        /*0e7c*/ 	.word	0x00000010
        /*0e80*/ 	.short	0x0100
        /*0e82*/ 	.byte	0x08
	.zero		1


	//   ....[5]....
        /*0e84*/ 	.word	0x00000390
        /*0e88*/ 	.word	0x000000ff
        /*0e8c*/ 	.word	0x00000070
        /*0e90*/ 	.short	0x0100
        /*0e92*/ 	.byte	0x08
	.zero		1


	//   ....[6]....
        /*0e94*/ 	.word	0x000003a0
        /*0e98*/ 	.word	0x000000ff
        /*0e9c*/ 	.word	0x00000018
        /*0ea0*/ 	.short	0x0100
        /*0ea2*/ 	.byte	0x08
	.zero		1


	//   ....[7]....
        /*0ea4*/ 	.word	0x000003b0
        /*0ea8*/ 	.word	0x000000ff
        /*0eac*/ 	.word	0x00000078
        /*0eb0*/ 	.short	0x0100
        /*0eb2*/ 	.byte	0x08
	.zero		1


	//   ....[8]....
        /*0eb4*/ 	.word	0x000003c0
        /*0eb8*/ 	.word	0x000000ff
        /*0ebc*/ 	.word	0x00000020
        /*0ec0*/ 	.short	0x0100
        /*0ec2*/ 	.byte	0x08
	.zero		1


	//   ....[9]....
        /*0ec4*/ 	.word	0x000003d0
        /*0ec8*/ 	.word	0x000000ff
        /*0ecc*/ 	.word	0x00000080
        /*0ed0*/ 	.short	0x0100
        /*0ed2*/ 	.byte	0x08
	.zero		1


	//   ....[10]....
        /*0ed4*/ 	.word	0x000003e0
        /*0ed8*/ 	.word	0x000000ff
        /*0edc*/ 	.word	0x00000028
        /*0ee0*/ 	.short	0x0100
        /*0ee2*/ 	.byte	0x08
	.zero		1


	//   ....[11]....
        /*0ee4*/ 	.word	0x000003f0
        /*0ee8*/ 	.word	0x000000ff
        /*0eec*/ 	.word	0x00000088
        /*0ef0*/ 	.short	0x0100
        /*0ef2*/ 	.byte	0x08
	.zero		1


	//   ....[12]....
        /*0ef4*/ 	.word	0x00000400
        /*0ef8*/ 	.word	0x000000ff
        /*0efc*/ 	.word	0x00000030
        /*0f00*/ 	.short	0x0100
        /*0f02*/ 	.byte	0x08
	.zero		1


	//   ....[13]....
        /*0f04*/ 	.word	0x00000410
        /*0f08*/ 	.word	0x000000ff
        /*0f0c*/ 	.word	0x00000090
        /*0f10*/ 	.short	0x0100
        /*0f12*/ 	.byte	0x08
	.zero		1


	//   ....[14]....
        /*0f14*/ 	.word	0x00000420
        /*0f18*/ 	.word	0x000000ff
        /*0f1c*/ 	.word	0x00000038
        /*0f20*/ 	.short	0x0100
        /*0f22*/ 	.byte	0x08
	.zero		1


	//   ....[15]....
        /*0f24*/ 	.word	0x00000430
        /*0f28*/ 	.word	0x000000ff
        /*0f2c*/ 	.word	0x00000098
        /*0f30*/ 	.short	0x0100
        /*0f32*/ 	.byte	0x08
	.zero		1


	//   ....[16]....
        /*0f34*/ 	.word	0x00000440
        /*0f38*/ 	.word	0x000000ff
        /*0f3c*/ 	.word	0x00000040
        /*0f40*/ 	.short	0x0100
        /*0f42*/ 	.byte	0x08
	.zero		1


	//   ....[17]....
        /*0f44*/ 	.word	0x00000450
        /*0f48*/ 	.word	0x000000ff
        /*0f4c*/ 	.word	0x000000a0
        /*0f50*/ 	.short	0x0100
        /*0f52*/ 	.byte	0x08
	.zero		1


	//   ....[18]....
        /*0f54*/ 	.word	0x00000460
        /*0f58*/ 	.word	0x000000ff
        /*0f5c*/ 	.word	0x00000048
        /*0f60*/ 	.short	0x0100
        /*0f62*/ 	.byte	0x08
	.zero		1


	//   ....[19]....
        /*0f64*/ 	.word	0x00000470
        /*0f68*/ 	.word	0x000000ff
        /*0f6c*/ 	.word	0x000000a8
        /*0f70*/ 	.short	0x0100
        /*0f72*/ 	.byte	0x08
	.zero		1


	//   ....[20]....
        /*0f74*/ 	.word	0x00000480
        /*0f78*/ 	.word	0x000000ff
        /*0f7c*/ 	.word	0x00000050
        /*0f80*/ 	.short	0x0100
        /*0f82*/ 	.byte	0x08
	.zero		1


	//   ....[21]....
        /*0f84*/ 	.word	0x00000490
        /*0f88*/ 	.word	0x000000ff
        /*0f8c*/ 	.word	0x000000b0
        /*0f90*/ 	.short	0x0100
        /*0f92*/ 	.byte	0x08
	.zero		1


	//   ....[22]....
        /*0f94*/ 	.word	0x000004a0
        /*0f98*/ 	.word	0x000000ff
        /*0f9c*/ 	.word	0x00000058
        /*0fa0*/ 	.short	0x0100
        /*0fa2*/ 	.byte	0x08
	.zero		1


	//   ....[23]....
        /*0fa4*/ 	.word	0x000004b0
        /*0fa8*/ 	.word	0x000000ff
        /*0fac*/ 	.word	0x000000b8
        /*0fb0*/ 	.short	0x0100
        /*0fb2*/ 	.byte	0x08
	.zero		1


	//   ....[24]....
        /*0fb4*/ 	.word	0x00000740
        /*0fb8*/ 	.word	0x000000ff
        /*0fbc*/ 	.word	0x000000d0
        /*0fc0*/ 	.short	0x0100
        /*0fc2*/ 	.byte	0x10
	.zero		1


	//   ....[25]....
        /*0fc4*/ 	.word	0x000007e0
        /*0fc8*/ 	.word	0x000000ff
        /*0fcc*/ 	.word	0x000000d8
        /*0fd0*/ 	.short	0x0100
        /*0fd2*/ 	.byte	0x10
	.zero		1


	//   ....[26]....
        /*0fd4*/ 	.word	0x00001550
        /*0fd8*/ 	.word	0x00000003
        /*0fdc*/ 	.word	0x00000000
        /*0fe0*/ 	.short	0x010a
        /*0fe2*/ 	.byte	0x3f
	.zero		1


	//   ....[27]....
        /*0fe4*/ 	.word	0x00001590
        /*0fe8*/ 	.word	0x00000003
        /*0fec*/ 	.word	0x00000000
        /*0ff0*/ 	.short	0x010a
        /*0ff2*/ 	.byte	0x3f
	.zero		1


	//   ....[28]....
        /*0ff4*/ 	.word	0x00001ba0
        /*0ff8*/ 	.word	0x00000005
        /*0ffc*/ 	.word	0x00000000
        /*1000*/ 	.short	0x010a
        /*1002*/ 	.byte	0x3f
	.zero		1


	//   ....[29]....
        /*1004*/ 	.word	0x00001be0
        /*1008*/ 	.word	0x00000005
        /*100c*/ 	.word	0x00000000
        /*1010*/ 	.short	0x010a
        /*1012*/ 	.byte	0x3f
	.zero		1


	//   ....[30]....
        /*1014*/ 	.word	0x00002990
        /*1018*/ 	.word	0x00000005
        /*101c*/ 	.word	0x00000000
        /*1020*/ 	.short	0x0101
        /*1022*/ 	.byte	0x3f
	.zero		1


	//   ....[31]....
        /*1024*/ 	.word	0x00002b80
        /*1028*/ 	.word	0x00000000
        /*102c*/ 	.word	0x00000000
        /*1030*/ 	.short	0x0101
        /*1032*/ 	.byte	0x3f
	.zero		1


	//   ....[32]....
        /*1034*/ 	.word	0x00015450
        /*1038*/ 	.word	0x0000000c
        /*103c*/ 	.word	0x00000060
        /*1040*/ 	.short	0x010a
        /*1042*/ 	.byte	0x3f
	.zero		1


	//   ....[33]....
        /*1044*/ 	.word	0x000157c0
        /*1048*/ 	.word	0x00000002
        /*104c*/ 	.word	0x000000d8
        /*1050*/ 	.short	0x0101
        /*1052*/ 	.byte	0x3f
	.zero		1


	//   ....[34]....
        /*1054*/ 	.word	0x00015fb0
        /*1058*/ 	.word	0x00000005
        /*105c*/ 	.word	0x00000000
        /*1060*/ 	.short	0x010a
        /*1062*/ 	.byte	0x3f
	.zero		1


	//   ....[35]....
        /*1064*/ 	.word	0x00016040
        /*1068*/ 	.word	0x00000007
        /*106c*/ 	.word	0x00000000
        /*1070*/ 	.short	0x010a
        /*1072*/ 	.byte	0x3f
	.zero		1


	//   ....[36]....
        /*1074*/ 	.word	0x000160d0
        /*1078*/ 	.word	0x00000007
        /*107c*/ 	.word	0x00000000
        /*1080*/ 	.short	0x010a
        /*1082*/ 	.byte	0x3f
	.zero		1


	//   ....[37]....
        /*1084*/ 	.word	0x00016160
        /*1088*/ 	.word	0x00000007
        /*108c*/ 	.word	0x00000000
        /*1090*/ 	.short	0x010a
        /*1092*/ 	.byte	0x3f
	.zero		1


	//   ....[38]....
        /*1094*/ 	.word	0x000161f0
        /*1098*/ 	.word	0x00000007
        /*109c*/ 	.word	0x00000000
        /*10a0*/ 	.short	0x010a
        /*10a2*/ 	.byte	0x3f
	.zero		1


	//   ....[39]....
        /*10a4*/ 	.word	0x00016280
        /*10a8*/ 	.word	0x00000007
        /*10ac*/ 	.word	0x00000000
        /*10b0*/ 	.short	0x010a
        /*10b2*/ 	.byte	0x3f
	.zero		1


	//   ....[40]....
        /*10b4*/ 	.word	0x00016310
        /*10b8*/ 	.word	0x00000007
        /*10bc*/ 	.word	0x00000000
        /*10c0*/ 	.short	0x010a
        /*10c2*/ 	.byte	0x3f
	.zero		1


	//   ....[41]....
        /*10c4*/ 	.word	0x000163a0
        /*10c8*/ 	.word	0x00000007
        /*10cc*/ 	.word	0x00000000
        /*10d0*/ 	.short	0x010a
        /*10d2*/ 	.byte	0x3f
	.zero		1


	//   ....[42]....
        /*10d4*/ 	.word	0x00016430
        /*10d8*/ 	.word	0x00000007
        /*10dc*/ 	.word	0x00000000
        /*10e0*/ 	.short	0x010a
        /*10e2*/ 	.byte	0x3f
	.zero		1


	//   ....[43]....
        /*10e4*/ 	.word	0x000164c0
        /*10e8*/ 	.word	0x00000007
        /*10ec*/ 	.word	0x00000000
        /*10f0*/ 	.short	0x010a
        /*10f2*/ 	.byte	0x3f
	.zero		1


	//   ....[44]....
        /*10f4*/ 	.word	0x00016550
        /*10f8*/ 	.word	0x00000007
        /*10fc*/ 	.word	0x00000000
        /*1100*/ 	.short	0x010a
        /*1102*/ 	.byte	0x3f
	.zero		1


	//   ....[45]....
        /*1104*/ 	.word	0x000165e0
        /*1108*/ 	.word	0x00000003
        /*110c*/ 	.word	0x00000000
        /*1110*/ 	.short	0x010a
        /*1112*/ 	.byte	0x3f
	.zero		1


	//   ....[46]....
        /*1114*/ 	.word	0x00016640
        /*1118*/ 	.word	0x00000003
        /*111c*/ 	.word	0x00000000
        /*1120*/ 	.short	0x010a
        /*1122*/ 	.byte	0x3f
	.zero		1


	//   ....[47]....
        /*1124*/ 	.word	0x00016690
        /*1128*/ 	.word	0x00000005
        /*112c*/ 	.word	0x00000000
        /*1130*/ 	.short	0x010a
        /*1132*/ 	.byte	0x3f
	.zero		1


	//   ....[48]....
        /*1134*/ 	.word	0x00016760
        /*1138*/ 	.word	0x0000000c
        /*113c*/ 	.word	0x00000060
        /*1140*/ 	.short	0x010a
        /*1142*/ 	.byte	0x3f
	.zero		1


	//   ....[49]....
        /*1144*/ 	.word	0x00016830
        /*1148*/ 	.word	0x00000005
        /*114c*/ 	.word	0x00000000
        /*1150*/ 	.short	0x010a
        /*1152*/ 	.byte	0x3f
	.zero		1


	//   ....[50]....
        /*1154*/ 	.word	0x00016880
        /*1158*/ 	.word	0x00000007
        /*115c*/ 	.word	0x00000000
        /*1160*/ 	.short	0x010a
        /*1162*/ 	.byte	0x3f
	.zero		1


	//   ....[51]....
        /*1164*/ 	.word	0x000168d0
        /*1168*/ 	.word	0x00000007
        /*116c*/ 	.word	0x00000000
        /*1170*/ 	.short	0x010a
        /*1172*/ 	.byte	0x3f
	.zero		1


	//   ....[52]....
        /*1174*/ 	.word	0x00016920
        /*1178*/ 	.word	0x00000007
        /*117c*/ 	.word	0x00000000
        /*1180*/ 	.short	0x010a
        /*1182*/ 	.byte	0x3f
	.zero		1


	//   ....[53]....
        /*1184*/ 	.word	0x00016970
        /*1188*/ 	.word	0x00000007
        /*118c*/ 	.word	0x00000000
        /*1190*/ 	.short	0x010a
        /*1192*/ 	.byte	0x3f
	.zero		1


	//   ....[54]....
        /*1194*/ 	.word	0x000169c0
        /*1198*/ 	.word	0x00000007
        /*119c*/ 	.word	0x00000000
        /*11a0*/ 	.short	0x010a
        /*11a2*/ 	.byte	0x3f
	.zero		1


	//   ....[55]....
        /*11a4*/ 	.word	0x00016a10
        /*11a8*/ 	.word	0x00000007
        /*11ac*/ 	.word	0x00000000
        /*11b0*/ 	.short	0x010a
        /*11b2*/ 	.byte	0x3f
	.zero		1


	//   ....[56]....
        /*11b4*/ 	.word	0x00016a60
        /*11b8*/ 	.word	0x00000007
        /*11bc*/ 	.word	0x00000000
        /*11c0*/ 	.short	0x010a
        /*11c2*/ 	.byte	0x3f
	.zero		1


	//   ....[57]....
        /*11c4*/ 	.word	0x00016ab0
        /*11c8*/ 	.word	0x00000007
        /*11cc*/ 	.word	0x00000000
        /*11d0*/ 	.short	0x010a
        /*11d2*/ 	.byte	0x3f
	.zero		1


	//   ....[58]....
        /*11d4*/ 	.word	0x00016b00
        /*11d8*/ 	.word	0x00000007
        /*11dc*/ 	.word	0x00000000
        /*11e0*/ 	.short	0x010a
        /*11e2*/ 	.byte	0x3f
	.zero		1


	//   ....[59]....
        /*11e4*/ 	.word	0x00016b50
        /*11e8*/ 	.word	0x00000007
        /*11ec*/ 	.word	0x00000000
        /*11f0*/ 	.short	0x010a
        /*11f2*/ 	.byte	0x3f
	.zero		1


	//----- nvinfo : EIATTR_NUM_MBARRIERS
	.align		4
.L_37:
        /*11f4*/ 	.byte	0x03, 0x38
        /*11f6*/ 	.short	0x001a


	//----- nvinfo : EIATTR_EXIT_INSTR_OFFSETS
	.align		4
        /*11f8*/ 	.byte	0x04, 0x1c
        /*11fa*/ 	.short	(.L_39 - .L_38)


	//   ....[0]....
.L_38:
        /*11fc*/ 	.word	0x00000840


	//   ....[1]....
        /*1200*/ 	.word	0x000011b0


	//   ....[2]....
        /*1204*/ 	.word	0x000149e0


	//   ....[3]....
        /*1208*/ 	.word	0x000150e0


	//   ....[4]....
        /*120c*/ 	.word	0x00016630


	//----- nvinfo : EIATTR_MAX_THREADS
	.align		4
.L_39:
        /*1210*/ 	.byte	0x04, 0x05
        /*1212*/ 	.short	(.L_41 - .L_40)
.L_40:
        /*1214*/ 	.word	0x00000180
        /*1218*/ 	.word	0x00000001
        /*121c*/ 	.word	0x00000001


	//----- nvinfo : EIATTR_CRS_STACK_SIZE
	.align		4
.L_41:
        /*1220*/ 	.byte	0x04, 0x1e
        /*1222*/ 	.short	(.L_43 - .L_42)
.L_42:
        /*1224*/ 	.word	0x00000000


	//----- nvinfo : EIATTR_CBANK_PARAM_SIZE
	.align		4
.L_43:
        /*1228*/ 	.byte	0x03, 0x19
        /*122a*/ 	.short	0x0470


	//----- nvinfo : EIATTR_PARAM_CBANK
	.align		4
        /*122c*/ 	.byte	0x04, 0x0a
        /*122e*/ 	.short	(.L_45 - .L_44)
	.align		4
.L_44:
        /*1230*/ 	.word	index@(.nv.constant0._ZN7cutlass13device_kernelINS_4gemm6kernel13GemmUniversalIN4cute5tupleIJiiiiEEENS1_10collective13CollectiveMmaINS1_34MainloopSm90TmaGmmaWarpSpecializedILi12ENS5_IJNS4_1CILi1EEESB_SB_EEENS1_35KernelTmaWarpSpecializedCooperativeEEENS5_IJNSA_ILi384EEENSA_ILi192EEENSA_ILi32EEEEEEaNS5_IJlSB_lEEEaSJ_NS4_8TiledMMAINS4_8MMA_AtomIJNS4_4SM904GMMA27MMA_64x192x32_S32S8S8_SS_TNEEEENS4_6LayoutINS5_IJNSA_ILi2EEESB_SB_EEENS5_IJSB_NSA_ILi0EEEST_EEEEENS5_IJNS4_10UnderscoreESW_SW_EEEEENS4_13SM90_TMA_LOADENS4_14ComposedLayoutINS4_7SwizzleILi1ELi4ELi3EEENS4_18smem_ptr_flag_bitsILi8EEENSQ_INS5_IJNSA_ILi8EEESH_EEENS5_IJSH_SB_EEEEEEEvNS4_8identityESZ_S19_vS1A_EENS_8epilogue10collective6detail29Sm90TmaWarpSpecializedAdapterINS1D_15DefaultEpilogueIaSJ_SJ_NS1C_6thread17LinearCombinationIaLi1EiiLNS1H_9ScaleType4KindE0ELNS_15FloatRoundStyleE2EaEENS1_15EpilogueDefaultEEEEEvvEEEEvNT_6ParamsE)
        /*1234*/ 	.short	0x0210
        /*1236*/ 	.short	0x0470


	//----- nvinfo : EIATTR_SW_WAR
	.align		4
.L_45:
        /*1238*/ 	.byte	0x04, 0x36
        /*123a*/ 	.short	(.L_47 - .L_46)
.L_46:
        /*123c*/ 	.word	0x00000008
.L_47:


//--------------------- .nv.callgraph             --------------------------
	.section	.nv.callgraph,"",@"SHT_CUDA_CALLGRAPH"
	.align	4
	.sectionentsize	8
	.align		4
        /*0000*/ 	.word	0x00000000
	.align		4
        /*0004*/ 	.word	0xffffffff
	.align		4
        /*0008*/ 	.word	index@(_ZN7cutlass13device_kernelINS_4gemm6kernel13GemmUniversalIN4cute5tupleIJiiiiEEENS1_10collective13CollectiveMmaINS1_34MainloopSm90TmaGmmaWarpSpecializedILi12ENS5_IJNS4_1CILi1EEESB_SB_EEENS1_35KernelTmaWarpSpecializedCooperativeEEENS5_IJNSA_ILi384EEENSA_ILi192EEENSA_ILi32EEEEEEaNS5_IJlSB_lEEEaSJ_NS4_8TiledMMAINS4_8MMA_AtomIJNS4_4SM904GMMA27MMA_64x192x32_S32S8S8_SS_TNEEEENS4_6LayoutINS5_IJNSA_ILi2EEESB_SB_EEENS5_IJSB_NSA_ILi0EEEST_EEEEENS5_IJNS4_10UnderscoreESW_SW_EEEEENS4_13SM90_TMA_LOADENS4_14ComposedLayoutINS4_7SwizzleILi1ELi4ELi3EEENS4_18smem_ptr_flag_bitsILi8EEENSQ_INS5_IJNSA_ILi8EEESH_EEENS5_IJSH_SB_EEEEEEEvNS4_8identityESZ_S19_vS1A_EENS_8epilogue10collective6detail29Sm90TmaWarpSpecializedAdapterINS1D_15DefaultEpilogueIaSJ_SJ_NS1C_6thread17LinearCombinationIaLi1EiiLNS1H_9ScaleType4KindE0ELNS_15FloatRoundStyleE2EaEENS1_15EpilogueDefaultEEEEEvvEEEEvNT_6ParamsE)
	.align		4
        /*000c*/ 	.word	index@(__assertfail)
	.align		4
        /*0010*/ 	.word	0x00000000
	.align		4
        /*0014*/ 	.word	0xfffffffe
	.align		4
        /*0018*/ 	.word	0x00000000
	.align		4
        /*001c*/ 	.word	0xfffffffd
	.align		4
        /*0020*/ 	.word	0x00000000
	.align		4
        /*0024*/ 	.word	0xfffffffc


//--------------------- .nv.constant4             --------------------------
	.section	.nv.constant4,"a",@progbits
	.align	8
	.align		8
.nv.constant4:
        /*0000*/ 	.dword	__assertfail
	.align		8
        /*0008*/ 	.dword	__unnamed_1
	.align		8
        /*0010*/ 	.dword	_ZN39_INTERNAL_8de8a3e6_4_k_cu_409278f5_89454cuda3std3__45__cpo5beginE
	.align		8
        /*0018*/ 	.dword	_ZN39_INTERNAL_8de8a3e6_4_k_cu_409278f5_89454cuda3std3__45__cpo3endE
	.align		8
        /*0020*/ 	.dword	_ZN39_INTERNAL_8de8a3e6_4_k_cu_409278f5_89454cuda3std3__45__cpo6cbeginE
	.align		8
        /*0028*/ 	.dword	_ZN39_INTERNAL_8de8a3e6_4_k_cu_409278f5_89454cuda3std3__45__cpo4cendE
	.align		8
        /*0030*/ 	.dword	_ZN39_INTERNAL_8de8a3e6_4_k_cu_409278f5_89454cuda3std3__441_GLOBAL__N__8de8a3e6_4_k_cu_409278f5_89456ignoreE
	.align		8
        /*0038*/ 	.dword	_ZN39_INTERNAL_8de8a3e6_4_k_cu_409278f5_89454cuda3std3__419piecewise_constructE
	.align		8
        /*0040*/ 	.dword	_ZN39_INTERNAL_8de8a3e6_4_k_cu_409278f5_89454cuda3std3__48in_placeE
	.align		8
        /*0048*/ 	.dword	_ZN39_INTERNAL_8de8a3e6_4_k_cu_409278f5_89454cuda3std6ranges3__45__cpo4swapE
	.align		8
        /*0050*/ 	.dword	_ZN39_INTERNAL_8de8a3e6_4_k_cu_409278f5_89454cuda3std6ranges3__45__cpo9iter_moveE
	.align		8
        /*0058*/ 	.dword	_ZN39_INTERNAL_8de8a3e6_4_k_cu_409278f5_89454cute7productE
	.align		8
        /*0060*/ 	.dword	_ZN39_INTERNAL_8de8a3e6_4_k_cu_409278f5_89454cute1_E
	.align		8
        /*0068*/ 	.dword	$str$22
	.align		8
        /*0070*/ 	.dword	$str$23


//--------------------- .text._ZN7cutlass13device_kernelINS_4gemm6kernel13GemmUniversalIN4cute5tupleIJiiiiEEENS1_10collective13CollectiveMmaINS1_34MainloopSm90TmaGmmaWarpSpecializedILi12ENS5_IJNS4_1CILi1EEESB_SB_EEENS1_35KernelTmaWarpSpecializedCooperativeEEENS5_IJNSA_ILi384EEENSA_ILi192EEENSA_ILi32EEEEEEaNS5_IJlSB_lEEEaSJ_NS4_8TiledMMAINS4_8MMA_AtomIJNS4_4SM904GMMA27MMA_64x192x32_S32S8S8_SS_TNEEEENS4_6LayoutINS5_IJNSA_ILi2EEESB_SB_EEENS5_IJSB_NSA_ILi0EEEST_EEEEENS5_IJNS4_10UnderscoreESW_SW_EEEEENS4_13SM90_TMA_LOADENS4_14ComposedLayoutINS4_7SwizzleILi1ELi4ELi3EEENS4_18smem_ptr_flag_bitsILi8EEENSQ_INS5_IJNSA_ILi8EEESH_EEENS5_IJSH_SB_EEEEEEEvNS4_8identityESZ_S19_vS1A_EENS_8epilogue10collective6detail29Sm90TmaWarpSpecializedAdapterINS1D_15DefaultEpilogueIaSJ_SJ_NS1C_6thread17LinearCombinationIaLi1EiiLNS1H_9ScaleType4KindE0ELNS_15FloatRoundStyleE2EaEENS1_15EpilogueDefaultEEEEEvvEEEEvNT_6ParamsE --------------------------
	.section	.text._ZN7cutlass13device_kernelINS_4gemm6kernel13GemmUniversalIN4cute5tupleIJiiiiEEENS1_10collective13CollectiveMmaINS1_34MainloopSm90TmaGmmaWarpSpecializedILi12ENS5_IJNS4_1CILi1EEESB_SB_EEENS1_35KernelTmaWarpSpecializedCooperativeEEENS5_IJNSA_ILi384EEENSA_ILi192EEENSA_ILi32EEEEEEaNS5_IJlSB_lEEEaSJ_NS4_8TiledMMAINS4_8MMA_AtomIJNS4_4SM904GMMA27MMA_64x192x32_S32S8S8_SS_TNEEEENS4_6LayoutINS5_IJNSA_ILi2EEESB_SB_EEENS5_IJSB_NSA_ILi0EEEST_EEEEENS5_IJNS4_10UnderscoreESW_SW_EEEEENS4_13SM90_TMA_LOADENS4_14ComposedLayoutINS4_7SwizzleILi1ELi4ELi3EEENS4_18smem_ptr_flag_bitsILi8EEENSQ_INS5_IJNSA_ILi8EEESH_EEENS5_IJSH_SB_EEEEEEEvNS4_8identityESZ_S19_vS1A_EENS_8epilogue10collective6detail29Sm90TmaWarpSpecializedAdapterINS1D_15DefaultEpilogueIaSJ_SJ_NS1C_6thread17LinearCombinationIaLi1EiiLNS1H_9ScaleType4KindE0ELNS_15FloatRoundStyleE2EaEENS1_15EpilogueDefaultEEEEEvvEEEEvNT_6ParamsE,"ax",@progbits
	.align	128
.text._ZN7cutlass13device_kernelINS_4gemm6kernel13GemmUniversalIN4cute5tupleIJiiiiEEENS1_10collective13CollectiveMmaINS1_34MainloopSm90TmaGmmaWarpSpecializedILi12ENS5_IJNS4_1CILi1EEESB_SB_EEENS1_35KernelTmaWarpSpecializedCooperativeEEENS5_IJNSA_ILi384EEENSA_ILi192EEENSA_ILi32EEEEEEaNS5_IJlSB_lEEEaSJ_NS4_8TiledMMAINS4_8MMA_AtomIJNS4_4SM904GMMA27MMA_64x192x32_S32S8S8_SS_TNEEEENS4_6LayoutINS5_IJNSA_ILi2EEESB_SB_EEENS5_IJSB_NSA_ILi0EEEST_EEEEENS5_IJNS4_10UnderscoreESW_SW_EEEEENS4_13SM90_TMA_LOADENS4_14ComposedLayoutINS4_7SwizzleILi1ELi4ELi3EEENS4_18smem_ptr_flag_bitsILi8EEENSQ_INS5_IJNSA_ILi8EEESH_EEENS5_IJSH_SB_EEEEEEEvNS4_8identityESZ_S19_vS1A_EENS_8epilogue10collective6detail29Sm90TmaWarpSpecializedAdapterINS1D_15DefaultEpilogueIaSJ_SJ_NS1C_6thread17LinearCombinationIaLi1EiiLNS1H_9ScaleType4KindE0ELNS_15FloatRoundStyleE2EaEENS1_15EpilogueDefaultEEEEEvvEEEEvNT_6ParamsE:
        .type           _ZN7cutlass13device_kernelINS_4gemm6kernel13GemmUniversalIN4cute5tupleIJiiiiEEENS1_10collective13CollectiveMmaINS1_34MainloopSm90TmaGmmaWarpSpecializedILi12ENS5_IJNS4_1CILi1EEESB_SB_EEENS1_35KernelTmaWarpSpecializedCooperativeEEENS5_IJNSA_ILi384EEENSA_ILi192EEENSA_ILi32EEEEEEaNS5_IJlSB_lEEEaSJ_NS4_8TiledMMAINS4_8MMA_AtomIJNS4_4SM904GMMA27MMA_64x192x32_S32S8S8_SS_TNEEEENS4_6LayoutINS5_IJNSA_ILi2EEESB_SB_EEENS5_IJSB_NSA_ILi0EEEST_EEEEENS5_IJNS4_10UnderscoreESW_SW_EEEEENS4_13SM90_TMA_LOADENS4_14ComposedLayoutINS4_7SwizzleILi1ELi4ELi3EEENS4_18smem_ptr_flag_bitsILi8EEENSQ_INS5_IJNSA_ILi8EEESH_EEENS5_IJSH_SB_EEEEEEEvNS4_8identityESZ_S19_vS1A_EENS_8epilogue10collective6detail29Sm90TmaWarpSpecializedAdapterINS1D_15DefaultEpilogueIaSJ_SJ_NS1C_6thread17LinearCombinationIaLi1EiiLNS1H_9ScaleType4KindE0ELNS_15FloatRoundStyleE2EaEENS1_15EpilogueDefaultEEEEEvvEEEEvNT_6ParamsE,@function
        .size           _ZN7cutlass13device_kernelINS_4gemm6kernel13GemmUniversalIN4cute5tupleIJiiiiEEENS1_10collective13CollectiveMmaINS1_34MainloopSm90TmaGmmaWarpSpecializedILi12ENS5_IJNS4_1CILi1EEESB_SB_EEENS1_35KernelTmaWarpSpecializedCooperativeEEENS5_IJNSA_ILi384EEENSA_ILi192EEENSA_ILi32EEEEEEaNS5_IJlSB_lEEEaSJ_NS4_8TiledMMAINS4_8MMA_AtomIJNS4_4SM904GMMA27MMA_64x192x32_S32S8S8_SS_TNEEEENS4_6LayoutINS5_IJNSA_ILi2EEESB_SB_EEENS5_IJSB_NSA_ILi0EEEST_EEEEENS5_IJNS4_10UnderscoreESW_SW_EEEEENS4_13SM90_TMA_LOADENS4_14ComposedLayoutINS4_7SwizzleILi1ELi4ELi3EEENS4_18smem_ptr_flag_bitsILi8EEENSQ_INS5_IJNSA_ILi8EEESH_EEENS5_IJSH_SB_EEEEEEEvNS4_8identityESZ_S19_vS1A_EENS_8epilogue10collective6detail29Sm90TmaWarpSpecializedAdapterINS1D_15DefaultEpilogueIaSJ_SJ_NS1C_6thread17LinearCombinationIaLi1EiiLNS1H_9ScaleType4KindE0ELNS_15FloatRoundStyleE2EaEENS1_15EpilogueDefaultEEEEEvvEEEEvNT_6ParamsE,(.L_x_663 - _ZN7cutlass13device_kernelINS_4gemm6kernel13GemmUniversalIN4cute5tupleIJiiiiEEENS1_10collective13CollectiveMmaINS1_34MainloopSm90TmaGmmaWarpSpecializedILi12ENS5_IJNS4_1CILi1EEESB_SB_EEENS1_35KernelTmaWarpSpecializedCooperativeEEENS5_IJNSA_ILi384EEENSA_ILi192EEENSA_ILi32EEEEEEaNS5_IJlSB_lEEEaSJ_NS4_8TiledMMAINS4_8MMA_AtomIJNS4_4SM904GMMA27MMA_64x192x32_S32S8S8_SS_TNEEEENS4_6LayoutINS5_IJNSA_ILi2EEESB_SB_EEENS5_IJSB_NSA_ILi0EEEST_EEEEENS5_IJNS4_10UnderscoreESW_SW_EEEEENS4_13SM90_TMA_LOADENS4_14ComposedLayoutINS4_7SwizzleILi1ELi4ELi3EEENS4_18smem_ptr_flag_bitsILi8EEENSQ_INS5_IJNSA_ILi8EEESH_EEENS5_IJSH_SB_EEEEEEEvNS4_8identityESZ_S19_vS1A_EENS_8epilogue10collective6detail29Sm90TmaWarpSpecializedAdapterINS1D_15DefaultEpilogueIaSJ_SJ_NS1C_6thread17LinearCombinationIaLi1EiiLNS1H_9ScaleType4KindE0ELNS_15FloatRoundStyleE2EaEENS1_15EpilogueDefaultEEEEEvvEEEEvNT_6ParamsE)
        .other          _ZN7cutlass13device_kernelINS_4gemm6kernel13GemmUniversalIN4cute5tupleIJiiiiEEENS1_10collective13CollectiveMmaINS1_34MainloopSm90TmaGmmaWarpSpecializedILi12ENS5_IJNS4_1CILi1EEESB_SB_EEENS1_35KernelTmaWarpSpecializedCooperativeEEENS5_IJNSA_ILi384EEENSA_ILi192EEENSA_ILi32EEEEEEaNS5_IJlSB_lEEEaSJ_NS4_8TiledMMAINS4_8MMA_AtomIJNS4_4SM904GMMA27MMA_64x192x32_S32S8S8_SS_TNEEEENS4_6LayoutINS5_IJNSA_ILi2EEESB_SB_EEENS5_IJSB_NSA_ILi0EEEST_EEEEENS5_IJNS4_10UnderscoreESW_SW_EEEEENS4_13SM90_TMA_LOADENS4_14ComposedLayoutINS4_7SwizzleILi1ELi4ELi3EEENS4_18smem_ptr_flag_bitsILi8EEENSQ_INS5_IJNSA_ILi8EEESH_EEENS5_IJSH_SB_EEEEEEEvNS4_8identityESZ_S19_vS1A_EENS_8epilogue10collective6detail29Sm90TmaWarpSpecializedAdapterINS1D_15DefaultEpilogueIaSJ_SJ_NS1C_6thread17LinearCombinationIaLi1EiiLNS1H_9ScaleType4KindE0ELNS_15FloatRoundStyleE2EaEENS1_15EpilogueDefaultEEEEEvvEEEEvNT_6ParamsE,@"STO_CUDA_ENTRY STV_DEFAULT"
_ZN7cutlass13device_kernelINS_4gemm6kernel13GemmUniversalIN4cute5tupleIJiiiiEEENS1_10collective13CollectiveMmaINS1_34MainloopSm90TmaGmmaWarpSpecializedILi12ENS5_IJNS4_1CILi1EEESB_SB_EEENS1_35KernelTmaWarpSpecializedCooperativeEEENS5_IJNSA_ILi384EEENSA_ILi192EEENSA_ILi32EEEEEEaNS5_IJlSB_lEEEaSJ_NS4_8TiledMMAINS4_8MMA_AtomIJNS4_4SM904GMMA27MMA_64x192x32_S32S8S8_SS_TNEEEENS4_6LayoutINS5_IJNSA_ILi2EEESB_SB_EEENS5_IJSB_NSA_ILi0EEEST_EEEEENS5_IJNS4_10UnderscoreESW_SW_EEEEENS4_13SM90_TMA_LOADENS4_14ComposedLayoutINS4_7SwizzleILi1ELi4ELi3EEENS4_18smem_ptr_flag_bitsILi8EEENSQ_INS5_IJNSA_ILi8EEESH_EEENS5_IJSH_SB_EEEEEEEvNS4_8identityESZ_S19_vS1A_EENS_8epilogue10collective6detail29Sm90TmaWarpSpecializedAdapterINS1D_15DefaultEpilogueIaSJ_SJ_NS1C_6thread17LinearCombinationIaLi1EiiLNS1H_9ScaleType4KindE0ELNS_15FloatRoundStyleE2EaEENS1_15EpilogueDefaultEEEEEvvEEEEvNT_6ParamsE:
[----:B------:R-:W0:Y:S02]  /*0000*/  LDC R1, c[0x0][0x28] ;  /* 0x00000a00ff017b82 */ /* 0x000e240000000800 */
[----:B0-----:R-:W-:Y:S01]  /*0010*/  VIADD R1, R1, 0xfffffcf8 ;  /* 0xfffffcf801017836 */ /* 0x001fe20000000000 */
[----:B------:R-:W0:Y:S01]  /*0020*/  S2R R2, SR_TID.X ;  /* 0x0000000000027919 */ /* 0x000e220000002100 */
[----:B------:R-:W-:Y:S01]  /*0030*/  ELECT P0, URZ, PT ;  /* 0x00000000003f782f */ /* 0x000fe20003800000 */
[----:B------:R-:W-:Y:S01]  /*0040*/  BSSY B0, `(.L_x_0) ;  /* 0x0000015000007945 */ /* 0x000fe20003800000 */
[--C-:B0-----:R-:W-:Y:S02]  /*0050*/  SHF.R.U32.HI R0, RZ, 0x5, R2.reuse ;  /* 0x00000005ff007819 */ /* 0x101fe40000011602 */
[----:B------:R-:W-:-:S03]  /*0060*/  SHF.R.U32.HI R2, RZ, 0x7, R2 ;  /* 0x00000007ff027819 */ /* 0x000fc60000011602 */
[----:B------:R-:W0:Y:S04]  /*0070*/  SHFL.IDX PT, R3, R0, RZ, 0x1f ;  /* 0x00001fff00037589 */ /* 0x000e2800000e0000 */
[----:B------:R-:W1:Y:S01]  /*0080*/  SHFL.IDX PT, R2, R2, RZ, 0x1f ;  /* 0x00001fff02027589 */ /* 0x000e6200000e0000 */
[----:B0-----:R-:W-:Y:S02]  /*0090*/  R2UR UR10, R3 ;  /* 0x00000000030a72ca */ /* 0x001fe400000e0000 */
[----:B-1----:R-:W-:-:S11]  /*00a0*/  R2UR UR5, R2 ;  /* 0x00000000020572ca */ /* 0x002fd600000e0000 */
[----:B------:R-:W-:Y:S02]  /*00b0*/  USHF.R.S32.HI UR4, URZ, 0x1f, UR10 ;  /* 0x0000001f3f047899 */ /* 0x000fe4000801140a */
[----:B------:R-:W-:Y:S02]  /*00c0*/  ISETP.NE.OR P0, PT, RZ, UR10, !P0 ;  /* 0x0000000aff007c0c */ /* 0x000fe4000c705670 */
[----:B------:R-:W-:-:S04]  /*00d0*/  ULEA.HI UR4, UR4, UR10, URZ, 0x2 ;  /* 0x0000000a04047291 */ /* 0x000fc8000f8f103f */
[----:B------:R-:W-:-:S04]  /*00e0*/  ULOP3.LUT UR4, UR4, 0xfffffffc, URZ, 0xc0, !UPT ;  /* 0xfffffffc04047892 */ /* 0x000fc8000f8ec03f */
[----:B------:R-:W-:-:S03]  /*00f0*/  UIADD3 UR10, UR10, -UR4, URZ ;  /* 0x800000040a0a7290 */ /* 0x000fc6000fffe03f */
[----:B------:R-:W-:Y:S09]  /*0100*/  @P0 BRA `(.L_x_1) ;  /* 0x0000000000200947 */ /* 0x000ff20003800000 */
[----:B------:R-:W-:Y:S02]  /*0110*/  ULDC.64 UR6, c[0x0][0x198] ;  /* 0x0000660000067ab9 */ /* 0x000fe40000000a00 */
[----:B------:R-:W-:Y:S02]  /*0120*/  UIADD3 UR8, UP0, UR6, 0xf0, URZ ;  /* 0x000000f006087890 */ /* 0x000fe4000ff1e03f */
[----:B------:R-:W-:Y:S02]  /*0130*/  UIADD3 UR6, UP1, UR6, 0x1f0, URZ ;  /* 0x000001f006067890 */ /* 0x000fe4000ff3e03f */
[----:B------:R-:W-:Y:S02]  /*0140*/  UIADD3.X UR9, URZ, UR7, URZ, UP0, !UPT ;  /* 0x000000073f097290 */ /* 0x000fe400087fe43f */
[----:B------:R-:W-:-:S07]  /*0150*/  UIADD3.X UR7, URZ, UR7, URZ, UP1, !UPT ;  /* 0x000000073f077290 */ /* 0x000fce0008ffe43f */
[----:B------:R0:W-:Y:S02]  /*0160*/  UTMACCTL.PF [UR8] ;  /* 0x00000000080079b9 */ /* 0x0001e40008040000 */
[----:B------:R0:W-:Y:S02]  /*0170*/  UTMACCTL.PF [UR6] ;  /* 0x00000000060079b9 */ /* 0x0001e40008040000 */
[----:B0-----:R-:W-:Y:S01]  /*0180*/  NOP ;  /* 0x0000000000007918 */ /* 0x001fe20000000000 */
.L_x_1:
[----:B------:R-:W-:Y:S05]  /*0190*/  BSYNC B0 ;  /* 0x0000000000007941 */ /* 0x000fea0003800000 */
.L_x_0:
[----:B------:R-:W0:Y:S01]  /*01a0*/  SHFL.IDX PT, R2, R0, RZ, 0x1f ;  /* 0x00001fff00027589 */ /* 0x000e2200000e0000 */
[----:B------:R-:W-:Y:S01]  /*01b0*/  UISETP.NE.AND UP0, UPT, UR10, 0x3, UPT ;  /* 0x000000030a00788c */ /* 0x000fe2000bf05270 */
[----:B------:R-:W-:Y:S01]  /*01c0*/  ISETP.NE.AND P1, PT, RZ, UR5, PT ;  /* 0x00000005ff007c0c */ /* 0x000fe2000bf25270 */
[----:B------:R-:W-:Y:S02]  /*01d0*/  UIADD3 UR18, UR5, -0x1, URZ ;  /* 0xffffffff05127890 */ /* 0x000fe4000fffe03f */
[----:B------:R-:W-:Y:S02]  /*01e0*/  UISETP.EQ.OR UP0, UPT, UR10, URZ, !UP0 ;  /* 0x0000003f0a00728c */ /* 0x000fe4000c702670 */
[----:B------:R-:W-:Y:S02]  /*01f0*/  UISETP.GE.U32.AND UP1, UPT, UR18, 0x2, UPT ;  /* 0x000000021200788c */ /* 0x000fe4000bf26070 */
[----:B------:R-:W-:-:S04]  /*0200*/  UISETP.EQ.AND UP0, UPT, UR5, URZ, UP0 ;  /* 0x0000003f0500728c */ /* 0x000fc80008702270 */
[----:B------:R-:W-:-:S04]  /*0210*/  USEL UR40, URZ, 0x1, !UP0 ;  /* 0x000000013f287887 */ /* 0x000fc8000c000000 */
[----:B------:R-:W-:Y:S01]  /*0220*/  USEL UR40, UR40, 0x2, UP1 ;  /* 0x0000000228287887 */ /* 0x000fe20008800000 */
[----:B0-----:R-:W-:-:S13]  /*0230*/  ISETP.NE.AND P0, PT, R2, RZ, PT ;  /* 0x000000ff0200720c */ /* 0x001fda0003f05270 */
[----:B------:R-:W-:Y:S05]  /*0240*/  @P0 BRA `(.L_x_2) ;  /* 0x0000000000a40947 */ /* 0x000fea0003800000 */
[----:B------:R-:W-:Y:S01]  /*0250*/  ELECT P0, URZ, PT ;  /* 0x00000000003f782f */ /* 0x000fe20003800000 */
[----:B------:R-:W-:-:S12]  /*0260*/  BSSY B0, `(.L_x_2) ;  /* 0x0000027000007945 */ /* 0x000fd80003800000 */
[----:B------:R-:W-:Y:S05]  /*0270*/  @!P0 BRA `(.L_x_3) ;  /* 0x0000000000948947 */ /* 0x000fea0003800000 */
[----:B------:R-:W0:Y:S01]  /*0280*/  S2UR UR8, SR_CgaCtaId ;  /* 0x00000000000879c3 */ /* 0x000e220000008800 */
[----:B------:R-:W-:Y:S01]  /*0290*/  UMOV UR4, 0x400 ;  /* 0x0000040000047882 */ /* 0x000fe20000000000 */
[----:B------:R-:W-:Y:S01]  /*02a0*/  UMOV UR5, 0x1 ;  /* 0x0000000100057882 */ /* 0x000fe20000000000 */
[----:B------:R-:W-:Y:S02]  /*02b0*/  UMOV UR6, 0x100 ;  /* 0x0000010000067882 */ /* 0x000fe40000000000 */
[----:B------:R-:W-:-:S04]  /*02c0*/  UIADD3 UR6, -UR6, 0x100000, URZ ;  /* 0x0010000006067890 */ /* 0x000fc8000fffe13f */
[----:B------:R-:W-:Y:S02]  /*02d0*/  USHF.L.U32 UR7, UR6, 0xb, URZ ;  /* 0x0000000b06077899 */ /* 0x000fe4000800063f */
[----:B------:R-:W-:Y:S02]  /*02e0*/  USHF.L.U32 UR6, UR6, 0x1, URZ ;  /* 0x0000000106067899 */ /* 0x000fe4000800063f */
[----:B0-----:R-:W-:Y:S02]  /*02f0*/  ULEA UR8, UR8, UR4, 0x18 ;  /* 0x0000000408087291 */ /* 0x001fe4000f8ec03f */
[----:B------:R-:W-:-:S04]  /*0300*/  UIADD3 UR4, -UR5, 0x100000, URZ ;  /* 0x0010000005047890 */ /* 0x000fc8000fffe13f */
[----:B------:R-:W-:Y:S02]  /*0310*/  USHF.L.U32 UR5, UR4, 0xb, URZ ;  /* 0x0000000b04057899 */ /* 0x000fe4000800063f */
[----:B------:R-:W-:Y:S01]  /*0320*/  USHF.L.U32 UR4, UR4, 0x1, URZ ;  /* 0x0000000104047899 */ /* 0x000fe2000800063f */
[----:B------:R-:W0:Y:S11]  /*0330*/  FENCE.VIEW.ASYNC.S ;  /* 0x00000000000073c6 */ /* 0x000e360000000000 */
[----:B0-----:R0:W1:Y:S01]  /*0340*/  SYNCS.EXCH.64 URZ, [UR8], UR4 ;  /* 0x00000004083f75b2 */ /* 0x0010620008000100 */
[----:B------:R0:W2:Y:S01]  /*0350*/  SYNCS.EXCH.64 URZ, [UR8+0x60], UR6 ;  /* 0x00006006083f75b2 */ /* 0x0000a20008000100 */
[----:B------:R0:W3:Y:S01]  /*0360*/  SYNCS.EXCH.64 URZ, [UR8+0x8], UR4 ;  /* 0x00000804083f75b2 */ /* 0x0000e20008000100 */
[----:B------:R0:W4:Y:S01]  /*0370*/  SYNCS.EXCH.64 URZ, [UR8+0x68], UR6 ;  /* 0x00006806083f75b2 */ /* 0x0001220008000100 */
[----:B------:R0:W0:Y:S01]  /*0380*/  SYNCS.EXCH.64 URZ, [UR8+0x10], UR4 ;  /* 0x00001004083f75b2 */ /* 0x0000220008000100 */
        /* <DEDUP_REMOVED lines=19> */
[----:B-1----:R-:W-:Y:S01]  /*04c0*/  NOP ;  /* 0x0000000000007918 */ /* 0x002fe20000000000 */
.L_x_3:
[----:B0-----:R-:W-:Y:S05]  /*04d0*/  BSYNC B0 ;  /* 0x0000000000007941 */ /* 0x001fea0003800000 */
.L_x_2:
[----:B------:R-:W0:Y:S01]  /*04e0*/  SHFL.IDX PT, R0, R0, RZ, 0x1f ;  /* 0x00001fff00007589 */ /* 0x000e2200000e0000 */
[----:B------:R-:W-:Y:S01]  /*04f0*/  ELECT P0, URZ, PT ;  /* 0x00000000003f782f */ /* 0x000fe20003800000 */
[----:B------:R-:W1:Y:S01]  /*0500*/  S2UR UR17, SR_CTAID.Y ;  /* 0x00000000001179c3 */ /* 0x000e620000002600 */
[----:B------:R-:W-:Y:S01]  /*0510*/  ULDC UR5, c[0x0][0x65c] ;  /* 0x0001970000057ab9 */ /* 0x000fe20000000800 */
[----:B------:R-:W-:Y:S01]  /*0520*/  UMOV UR12, 0x20 ;  /* 0x00000020000c7882 */ /* 0x000fe20000000000 */
[----:B------:R-:W-:Y:S01]  /*0530*/  UISETP.NE.AND UP2, UPT, UR5, 0x1, UPT ;  /* 0x000000010500788c */ /* 0x000fe2000bf45270 */
[----:B------:R-:W-:Y:S01]  /*0540*/  NOP ;  /* 0x0000000000007918 */ /* 0x000fe20000000000 */
[----:B------:R-:W-:Y:S02]  /*0550*/  NOP ;  /* 0x0000000000007918 */ /* 0x000fe40000000000 */
[----:B------:R-:W-:Y:S01]  /*0560*/  UP2UR UR47, UPR, URZ, 0x4 ;  /* 0x000000043f2f7883 */ /* 0x000fe20008000000 */
[----:B------:R-:W5:Y:S01]  /*0570*/  S2UR UR4, SR_CTAID.X ;  /* 0x00000000000479c3 */ /* 0x000f620000002500 */
[----:B------:R-:W-:-:S02]  /*0580*/  PLOP3.LUT P3, PT, PT, PT, UP2, 0x80, 0x0 ;  /* 0x000000000000781c */ /* 0x000fc40003f6f028 */
[----:B------:R-:W-:Y:S02]  /*0590*/  PLOP3.LUT P2, PT, PT, PT, UP2, 0x80, 0x0 ;  /* 0x000000000000781c */ /* 0x000fe40003f4f028 */
[----:B------:R-:W-:Y:S01]  /*05a0*/  PLOP3.LUT P4, PT, PT, PT, UP2, 0x80, 0x0 ;  /* 0x000000000000781c */ /* 0x000fe20003f8f028 */
[----:B------:R-:W-:Y:S01]  /*05b0*/  @UP2 ULDC UR14, c[0x0][0x10] ;  /* 0x00000400000e2ab9 */ /* 0x000fe20000000800 */
[----:B------:R-:W-:Y:S01]  /*05c0*/  @UP2 UMOV UR9, URZ ;  /* 0x0000003f00092c82 */ /* 0x000fe20008000000 */
[----:B------:R-:W-:Y:S01]  /*05d0*/  @!UP2 ULDC UR11, c[0x0][0xc] ;  /* 0x00000300000baab9 */ /* 0x000fe20000000800 */
[----:B0-----:R-:W-:Y:S01]  /*05e0*/  ISETP.NE.OR P0, PT, R0, RZ, !P0 ;  /* 0x000000ff0000720c */ /* 0x001fe20004705670 */
[----:B-1----:R-:W-:Y:S02]  /*05f0*/  @UP2 UMOV UR7, UR17 ;  /* 0x0000001100072c82 */ /* 0x002fe40008000000 */
[----:B------:R-:W-:Y:S01]  /*0600*/  @UP2 UMOV UR8, UR7 ;  /* 0x0000000700082c82 */ /* 0x000fe20008000000 */
[----:B------:R-:W-:Y:S01]  /*0610*/  @!UP2 UMOV UR7, UR17 ;  /* 0x000000110007ac82 */ /* 0x000fe20008000000 */
[----:B-----5:R-:W-:-:S08]  /*0620*/  @UP2 UIMAD.WIDE.U32 UR14, UR4, UR14, UR8 ;  /* 0x0000000e040e22a5 */ /* 0x020fd0000f8e0008 */
[----:B------:R-:W-:Y:S01]  /*0630*/  VOTEU.ALL UP0, P0 ;  /* 0x00000000003f7886 */ /* 0x000fe20000000000 */
[----:B------:R-:W-:Y:S01]  /*0640*/  VOTEU.ALL UP1, P0 ;  /* 0x00000000003f7886 */ /* 0x000fe20000020000 */
[----:B------:R-:W-:-:S03]  /*0650*/  IMAD.U32 R2, RZ, RZ, UR14 ;  /* 0x0000000eff027e24 */ /* 0x000fc6000f8e00ff */
[----:B------:R-:W0:Y:S01]  /*0660*/  @!UP0 S2UR UR6, SR_CgaCtaId ;  /* 0x00000000000689c3 */ /* 0x000e220000008800 */
[----:B------:R-:W-:Y:S01]  /*0670*/  @!UP0 UMOV UR5, 0x400 ;  /* 0x0000040000058882 */ /* 0x000fe20000000000 */
[----:B------:R-:W-:-:S04]  /*0680*/  @!UP0 UIADD3 UR12, -UR12, 0x100000, URZ ;  /* 0x001000000c0c8890 */ /* 0x000fc8000fffe13f */
[----:B------:R-:W-:Y:S02]  /*0690*/  @!UP0 USHF.L.U32 UR13, UR12, 0xb, URZ ;  /* 0x0000000b0c0d8899 */ /* 0x000fe4000800063f */
[----:B------:R-:W-:Y:S01]  /*06a0*/  @!UP0 USHF.L.U32 UR12, UR12, 0x1, URZ ;  /* 0x000000010c0c8899 */ /* 0x000fe2000800063f */
[----:B------:R-:W-:Y:S01]  /*06b0*/  IMAD.U32 R3, RZ, RZ, UR15 ;  /* 0x0000000fff037e24 */ /* 0x000fe2000f8e00ff */
[----:B0-----:R-:W-:Y:S01]  /*06c0*/  @!UP0 ULEA UR16, UR6, UR5, 0x18 ;  /* 0x0000000506108291 */ /* 0x001fe2000f8ec03f */
[----:B------:R-:W-:Y:S01]  /*06d0*/  VOTEU.ALL UP0, P0 ;  /* 0x00000000003f7886 */ /* 0x000fe20000000000 */
[----:B------:R-:W-:Y:S01]  /*06e0*/  PLOP3.LUT P0, PT, PT, PT, UP2, 0x80, 0x0 ;  /* 0x000000000000781c */ /* 0x000fe20003f0f028 */
[----:B------:R-:W-:Y:S01]  /*06f0*/  UMOV UR5, URZ ;  /* 0x0000003f00057c82 */ /* 0x000fe20008000000 */
[----:B------:R-:W-:Y:S01]  /*0700*/  @UP2 UMOV UR6, URZ ;  /* 0x0000003f00062c82 */ /* 0x000fe20008000000 */
[----:B------:R-:W-:Y:S02]  /*0710*/  @!UP2 UIMAD.WIDE.U32 UR8, UR11, UR7, UR4 ;  /* 0x000000070b08a2a5 */ /* 0x000fe4000f8e0004 */
[----:B------:R-:W-:Y:S01]  /*0720*/  @UP2 UIADD3 UR6, UR15, UR6, URZ ;  /* 0x000000060f062290 */ /* 0x000fe2000fffe03f */
[----:B------:R-:W0:Y:S04]  /*0730*/  FENCE.VIEW.ASYNC.S ;  /* 0x00000000000073c6 */ /* 0x000e280000000000 */
[----:B0-----:R0:W2:Y:S01]  /*0740*/  @!UP0 SYNCS.EXCH.64 URZ, [UR16+0xd0], UR12 ;  /* 0x0000d00c103f85b2 */ /* 0x0010a20008000100 */
[----:B------:R-:W-:-:S02]  /*0750*/  IMAD.U32 R5, RZ, RZ, UR9 ;  /* 0x00000009ff057e24 */ /* 0x000fc4000f8e00ff */
[----:B------:R-:W-:Y:S02]  /*0760*/  @P2 IMAD.U32 R19, RZ, RZ, UR6 ;  /* 0x00000006ff132e24 */ /* 0x000fe4000f8e00ff */
[----:B------:R-:W-:Y:S02]  /*0770*/  @P0 IMAD.MOV.U32 R6, RZ, RZ, R2 ;  /* 0x000000ffff060224 */ /* 0x000fe400078e0002 */
[----:B------:R-:W-:Y:S02]  /*0780*/  IMAD.U32 R2, RZ, RZ, UR8 ;  /* 0x00000008ff027e24 */ /* 0x000fe4000f8e00ff */
[----:B------:R-:W-:Y:S02]  /*0790*/  IMAD.U32 R3, RZ, RZ, UR9 ;  /* 0x00000009ff037e24 */ /* 0x000fe4000f8e00ff */
[----:B------:R-:W-:Y:S02]  /*07a0*/  @!P3 IMAD.MOV.U32 R6, RZ, RZ, R2 ;  /* 0x000000ffff06b224 */ /* 0x000fe400078e0002 */
[----:B------:R-:W-:-:S02]  /*07b0*/  IMAD.U32 R4, RZ, RZ, UR8 ;  /* 0x00000008ff047e24 */ /* 0x000fc4000f8e00ff */
[----:B------:R-:W-:Y:S01]  /*07c0*/  @!P4 IMAD.MOV.U32 R19, RZ, RZ, R5 ;  /* 0x000000ffff13c224 */ /* 0x000fe200078e0005 */
[----:B------:R0:W-:Y:S01]  /*07d0*/  STL [R1+0x180], R6 ;  /* 0x0001800601007387 */ /* 0x0001e20000100800 */
[----:B------:R0:W2:Y:S01]  /*07e0*/  @!UP1 SYNCS.EXCH.64 URZ, [UR16+0xd8], UR12 ;  /* 0x0000d80c103f95b2 */ /* 0x0000a20008000100 */
[----:B------:R-:W-:Y:S01]  /*07f0*/  NOP ;  /* 0x0000000000007918 */ /* 0x000fe20000000000 */
[----:B--234-:R-:W-:Y:S06]  /*0800*/  BAR.SYNC.DEFER_BLOCKING 0x0 ;  /* 0x0000000000007b1d */ /* 0x01cfec0000010000 */
[----:B------:R-:W-:Y:S05]  /*0810*/  @!P1 BRA `(.L_x_4) ;  /* 0x0000014000749947 */ /* 0x000fea0003800000 */
[----:B------:R-:W-:-:S06]  /*0820*/  UISETP.GT.U32.AND UP0, UPT, UR18, 0x1, UPT ;  /* 0x000000011200788c */ /* 0x000fcc000bf04070 */
[----:B------:R-:W-:-:S13]  /*0830*/  PLOP3.LUT P0, PT, PT, PT, UP0, 0x80, 0x0 ;  /* 0x000000000000781c */ /* 0x000fda0003f0f008 */
[----:B0-----:R-:W-:Y:S05]  /*0840*/  @P0 EXIT ;  /* 0x000000000000094d */ /* 0x001fea0003800000 */
[----:B------:R-:W-:Y:S01]  /*0850*/  ULDC.64 UR8, c[0x0][0x650] ;  /* 0x0001940000087ab9 */ /* 0x000fe20000000a00 */
[----:B------:R-:W-:Y:S01]  /*0860*/  UMOV UR41, 0xffffffff ;  /* 0xffffffff00297882 */ /* 0x000fe20000000000 */
[----:B------:R-:W-:Y:S01]  /*0870*/  ISETP.GE.U32.AND P0, PT, R6, UR8, PT ;  /* 0x0000000806007c0c */ /* 0x000fe2000bf06070 */
[----:B------:R-:W-:Y:S01]  /*0880*/  UMOV UR42, 0xffffffff ;  /* 0xffffffff002a7882 */ /* 0x000fe20000000000 */
[----:B------:R-:W-:Y:S01]  /*0890*/  UMOV UR43, 0xffffffff ;  /* 0xffffffff002b7882 */ /* 0x000fe20000000000 */
[----:B------:R-:W-:Y:S02]  /*08a0*/  PRMT R0, RZ, 0x7610, R0 ;  /* 0x00007610ff007816 */ /* 0x000fe40000000000 */
[----:B------:R-:W-:-:S13]  /*08b0*/  ISETP.GE.U32.AND.EX P0, PT, R19, UR9, PT, P0 ;  /* 0x0000000913007c0c */ /* 0x000fda000bf06100 */
[----:B------:R-:W-:Y:S05]  /*08c0*/  @P0 BRA `(.L_x_5) ;  /* 0x0000000400800947 */ /* 0x000fea0003800000 */
[----:B------:R-:W-:Y:S01]  /*08d0*/  I2FP.F32.U32 R0, UR4 ;  /* 0x0000000400007c45 */ /* 0x000fe20008201000 */
[----:B------:R-:W-:Y:S01]  /*08e0*/  ULDC.64 UR16, c[0x0][0x628] ;  /* 0x00018a0000107ab9 */ /* 0x000fe20000000a00 */
[----:B------:R-:W-:Y:S01]  /*08f0*/  ULDC UR6, c[0x0][0x150] ;  /* 0x0000540000067ab9 */ /* 0x000fe20000000800 */
[----:B------:R-:W-:Y:S01]  /*0900*/  ISETP.NE.U32.AND P0, PT, RZ, UR16, PT ;  /* 0x00000010ff007c0c */ /* 0x000fe2000bf05070 */
[----:B------:R-:W-:Y:S01]  /*0910*/  ULDC UR15, c[0x0][0x630] ;  /* 0x00018c00000f7ab9 */ /* 0x000fe20000000800 */
[----:B------:R-:W-:Y:S01]  /*0920*/  FMUL R0, R0, UR6 ;  /* 0x0000000600007c20 */ /* 0x000fe20008400000 */
[----:B------:R-:W-:Y:S01]  /*0930*/  R2UR UR18, R6 ;  /* 0x00000000061272ca */ /* 0x000fe200000e0000 */
[----:B------:R-:W-:Y:S01]  /*0940*/  ULDC UR20, c[0x0][0x154] ;  /* 0x0000550000147ab9 */ /* 0x000fe20000000800 */
[----:B------:R-:W-:Y:S01]  /*0950*/  ISETP.NE.AND.EX P0, PT, RZ, UR17, PT, P0 ;  /* 0x00000011ff007c0c */ /* 0x000fe2000bf05300 */
[----:B------:R0:W1:Y:S01]  /*0960*/  F2I.U32.TRUNC.NTZ R2, R0 ;  /* 0x0000000000027305 */ /* 0x000062000020f000 */
[----:B------:R-:W-:-:S02]  /*0970*/  R2UR UR19, R19 ;  /* 0x00000000131372ca */ /* 0x000fc400000e0000 */
[----:B------:R-:W-:Y:S02]  /*0980*/  R2UR UR8, R6 ;  /* 0x00000000060872ca */ /* 0x000fe400000e0000 */
[----:B------:R-:W-:-:S07]  /*0990*/  R2UR UR9, R19 ;  /* 0x00000000130972ca */ /* 0x000fce00000e0000 */
[----:B0-----:R-:W-:Y:S08]  /*09a0*/  @!P0 BRA `(.L_x_6) ;  /* 0x0000000000308947 */ /* 0x001ff00003800000 */
[----:B------:R-:W-:Y:S01]  /*09b0*/  R2UR UR8, R6 ;  /* 0x00000000060872ca */ /* 0x000fe200000e0000 */
[----:B------:R-:W-:Y:S01]  /*09c0*/  ULDC UR6, c[0x0][0x634] ;  /* 0x00018d0000067ab9 */ /* 0x000fe20000000800 */
[----:B------:R-:W-:-:S11]  /*09d0*/  R2UR UR14, R19 ;  /* 0x00000000130e72ca */ /* 0x000fd600000e0000 */
[----:B------:R-:W-:-:S04]  /*09e0*/  UIADD3 UR6, UP0, UR8, UR6, URZ ;  /* 0x0000000608067290 */ /* 0x000fc8000ff1e03f */
[----:B------:R-:W-:-:S04]  /*09f0*/  UIADD3.X UR14, URZ, UR14, URZ, UP0, !UPT ;  /* 0x0000000e3f0e7290 */ /* 0x000fc800087fe43f */
[----:B------:R-:W-:-:S04]  /*0a00*/  UIMAD.WIDE.U32 UR8, UR14, UR16, URZ ;  /* 0x000000100e0872a5 */ /* 0x000fc8000f8e003f */
[----:B------:R-:W-:Y:S02]  /*0a10*/  UIMAD.WIDE.U32 UR10, UP0, UR6, UR17, UR8 ;  /* 0x00000011060a72a5 */ /* 0x000fe4000f800008 */
[----:B------:R-:W-:Y:S02]  /*0a20*/  UIMAD.WIDE.U32 UR8, UR6, UR16, URZ ;  /* 0x00000010060872a5 */ /* 0x000fe4000f8e003f */
[----:B------:R-:W-:Y:S02]  /*0a30*/  UIADD3.X UR13, URZ, URZ, URZ, UP0, !UPT ;  /* 0x0000003f3f0d7290 */ /* 0x000fe400087fe43f */
[----:B------:R-:W-:Y:S01]  /*0a40*/  UIADD3 URZ, UP0, UR9, UR10, URZ ;  /* 0x0000000a093f7290 */ /* 0x000fe2000ff1e03f */
[----:B------:R-:W-:-:S03]  /*0a50*/  UMOV UR12, UR11 ;  /* 0x0000000b000c7c82 */ /* 0x000fc60008000000 */
[----:B------:R-:W-:-:S12]  /*0a60*/  UIMAD.WIDE.U32.X UR8, UR14, UR17, UR12, UP0 ;  /* 0x000000110e0872a5 */ /* 0x000fd800080e040c */
.L_x_6:
[----:B------:R-:W-:Y:S01]  /*0a70*/  USHF.R.U64 UR43, UR8, UR15, UR9 ;  /* 0x0000000f082b7299 */ /* 0x000fe20008001209 */
[----:B------:R-:W-:Y:S01]  /*0a80*/  I2FP.F32.U32 R0, UR7 ;  /* 0x0000000700007c45 */ /* 0x000fe20008201000 */
[----:B------:R-:W-:Y:S01]  /*0a90*/  USHF.R.U32.HI UR5, URZ, UR15, UR9 ;  /* 0x0000000f3f057299 */ /* 0x000fe20008011609 */
[----:B-1----:R-:W-:Y:S01]  /*0aa0*/  R2UR UR12, R2 ;  /* 0x00000000020c72ca */ /* 0x002fe200000e0000 */
[----:B------:R-:W-:Y:S02]  /*0ab0*/  UIADD3 UR6, UP0, URZ, -UR43, URZ ;  /* 0x8000002b3f067290 */ /* 0x000fe4000ff1e03f */
[----:B------:R-:W-:Y:S01]  /*0ac0*/  FMUL R0, R0, UR20 ;  /* 0x0000001400007c20 */ /* 0x000fe20008400000 */
[----:B------:R-:W-:Y:S01]  /*0ad0*/  ULDC.64 UR8, c[0x0][0x620] ;  /* 0x0001880000087ab9 */ /* 0x000fe20000000a00 */
[----:B------:R-:W-:Y:S01]  /*0ae0*/  UIADD3.X UR5, URZ, ~UR5, URZ, UP0, !UPT ;  /* 0x800000053f057290 */ /* 0x000fe200087fe43f */
[----:B------:R-:W-:Y:S01]  /*0af0*/  UMOV UR10, UR18 ;  /* 0x00000012000a7c82 */ /* 0x000fe20008000000 */
[----:B------:R-:W-:-:S02]  /*0b00*/  UMOV UR11, UR19 ;  /* 0x00000013000b7c82 */ /* 0x000fc40008000000 */
[----:B------:R-:W-:Y:S01]  /*0b10*/  UIMAD UR5, UR5, UR8, URZ ;  /* 0x00000008050572a4 */ /* 0x000fe2000f8e023f */
[----:B------:R-:W0:Y:S01]  /*0b20*/  F2I.U32.TRUNC.NTZ R0, R0 ;  /* 0x0000000000007305 */ /* 0x000e22000020f000 */
[----:B------:R-:W-:Y:S02]  /*0b30*/  UIMAD.WIDE.U32 UR10, UR6, UR8, UR10 ;  /* 0x00000008060a72a5 */ /* 0x000fe4000f8e000a */
[----:B------:R-:W-:Y:S01]  /*0b40*/  UIMAD UR6, UR6, UR9, UR5 ;  /* 0x00000009060672a4 */ /* 0x000fe2000f8e0205 */
[----:B------:R-:W-:Y:S01]  /*0b50*/  ULDC UR21, c[0x0][0x658] ;  /* 0x0001960000157ab9 */ /* 0x000fe20000000800 */
[----:B------:R-:W-:Y:S02]  /*0b60*/  UMOV UR19, 0xffffffff ;  /* 0xffffffff00137882 */ /* 0x000fe40000000000 */
[----:B------:R-:W-:Y:S01]  /*0b70*/  UIADD3 UR6, UR11, UR6, URZ ;  /* 0x000000060b067290 */ /* 0x000fe2000fffe03f */
[----:B------:R-:W-:Y:S01]  /*0b80*/  ULDC UR15, c[0x0][0x618] ;  /* 0x00018600000f7ab9 */ /* 0x000fe20000000800 */
[----:B------:R-:W-:Y:S01]  /*0b90*/  ULDC.64 UR8, c[0x0][0x640] ;  /* 0x0001900000087ab9 */ /* 0x000fe20000000a00 */
[----:B------:R-:W-:Y:S01]  /*0ba0*/  USHF.L.U32 UR11, UR19, UR21, URZ ;  /* 0x00000015130b7299 */ /* 0x000fe2000800063f */
[----:B------:R-:W-:Y:S01]  /*0bb0*/  ISETP.NE.U32.AND P0, PT, RZ, UR8, PT ;  /* 0x00000008ff007c0c */ /* 0x000fe2000bf05070 */
[----:B------:R-:W-:-:S02]  /*0bc0*/  USHF.R.U64 UR19, UR10, UR15, UR6 ;  /* 0x0000000f0a137299 */ /* 0x000fc40008001206 */
[----:B------:R-:W-:Y:S01]  /*0bd0*/  USHF.R.U32.HI UR10, URZ, UR15, UR6 ;  /* 0x0000000f3f0a7299 */ /* 0x000fe20008011606 */
[----:B0-----:R-:W-:Y:S01]  /*0be0*/  R2UR UR14, R0 ;  /* 0x00000000000e72ca */ /* 0x001fe200000e0000 */
[----:B------:R-:W-:Y:S01]  /*0bf0*/  ULDC UR17, c[0x0][0x608] ;  /* 0x0001820000117ab9 */ /* 0x000fe20000000800 */
[----:B------:R-:W-:Y:S01]  /*0c00*/  ISETP.NE.AND.EX P0, PT, RZ, UR9, PT, P0 ;  /* 0x00000009ff007c0c */ /* 0x000fe2000bf05300 */
[----:B------:R-:W-:Y:S02]  /*0c10*/  USHF.R.U64 UR23, UR19, UR17, UR10 ;  /* 0x0000001113177299 */ /* 0x000fe4000800120a */
[----:B------:R-:W-:Y:S01]  /*0c20*/  USHF.R.U32.HI UR10, URZ, UR17, UR10 ;  /* 0x000000113f0a7299 */ /* 0x000fe2000801160a */
[----:B------:R-:W-:Y:S01]  /*0c30*/  UMOV UR16, 0x1 ;  /* 0x0000000100107882 */ /* 0x000fe20000000000 */
[----:B------:R-:W-:Y:S02]  /*0c40*/  UIADD3 UR12, -UR12, URZ, URZ ;  /* 0x0000003f0c0c7290 */ /* 0x000fe4000fffe13f */
[----:B------:R-:W-:-:S02]  /*0c50*/  USHF.R.U64 UR24, UR23, UR21, UR10 ;  /* 0x0000001517187299 */ /* 0x000fc4000800120a */
[----:B------:R-:W-:Y:S01]  /*0c60*/  USHF.L.U32 UR6, UR16, UR21, URZ ;  /* 0x0000001510067299 */ /* 0x000fe2000800063f */
[----:B------:R-:W-:Y:S01]  /*0c70*/  ULDC UR13, c[0x0][0x144] ;  /* 0x00005100000d7ab9 */ /* 0x000fe20000000800 */
[----:B------:R-:W-:Y:S01]  /*0c80*/  ULDC UR5, c[0x0][0x600] ;  /* 0x0001800000057ab9 */ /* 0x000fe20000000800 */
[----:B------:R-:W-:Y:S02]  /*0c90*/  ULOP3.LUT UR16, URZ, UR11, URZ, 0x33, !UPT ;  /* 0x0000000b3f107292 */ /* 0x000fe4000f8e333f */
[----:B------:R-:W-:Y:S02]  /*0ca0*/  USHF.R.U32.HI UR11, URZ, UR21, UR10 ;  /* 0x000000153f0b7299 */ /* 0x000fe4000801160a */
[----:B------:R-:W-:Y:S02]  /*0cb0*/  UIADD3 UR18, UR5, -0x1, URZ ;  /* 0xffffffff05127890 */ /* 0x000fe4000fffe03f */
[----:B------:R-:W-:Y:S02]  /*0cc0*/  UIADD3 UR20, -UR14, URZ, URZ ;  /* 0x0000003f0e147290 */ /* 0x000fe4000fffe13f */
[----:B------:R-:W-:Y:S01]  /*0cd0*/  UIMAD UR4, UR13, UR12, UR4 ;  /* 0x0000000c0d0472a4 */ /* 0x000fe2000f8e0204 */
[----:B------:R-:W-:Y:S01]  /*0ce0*/  ULDC UR25, c[0x0][0x148] ;  /* 0x0000520000197ab9 */ /* 0x000fe20000000800 */
[----:B------:R-:W-:Y:S01]  /*0cf0*/  ULDC UR21, c[0x0][0x648] ;  /* 0x0001920000157ab9 */ /* 0x000fe20000000800 */
[----:B------:R-:W-:Y:S01]  /*0d00*/  ULDC UR22, c[0x0][0x638] ;  /* 0x00018e0000167ab9 */ /* 0x000fe20000000800 */
[----:B------:R-:W-:Y:S01]  /*0d10*/  UMOV UR10, UR24 ;  /* 0x00000018000a7c82 */ /* 0x000fe20008000000 */
[----:B------:R-:W-:Y:S07]  /*0d20*/  @!P0 BRA `(.L_x_7) ;  /* 0x0000000000308947 */ /* 0x000fee0003800000 */
[----:B------:R-:W-:Y:S02]  /*0d30*/  ULDC UR14, c[0x0][0x64c] ;  /* 0x00019300000e7ab9 */ /* 0x000fe40000000800 */
        /* <DEDUP_REMOVED lines=8> */
[----:B------:R-:W-:-:S07]  /*0dc0*/  UIMAD.WIDE.U32.X UR8, UR17, UR9, UR14, UP0 ;  /* 0x00000009110872a5 */ /* 0x000fce00080e040e */
[----:B------:R-:W-:Y:S01]  /*0dd0*/  UMOV UR10, UR8 ;  /* 0x00000008000a7c82 */ /* 0x000fe20008000000 */
[----:B------:R-:W-:-:S05]  /*0de0*/  UMOV UR11, UR9 ;  /* 0x00000009000b7c82 */ /* 0x000fca0008000000 */
.L_x_7:
[----:B------:R-:W-:Y:S01]  /*0df0*/  UISETP.NE.AND UP0, UPT, UR47, URZ, UPT ;  /* 0x0000003f2f00728c */ /* 0x000fe2000bf05270 */
[----:B------:R-:W-:Y:S01]  /*0e00*/  IMAD.MOV.U32 R0, RZ, RZ, 0x1 ;  /* 0x00000001ff007424 */ /* 0x000fe200078e00ff */
[----:B------:R-:W-:Y:S02]  /*0e10*/  USHF.R.U64 UR8, UR10, UR21, UR11 ;  /* 0x000000150a087299 */ /* 0x000fe4000800120b */
[----:B------:R-:W-:Y:S02]  /*0e20*/  ULOP3.LUT UR16, UR23, UR16, URZ, 0xc0, !UPT ;  /* 0x0000001017107292 */ /* 0x000fe4000f8ec03f */
[----:B------:R-:W-:Y:S02]  /*0e30*/  ULOP3.LUT UR18, UR19, UR18, URZ, 0xc0, !UPT ;  /* 0x0000001213127292 */ /* 0x000fe4000f8ec03f */
[----:B------:R-:W-:-:S03]  /*0e40*/  UIMAD UR16, UR6, UR8, UR16 ;  /* 0x00000008061072a4 */ /* 0x000fc6000f8e0210 */
[----:B------:R-:W-:Y:S02]  /*0e50*/  @UP0 UIMAD UR4, UR25, UR20, UR7 ;  /* 0x00000014190402a4 */ /* 0x000fe4000f8e0207 */
[----:B------:R-:W-:-:S04]  /*0e60*/  UIADD3 UR7, -UR8, URZ, URZ ;  /* 0x0000003f08077290 */ /* 0x000fc8000fffe13f */
[----:B------:R-:W-:-:S03]  /*0e70*/  UIMAD UR6, UR7, UR22, UR24 ;  /* 0x00000016070672a4 */ /* 0x000fc6000f8e0218 */
[----:B------:R-:W-:Y:S01]  /*0e80*/  ULDC UR7, c[0x0][0x610] ;  /* 0x0001840000077ab9 */ /* 0x000fe20000000800 */
[----:B------:R-:W-:Y:S02]  /*0e90*/  UIMAD UR6, UR6, UR5, UR18 ;  /* 0x00000005060672a4 */ /* 0x000fe4000f8e0212 */
[----:B------:R-:W-:-:S04]  /*0ea0*/  UIMAD UR4, UR16, UR7, UR4 ;  /* 0x00000007100472a4 */ /* 0x000fc8000f8e0204 */
[----:B------:R-:W-:Y:S02]  /*0eb0*/  USEL UR42, UR6, UR4, !UP0 ;  /* 0x00000004062a7287 */ /* 0x000fe4000c000000 */
[----:B------:R-:W-:-:S12]  /*0ec0*/  USEL UR41, UR4, UR6, !UP0 ;  /* 0x0000000604297287 */ /* 0x000fd8000c000000 */
.L_x_5:
[----:B------:R-:W-:-:S08]  /*0ed0*/  NOP ;  /* 0x0000000000007918 */ /* 0x000fd00000000000 */
[----:B------:R-:W0:Y:S02]  /*0ee0*/  USETMAXREG.TRY_ALLOC.CTAPOOL UP0, 0xf0 ;  /* 0x000000f0000079c8 */ /* 0x000e240008000600 */
[----:B0-----:R-:W-:-:S13]  /*0ef0*/  PLOP3.LUT P0, PT, PT, PT, UP0, 0x80, 0x0 ;  /* 0x000000000000781c */ /* 0x001fda0003f0f008 */
[----:B------:R-:W-:Y:S05]  /*0f00*/  @!P0 BRA `(.L_x_5) ;  /* 0xfffffffc00f08947 */ /* 0x000fea000383ffff */
[----:B------:R-:W-:Y:S01]  /*0f10*/  ULDC.64 UR4, c[0x0][0x598] ;  /* 0x0001660000047ab9 */ /* 0x000fe20000000a00 */
[----:B------:R-:W-:Y:S01]  /*0f20*/  ULDC.64 UR36, c[0x0][0x208] ;  /* 0x0000820000247ab9 */ /* 0x000fe20000000a00 */
[----:B------:R-:W-:-:S04]  /*0f30*/  ISETP.NE.U32.AND P0, PT, RZ, UR4, PT ;  /* 0x00000004ff007c0c */ /* 0x000fc8000bf05070 */
[----:B------:R-:W-:-:S13]  /*0f40*/  ISETP.NE.AND.EX P0, PT, RZ, UR5, PT, P0 ;  /* 0x00000005ff007c0c */ /* 0x000fda000bf05300 */
[----:B------:R-:W-:Y:S05]  /*0f50*/  @!P0 BRA `(.L_x_8) ;  /* 0x00000000001c8947 */ /* 0x000fea0003800000 */
[----:B------:R-:W0:Y:S02]  /*0f60*/  LDC.64 R2, c[0x0][0x598] ;  /* 0x00016600ff027b82 */ /* 0x000e240000000a00 */
[----:B0-----:R-:W2:Y:S02]  /*0f70*/  LDG.E.64 R2, desc[UR36][R2.64] ;  /* 0x0000002402027981 */ /* 0x001ea4000c1e1b00 */
[----:B--2---:R-:W-:-:S04]  /*0f80*/  ISETP.NE.U32.AND P0, PT, R2, RZ, PT ;  /* 0x000000ff0200720c */ /* 0x004fc80003f05070 */
[----:B------:R-:W-:-:S13]  /*0f90*/  ISETP.NE.AND.EX P0, PT, R3, RZ, PT, P0 ;  /* 0x000000ff0300720c */ /* 0x000fda0003f05300 */
[----:B------:R-:W-:Y:S05]  /*0fa0*/  @!P0 BRA `(.L_x_8) ;  /* 0x0000000000088947 */ /* 0x000fea0003800000 */
[----:B------:R0:W5:Y:S01]  /*0fb0*/  LD.E R17, desc[UR36][R2.64] ;  /* 0x0000002402117980 */ /* 0x000162000c101900 */
[----:B------:R-:W-:Y:S05]  /*0fc0*/  BRA `(.L_x_9) ;  /* 0x0000000000247947 */ /* 0x000fea0003800000 */
.L_x_8:
[----:B------:R-:W-:Y:S02]  /*0fd0*/  ULDC.64 UR4, c[0x0][0x588] ;  /* 0x0001620000047ab9 */ /* 0x000fe40000000a00 */
[----:B------:R-:W-:-:S04]  /*0fe0*/  ISETP.NE.U32.AND P0, PT, RZ, UR4, PT ;  /* 0x00000004ff007c0c */ /* 0x000fc8000bf05070 */
[----:B------:R-:W-:-:S13]  /*0ff0*/  ISETP.NE.AND.EX P0, PT, RZ, UR5, PT, P0 ;  /* 0x00000005ff007c0c */ /* 0x000fda000bf05300 */
[----:B------:R-:W-:Y:S05]  /*1000*/  @!P0 BRA `(.L_x_10) ;  /* 0x00000000000c8947 */ /* 0x000fea0003800000 */
[----:B------:R-:W0:Y:S02]  /*1010*/  LDC.64 R2, c[0x0][0x588] ;  /* 0x00016200ff027b82 */ /* 0x000e240000000a00 */
[----:B0-----:R1:W5:Y:S01]  /*1020*/  LDG.E R17, desc[UR36][R2.64] ;  /* 0x0000002402117981 */ /* 0x001362000c1e1900 */
[----:B------:R-:W-:Y:S05]  /*1030*/  BRA `(.L_x_9) ;  /* 0x0000000000087947 */ /* 0x000fea0003800000 */
.L_x_10:
[----:B------:R-:W-:Y:S02]  /*1040*/  ULDC UR4, c[0x0][0x580] ;  /* 0x0001600000047ab9 */ /* 0x000fe40000000800 */
[----:B------:R-:W-:-:S07]  /*1050*/  IMAD.U32 R17, RZ, RZ, UR4 ;  /* 0x00000004ff117e24 */ /* 0x000fce000f8e00ff */
.L_x_9:
[----:B------:R-:W-:Y:S02]  /*1060*/  ULDC.64 UR4, c[0x0][0x5a0] ;  /* 0x0001680000047ab9 */ /* 0x000fe40000000a00 */
[----:B------:R-:W-:-:S04]  /*1070*/  ISETP.NE.U32.AND P0, PT, RZ, UR4, PT ;  /* 0x00000004ff007c0c */ /* 0x000fc8000bf05070 */
[----:B------:R-:W-:-:S13]  /*1080*/  ISETP.NE.AND.EX P0, PT, RZ, UR5, PT, P0 ;  /* 0x00000005ff007c0c */ /* 0x000fda000bf05300 */
[----:B------:R-:W-:Y:S05]  /*1090*/  @!P0 BRA `(.L_x_11) ;  /* 0x00000000001c8947 */ /* 0x000fea0003800000 */
[----:B01----:R-:W0:Y:S02]  /*10a0*/  LDC.64 R2, c[0x0][0x5a0] ;  /* 0x00016800ff027b82 */ /* 0x003e240000000a00 */
[----:B0-----:R-:W2:Y:S02]  /*10b0*/  LDG.E.64 R2, desc[UR36][R2.64] ;  /* 0x0000002402027981 */ /* 0x001ea4000c1e1b00 */
[----:B--2---:R-:W-:-:S04]  /*10c0*/  ISETP.NE.U32.AND P0, PT, R2, RZ, PT ;  /* 0x000000ff0200720c */ /* 0x004fc80003f05070 */
[----:B------:R-:W-:-:S13]  /*10d0*/  ISETP.NE.AND.EX P0, PT, R3, RZ, PT, P0 ;  /* 0x000000ff0300720c */ /* 0x000fda0003f05300 */
[----:B------:R-:W-:Y:S05]  /*10e0*/  @!P0 BRA `(.L_x_11) ;  /* 0x0000000000088947 */ /* 0x000fea0003800000 */
[----:B------:R0:W5:Y:S01]  /*10f0*/  LD.E R18, desc[UR36][R2.64] ;  /* 0x0000002402127980 */ /* 0x000162000c101900 */
[----:B------:R-:W-:Y:S05]  /*1100*/  BRA `(.L_x_12) ;  /* 0x0000000000247947 */ /* 0x000fea0003800000 */
.L_x_11:
[----:B------:R-:W-:Y:S02]  /*1110*/  ULDC.64 UR4, c[0x0][0x590] ;  /* 0x0001640000047ab9 */ /* 0x000fe40000000a00 */
[----:B------:R-:W-:-:S04]  /*1120*/  ISETP.NE.U32.AND P0, PT, RZ, UR4, PT ;  /* 0x00000004ff007c0c */ /* 0x000fc8000bf05070 */
[----:B------:R-:W-:-:S13]  /*1130*/  ISETP.NE.AND.EX P0, PT, RZ, UR5, PT, P0 ;  /* 0x00000005ff007c0c */ /* 0x000fda000bf05300 */
[----:B------:R-:W-:Y:S05]  /*1140*/  @!P0 BRA `(.L_x_13) ;  /* 0x00000000000c8947 */ /* 0x000fea0003800000 */
[----:B01----:R-:W0:Y:S02]  /*1150*/  LDC.64 R2, c[0x0][0x590] ;  /* 0x00016400ff027b82 */ /* 0x003e240000000a00 */
[----:B0-----:R1:W5:Y:S01]  /*1160*/  LDG.E R18, desc[UR36][R2.64] ;  /* 0x0000002402127981 */ /* 0x001362000c1e1900 */
[----:B------:R-:W-:Y:S05]  /*1170*/  BRA `(.L_x_12) ;  /* 0x0000000000087947 */ /* 0x000fea0003800000 */
.L_x_13:
[----:B------:R-:W-:Y:S02]  /*1180*/  ULDC UR4, c[0x0][0x584] ;  /* 0x0001610000047ab9 */ /* 0x000fe40000000800 */
[----:B------:R-:W-:-:S07]  /*1190*/  IMAD.U32 R18, RZ, RZ, UR4 ;  /* 0x00000004ff127e24 */ /* 0x000fce000f8e00ff */
.L_x_12:
[----:B------:R-:W-:-:S13]  /*11a0*/  LOP3.LUT P0, RZ, R0, 0xff, RZ, 0xc0, !PT ;  /* 0x000000ff00ff7812 */ /* 0x000fda000780c0ff */
[----:B------:R-:W-:Y:S05]  /*11b0*/  @!P0 EXIT ;  /* 0x000000000000894d */ /* 0x000fea0003800000 */
[----:B------:R-:W-:Y:S01]  /*11c0*/  ULDC UR4, c[0x0][0x28c] ;  /* 0x0000a30000047ab9 */ /* 0x000fe20000000800 */
[----:B------:R-:W-:Y:S01]  /*11d0*/  ULDC.64 UR6, c[0x0][0x5c8] ;  /* 0x0001720000067ab9 */ /* 0x000fe20000000a00 */
[----:B------:R-:W-:Y:S02]  /*11e0*/  UIADD3 UR4, UR4, 0x1f, URZ ;  /* 0x0000001f04047890 */ /* 0x000fe4000fffe03f */
[----:B------:R-:W-:Y:S02]  /*11f0*/  USHF.L.U64.HI UR44, UR6, 0x3, UR7 ;  /* 0x00000003062c7899 */ /* 0x000fe40008010207 */
[----:B------:R-:W-:Y:S02]  /*1200*/  USHF.R.S32.HI UR5, URZ, 0x1f, UR4 ;  /* 0x0000001f3f057899 */ /* 0x000fe40008011404 */
[----:B------:R-:W-:Y:S02]  /*1210*/  USHF.L.U32 UR45, UR6, 0x3, URZ ;  /* 0x00000003062d7899 */ /* 0x000fe4000800063f */
[----:B------:R-:W-:Y:S01]  /*1220*/  ULEA.HI UR5, UR5, UR4, URZ, 0x5 ;  /* 0x0000000405057291 */ /* 0x000fe2000f8f283f */
[----:B------:R-:W-:Y:S01]  /*1230*/  UMOV UR38, URZ ;  /* 0x0000003f00267c82 */ /* 0x000fe20008000000 */
[----:B------:R-:W-:-:S02]  /*1240*/  UMOV UR39, URZ ;  /* 0x0000003f00277c82 */ /* 0x000fc40008000000 */
[----:B------:R-:W-:-:S12]  /*1250*/  USHF.R.S32.HI UR46, URZ, 0x5, UR5 ;  /* 0x000000053f2e7899 */ /* 0x000fd80008011405 */
.L_x_611:
[----:B------:R-:W2:Y:S01]  /*1260*/  S2R R0, SR_TID.X ;  /* 0x0000000000007919 */ /* 0x000ea20000002100 */
[----:B------:R-:W3:Y:S01]  /*1270*/  S2UR UR7, SR_CgaCtaId ;  /* 0x00000000000779c3 */ /* 0x000ee20000008800 */
[----:B------:R-:W-:Y:S02]  /*1280*/  UMOV UR6, 0x400 ;  /* 0x0000040000067882 */ /* 0x000fe40000000000 */
[----:B---3--:R-:W-:Y:S01]  /*1290*/  ULEA UR6, UR7, UR6, 0x18 ;  /* 0x0000000607067291 */ /* 0x008fe2000f8ec03f */
[----:B--2---:R-:W-:-:S04]  /*12a0*/  LOP3.LUT R0, R0, 0x80, RZ, 0xc0, !PT ;  /* 0x0000008000007812 */ /* 0x004fc800078ec0ff */
[----:B------:R-:W-:-:S06]  /*12b0*/  SHF.R.U32.HI R0, RZ, 0x7, R0 ;  /* 0x00000007ff007819 */ /* 0x000fcc0000011600 */
[----:B------:R-:W2:Y:S02]  /*12c0*/  SHFL.IDX PT, R0, R0, RZ, 0x1f ;  /* 0x00001fff00007589 */ /* 0x000ea400000e0000 */
[----:B--2---:R-:W-:-:S13]  /*12d0*/  R2UR UR4, R0 ;  /* 0x00000000000472ca */ /* 0x004fda00000e0000 */
[----:B------:R-:W-:-:S04]  /*12e0*/  ULEA.HI UR5, UR4, UR4, URZ, 0x1 ;  /* 0x0000000404057291 */ /* 0x000fc8000f8f083f */
[----:B------:R-:W-:-:S04]  /*12f0*/  ULOP3.LUT UR5, UR5, 0x1ffffe, URZ, 0xc0, !UPT ;  /* 0x001ffffe05057892 */ /* 0x000fc8000f8ec03f */
[----:B------:R-:W-:-:S03]  /*1300*/  UIADD3 UR5, UR4, -UR5, URZ ;  /* 0x8000000504057290 */ /* 0x000fc6000fffe03f */
[----:B------:R-:W-:Y:S01]  /*1310*/  ULDC UR4, c[0x0][0x28c] ;  /* 0x0000a30000047ab9 */ /* 0x000fe20000000800 */
[----:B------:R-:W-:Y:S01]  /*1320*/  ULEA UR5, UR5, UR6, 0xb ;  /* 0x0000000605057291 */ /* 0x000fe2000f8e583f */
[----:B------:R-:W-:-:S03]  /*1330*/  ISETP.LT.AND P0, PT, RZ, UR4, PT ;  /* 0x00000004ff007c0c */ /* 0x000fc6000bf01270 */
[----:B------:R-:W-:-:S04]  /*1340*/  UIADD3 UR5, UR5, 0x180, URZ ;  /* 0x0000018005057890 */ /* 0x000fc8000fffe03f */
[----:B------:R-:W-:-:S04]  /*1350*/  USHF.R.U32.HI UR5, URZ, 0x4, UR5 ;  /* 0x000000043f057899 */ /* 0x000fc80008011605 */
[----:B------:R-:W-:Y:S02]  /*1360*/  ULOP3.LUT UR48, UR5, 0x3fff, URZ, 0xc0, !UPT ;  /* 0x00003fff05307892 */ /* 0x000fe4000f8ec03f */
[----:B------:R-:W-:Y:S10]  /*1370*/  @P0 BRA `(.L_x_14) ;  /* 0x0000000000400947 */ /* 0x000ff40003800000 */
[----:B------:R-:W-:Y:S01]  /*1380*/  MOV R0, 0x0 ;  /* 0x0000000000007802 */ /* 0x000fe20000000f00 */
[----:B------:R-:W-:Y:S01]  /*1390*/  ULDC.64 UR4, c[0x4][0x68] ;  /* 0x01001a0000047ab9 */ /* 0x000fe20000000a00 */
[----:B------:R-:W-:Y:S01]  /*13a0*/  ULDC.64 UR6, c[0x4][0x8] ;  /* 0x0100020000067ab9 */ /* 0x000fe20000000a00 */
[----:B------:R-:W-:Y:S01]  /*13b0*/  IMAD.U32 R4, RZ, RZ, UR4 ;  /* 0x00000004ff047e24 */ /* 0x000fe2000f8e00ff */
[----:B01----:R0:W1:Y:S01]  /*13c0*/  LDC.64 R2, c[0x4][R0] ;  /* 0x0100000000027b82 */ /* 0x0030620000000a00 */
[----:B------:R-:W-:Y:S01]  /*13d0*/  IMAD.U32 R5, RZ, RZ, UR5 ;  /* 0x00000005ff057e24 */ /* 0x000fe2000f8e00ff */
[----:B------:R-:W-:Y:S01]  /*13e0*/  ULDC.64 UR4, c[0x4][0x70] ;  /* 0x01001c0000047ab9 */ /* 0x000fe20000000a00 */
[----:B------:R-:W-:Y:S02]  /*13f0*/  IMAD.U32 R10, RZ, RZ, UR6 ;  /* 0x00000006ff0a7e24 */ /* 0x000fe4000f8e00ff */
[----:B------:R-:W-:Y:S02]  /*1400*/  IMAD.U32 R6, RZ, RZ, UR4 ;  /* 0x00000004ff067e24 */ /* 0x000fe4000f8e00ff */
[----:B------:R-:W-:-:S02]  /*1410*/  IMAD.U32 R7, RZ, RZ, UR5 ;  /* 0x00000005ff077e24 */ /* 0x000fc4000f8e00ff */
[----:B------:R-:W-:Y:S02]  /*1420*/  IMAD.U32 R11, RZ, RZ, UR7 ;  /* 0x00000007ff0b7e24 */ /* 0x000fe4000f8e00ff */
[----:B------:R-:W-:Y:S02]  /*1430*/  IMAD.MOV.U32 R8, RZ, RZ, 0x1e1 ;  /* 0x000001e1ff087424 */ /* 0x000fe400078e00ff */
[----:B------:R-:W-:Y:S02]  /*1440*/  IMAD.MOV.U32 R12, RZ, RZ, 0x1 ;  /* 0x00000001ff0c7424 */ /* 0x000fe400078e00ff */
[----:B0-----:R-:W-:-:S07]  /*1450*/  IMAD.MOV.U32 R13, RZ, RZ, RZ ;  /* 0x000000ffff0d7224 */ /* 0x001fce00078e00ff */
[----:B------:R-:W-:-:S07]  /*1460*/  LEPC R20, `(.L_x_14) ;  /* 0x000000001014794e */ /* 0x000fce0000000000 */
[----:B-1---5:R-:W-:Y:S05]  /*1470*/  CALL.ABS.NOINC R2 ;  /* 0x0000000002007343 */ /* 0x022fea0003c00000 */
.L_x_14:
[----:B------:R-:W-:-:S06]  /*1480*/  ULOP3.LUT UR4, UR40, 0x1, URZ, 0xfc, !UPT ;  /* 0x0000000128047892 */ /* 0x000fcc000f8efc3f */
[----:B------:R-:W-:-:S05]  /*1490*/  IMAD.U32 R0, RZ, RZ, UR4 ;  /* 0x00000004ff007e24 */ /* 0x000fca000f8e00ff */
[----:B------:R-:W-:-:S13]  /*14a0*/  ISETP.NE.AND P0, PT, R0, 0x3, PT ;  /* 0x000000030000780c */ /* 0x000fda0003f05270 */
[----:B------:R-:W-:Y:S05]  /*14b0*/  @!P0 BRA `(.L_x_15) ;  /* 0x0000000000048947 */ /* 0x000fea0003800000 */
[----:B------:R-:W-:Y:S01]  /*14c0*/  BPT.TRAP 0x1 ;  /* 0x000000040000795c */ /* 0x000fe20000300000 */
.L_x_15:
[----:B------:R-:W2:Y:S01]  /*14d0*/  S2UR UR5, SR_CgaCtaId ;  /* 0x00000000000579c3 */ /* 0x000ea20000008800 */
[----:B------:R-:W-:Y:S01]  /*14e0*/  UMOV UR4, 0x400 ;  /* 0x0000040000047882 */ /* 0x000fe20000000000 */
[----:B01----:R-:W-:Y:S02]  /*14f0*/  IMAD.U32 R2, RZ, RZ, UR38 ;  /* 0x00000026ff027e24 */ /* 0x003fe4000f8e00ff */
[----:B------:R-:W-:-:S03]  /*1500*/  IMAD.U32 R3, RZ, RZ, UR39 ;  /* 0x00000027ff037e24 */ /* 0x000fc6000f8e00ff */
[----:B------:R-:W-:Y:S01]  /*1510*/  SHF.L.U32 R2, R2, 0x1f, RZ ;  /* 0x0000001f02027819 */ /* 0x000fe200000006ff */
[----:B--2---:R-:W-:-:S06]  /*1520*/  ULEA UR4, UR5, UR4, 0x18 ;  /* 0x0000000405047291 */ /* 0x004fcc000f8ec03f */
[----:B------:R-:W-:-:S04]  /*1530*/  IMAD.U32 R0, RZ, RZ, UR4 ;  /* 0x00000004ff007e24 */ /* 0x000fc8000f8e00ff */
[----:B------:R-:W-:-:S04]  /*1540*/  IMAD R3, R3, 0x8, R0 ;  /* 0x0000000803037824 */ /* 0x000fc800078e0200 */
[----:B------:R0:W1:Y:S01]  /*1550*/  SYNCS.PHASECHK.TRANS64.TRYWAIT P1, [R3+URZ], R2 ;  /* 0x00000002030075a7 */ /* 0x000062000802017f */
[----:B------:R-:W-:Y:S05]  /*1560*/  @!P0 BRA `(.L_x_16) ;  /* 0x0000000000048947 */ /* 0x000fea0003800000 */
[----:B------:R-:W-:Y:S01]  /*1570*/  BPT.TRAP 0x1 ;  /* 0x000000040000795c */ /* 0x000fe20000300000 */
.L_x_16:
[----:B-1----:R-:W-:Y:S05]  /*1580*/  @P1 BRA `(.L_x_17) ;  /* 0x0000000000081947 */ /* 0x002fea0003800000 */
[----:B------:R-:W1:Y:S02]  /*1590*/  SYNCS.PHASECHK.TRANS64.TRYWAIT P1, [R3+URZ], R2 ;  /* 0x00000002030075a7 */ /* 0x000e64000802017f */
[----:B-1----:R-:W-:Y:S05]  /*15a0*/  @!P1 BRA `(.L_x_18) ;  /* 0x0000015000249947 */ /* 0x002fea0003800000 */
.L_x_17:
[----:B------:R-:W-:-:S04]  /*15b0*/  UISETP.LT.AND UP0, UPT, UR46, 0x1, UPT ;  /* 0x000000012e00788c */ /* 0x000fc8000bf01270 */
[----:B------:R-:W-:-:S06]  /*15c0*/  USEL UR4, UR46, 0x1, UP0 ;  /* 0x000000012e047887 */ /* 0x000fcc0008000000 */
[----:B------:R-:W-:Y:S01]  /*15d0*/  IMAD.U32 R4, RZ, RZ, UR4 ;  /* 0x00000004ff047e24 */ /* 0x000fe2000f8e00ff */
[----:B------:R-:W-:Y:S05]  /*15e0*/  WARPSYNC.ALL ;  /* 0x0000000000007948 */ /* 0x000fea0003800000 */
[----:B------:R-:W-:-:S04]  /*15f0*/  IADD3 R4, -R4, UR46, RZ ;  /* 0x0000002e04047c10 */ /* 0x000fc8000fffe1ff */
[----:B------:R-:W-:Y:S02]  /*1600*/  ISETP.GE.AND P1, PT, R4, 0x1, PT ;  /* 0x000000010400780c */ /* 0x000fe40003f26270 */
[----:B------:R-:W-:Y:S01]  /*1610*/  R2UR UR4, R0 ;  /* 0x00000000000472ca */ /* 0x000fe200000e0000 */
[----:B------:R-:W-:Y:S01]  /*1620*/  ULOP3.LUT UR48, UR48, 0x10000, URZ, 0xfc, !UPT ;  /* 0x0001000030307892 */ /* 0x000fe2000f8efc3f */
[----:B------:R-:W-:Y:S01]  /*1630*/  WARPGROUP.ARRIVE ;  /* 0x00000000000079c5 */ /* 0x000fe20000000000 */
[----:B------:R-:W-:Y:S01]  /*1640*/  UMOV UR5, 0xc0000010 ;  /* 0xc000001000057882 */ /* 0x000fe20000000000 */
[----:B------:R-:W-:Y:S01]  /*1650*/  UMOV UR7, 0xc0000010 ;  /* 0xc000001000077882 */ /* 0x000fe20000000000 */
[----:B------:R-:W-:-:S08]  /*1660*/  UIMAD UR8, UR39, 0x300, UR48 ;  /* 0x00000300270878a4 */ /* 0x000fd0000f8e0230 */
[----:B------:R-:W-:-:S04]  /*1670*/  UIADD3 UR4, UR4, 0x24180, URZ ;  /* 0x0002418004047890 */ /* 0x000fc8000fffe03f */
[----:B------:R-:W-:-:S04]  /*1680*/  USHF.R.U32.HI UR4, URZ, 0x4, UR4 ;  /* 0x000000043f047899 */ /* 0x000fc80008011604 */
[----:B------:R-:W-:-:S04]  /*1690*/  ULOP3.LUT UR4, UR4, 0x3fff, URZ, 0xc0, !UPT ;  /* 0x00003fff04047892 */ /* 0x000fc8000f8ec03f */
[----:B------:R-:W-:-:S03]  /*16a0*/  ULOP3.LUT UR10, UR4, 0x10000, URZ, 0xfc, !UPT ;  /* 0x00010000040a7892 */ /* 0x000fc6000f8efc3f */
[----:B------:R-:W-:Y:S01]  /*16b0*/  UMOV UR4, UR8 ;  /* 0x0000000800047c82 */ /* 0x000fe20008000000 */
[----:B------:R-:W-:-:S09]  /*16c0*/  UIMAD UR6, UR39, 0x180, UR10 ;  /* 0x00000180270678a4 */ /* 0x000fd2000f8e020a */
[----:B------:R-:W-:Y:S01]  /*16d0*/  IGMMA.64x192x32.S8.S8 R24, gdesc[UR4], RZ, !UPT, gsb0 ;  /* 0x04e00000041879f1 */ /* 0x000fe2000c0410ff */
[----:B------:R-:W-:Y:S01]  /*16e0*/  UIADD3 UR4, UR8, 0x100, URZ ;  /* 0x0000010008047890 */ /* 0x000fe2000fffe03f */
[----:B------:R-:W-:Y:S01]  /*16f0*/  UMOV UR5, 0xc0000010 ;  /* 0xc000001000057882 */ /* 0x000fe20000000000 */
[----:B------:R-:W-:Y:S02]  /*1700*/  WARPGROUP.DEPBAR.LE gsb0, 0x0 ;  /* 0x00008000000079c5 */ /* 0x000fe40000010000 */
[----:B------:R-:W-:Y:S01]  /*1710*/  WARPGROUP.ARRIVE ;  /* 0x00000000000079c5 */ /* 0x000fe20000000000 */
[----:B------:R-:W-:Y:S04]  /*1720*/  STL.64 [R1], R24 ;  /* 0x0000001801007387 */ /* 0x000fe80000100a00 */
[----:B------:R-:W-:Y:S01]  /*1730*/  STL.64 [R1+0x8], R26 ;  /* 0x0000081a01007387 */ /* 0x000fe20000100a00 */
[----:B------:R-:W-:Y:S01]  /*1740*/  IGMMA.64x192x32.S8.S8 R120, gdesc[UR4], RZ, !UPT, gsb0 ;  /* 0x04e00000047879f1 */ /* 0x000fe2000c0410ff */
[----:B------:R-:W-:-:S02]  /*1750*/  UIADD3 UR4, UR8, 0x200, URZ ;  /* 0x0000020008047890 */ /* 0x000fc4000fffe03f */
[----:B------:R-:W-:Y:S01]  /*1760*/  STL.64 [R1+0x10], R28 ;  /* 0x0000101c01007387 */ /* 0x000fe20000100a00 */
[----:B------:R-:W-:-:S03]  /*1770*/  UMOV UR5, 0xc0000010 ;  /* 0xc000001000057882 */ /* 0x000fc60000000000 */
[----:B------:R-:W-:Y:S04]  /*1780*/  STL.64 [R1+0x18], R30 ;  /* 0x0000181e01007387 */ /* 0x000fe80000100a00 */
        /* <DEDUP_REMOVED lines=43> */
[----:B------:R2:W-:Y:S01]  /*1a40*/  STL.64 [R1+0x178], R118 ;  /* 0x0001787601007387 */ /* 0x0005e20000100a00 */
[----:B------:R-:W-:-:S02]  /*1a50*/  WARPGROUP.DEPBAR.LE gsb0, 0x0 ;  /* 0x00008000000079c5 */ /* 0x000fc40000010000 */
[----:B--2---:R-:W-:-:S06]  /*1a60*/  WARPGROUP.ARRIVE ;  /* 0x00000000000079c5 */ /* 0x004fcc0000000000 */
[----:B------:R-:W-:Y:S03]  /*1a70*/  IGMMA.64x192x32.S8.S8 R24, gdesc[UR4], RZ, !UPT, gsb0 ;  /* 0x04e00000041879f1 */ /* 0x000fe6000c0410ff */
[----:B------:R-:W-:Y:S02]  /*1a80*/  WARPGROUP.DEPBAR.LE gsb0, 0x0 ;  /* 0x00008000000079c5 */ /* 0x000fe40000010000 */
[----:B------:R-:W-:Y:S05]  /*1a90*/  @!P1 BRA `(.L_x_19) ;  /* 0x0000000c00f49947 */ /* 0x000fea0003800000 */
[----:B------:R-:W-:Y:S02]  /*1aa0*/  UIADD3 UR4, UR39, 0x1, URZ ;  /* 0x0000000127047890 */ /* 0x000fe4000fffe03f */
[----:B01----:R-:W-:Y:S02]  /*1ab0*/  IMAD.U32 R2, RZ, RZ, UR39 ;  /* 0x00000027ff027e24 */ /* 0x003fe4000f8e00ff */
[----:B------:R-:W-:-:S04]  /*1ac0*/  UISETP.NE.AND UP0, UPT, UR4, 0xc, UPT ;  /* 0x0000000c0400788c */ /* 0x000fc8000bf05270 */
[----:B------:R-:W-:Y:S02]  /*1ad0*/  USEL UR5, URZ, 0x1, UP0 ;  /* 0x000000013f057887 */ /* 0x000fe40008000000 */
[----:B------:R-:W-:Y:S02]  /*1ae0*/  USEL UR8, UR4, URZ, UP0 ;  /* 0x0000003f04087287 */ /* 0x000fe40008000000 */
[----:B------:R-:W-:-:S06]  /*1af0*/  ULOP3.LUT UR5, UR38, UR5, URZ, 0x3c, !UPT ;  /* 0x0000000526057292 */ /* 0x000fcc000f8e3c3f */
[----:B------:R-:W-:-:S07]  /*1b00*/  IMAD.U32 R3, RZ, RZ, UR5 ;  /* 0x00000005ff037e24 */ /* 0x000fce000f8e00ff */
.L_x_26:
[----:B0-----:R-:W-:Y:S05]  /*1b10*/  @!P0 BRA `(.L_x_20) ;  /* 0x0000000000048947 */ /* 0x001fea0003800000 */
[----:B------:R-:W-:Y:S01]  /*1b20*/  BPT.TRAP 0x1 ;  /* 0x000000040000795c */ /* 0x000fe20000300000 */
.L_x_20:
[----:B------:R-:W0:Y:S01]  /*1b30*/  S2UR UR5, SR_CgaCtaId ;  /* 0x00000000000579c3 */ /* 0x000e220000008800 */
[----:B------:R-:W-:Y:S01]  /*1b40*/  UMOV UR4, 0x400 ;  /* 0x0000040000047882 */ /* 0x000fe20000000000 */
[----:B------:R-:W-:Y:S01]  /*1b50*/  IMAD.U32 R5, RZ, RZ, UR8 ;  /* 0x00000008ff057e24 */ /* 0x000fe2000f8e00ff */
[----:B------:R-:W-:Y:S01]  /*1b60*/  SHF.L.U32 R6, R3, 0x1f, RZ ;  /* 0x0000001f03067819 */ /* 0x000fe200000006ff */
[----:B0-----:R-:W-:-:S06]  /*1b70*/  ULEA UR4, UR5, UR4, 0x18 ;  /* 0x0000000405047291 */ /* 0x001fcc000f8ec03f */
[----:B------:R-:W-:-:S04]  /*1b80*/  IMAD.U32 R0, RZ, RZ, UR4 ;  /* 0x00000004ff007e24 */ /* 0x000fc8000f8e00ff */
[----:B------:R-:W-:-:S04]  /*1b90*/  IMAD R5, R5, 0x8, R0 ;  /* 0x0000000805057824 */ /* 0x000fc800078e0200 */
[----:B------:R0:W1:Y:S01]  /*1ba0*/  SYNCS.PHASECHK.TRANS64.TRYWAIT P1, [R5+URZ], R6 ;  /* 0x00000006050075a7 */ /* 0x000062000802017f */
[----:B------:R-:W-:Y:S05]  /*1bb0*/  @!P0 BRA `(.L_x_21) ;  /* 0x0000000000048947 */ /* 0x000fea0003800000 */
[----:B------:R-:W-:Y:S01]  /*1bc0*/  BPT.TRAP 0x1 ;  /* 0x000000040000795c */ /* 0x000fe20000300000 */
.L_x_21:
[----:B-1----:R-:W-:Y:S05]  /*1bd0*/  @P1 BRA `(.L_x_22) ;  /* 0x0000000000081947 */ /* 0x002fea0003800000 */
[----:B------:R-:W1:Y:S02]  /*1be0*/  SYNCS.PHASECHK.TRANS64.TRYWAIT P1, [R5+URZ], R6 ;  /* 0x00000006050075a7 */ /* 0x000e64000802017f */
[----:B-1----:R-:W-:Y:S05]  /*1bf0*/  @!P1 BRA `(.L_x_23) ;  /* 0x0000014800a49947 */ /* 0x002fea0003800000 */
.L_x_22:
        /* <DEDUP_REMOVED lines=47> */
[----:B------:R2:W-:Y:S04]  /*1ef0*/  STL.64 [R1+0x188], R24 ;  /* 0x0001881801007387 */ /* 0x0005e80000100a00 */
[----:B--2---:R-:W2:Y:S04]  /*1f00*/  LDL.LU.64 R24, [R1] ;  /* 0x0000000001187983 */ /* 0x004ea80000300a00 */
[----:B------:R-:W2:Y:S04]  /*1f10*/  LDL.LU.64 R26, [R1+0x8] ;  /* 0x00000800011a7983 */ /* 0x000ea80000300a00 */
        /* <DEDUP_REMOVED lines=45> */
[----:B------:R-:W2:Y:S01]  /*21f0*/  LDL.LU.64 R118, [R1+0x178] ;  /* 0x0001780001767983 */ /* 0x000ea20000300a00 */
[----:B------:R-:W-:-:S02]  /*2200*/  UIMAD UR9, UR8, 0x300, UR48 ;  /* 0x00000300080978a4 */ /* 0x000fc4000f8e0230 */
[----:B------:R-:W-:Y:S01]  /*2210*/  UIMAD UR6, UR8, 0x180, UR10 ;  /* 0x00000180080678a4 */ /* 0x000fe2000f8e020a */
[----:B------:R-:W-:Y:S01]  /*2220*/  UMOV UR5, 0xc0000010 ;  /* 0xc000001000057882 */ /* 0x000fe20000000000 */
[----:B------:R-:W-:-:S03]  /*2230*/  UMOV UR7, 0xc0000010 ;  /* 0xc000001000077882 */ /* 0x000fc60000000000 */
[----:B------:R-:W-:Y:S01]  /*2240*/  UMOV UR4, UR9 ;  /* 0x0000000900047c82 */ /* 0x000fe20008000000 */
[----:B--2---:R-:W-:-:S06]  /*2250*/  WARPGROUP.ARRIVE ;  /* 0x00000000000079c5 */ /* 0x004fcc0000000000 */
[----:B------:R-:W-:Y:S03]  /*2260*/  IGMMA.64x192x32.S8.S8 R24, gdesc[UR4], R24, gsb0 ;  /* 0x04e00000041879f1 */ /* 0x000fe60008041018 */
[----:B------:R-:W-:Y:S02]  /*2270*/  WARPGROUP.DEPBAR.LE gsb0, 0x0 ;  /* 0x00008000000079c5 */ /* 0x000fe40000010000 */
[----:B------:R-:W-:Y:S04]  /*2280*/  STL.64 [R1], R24 ;  /* 0x0000001801007387 */ /* 0x000fe80000100a00 */
        /* <DEDUP_REMOVED lines=47> */
[----:B--2---:R-:W2:Y:S04]  /*2580*/  LDL.LU.64 R118, [R1+0x300] ;  /* 0x0003000001767983 */ /* 0x004ea80000300a00 */
        /* <DEDUP_REMOVED lines=47> */
[----:B------:R-:W-:Y:S01]  /*2880*/  UIADD3 UR4, UR9, 0x100, URZ ;  /* 0x0000010009047890 */ /* 0x000fe2000fffe03f */
[----:B------:R-:W-:Y:S01]  /*2890*/  WARPGROUP.ARRIVE ;  /* 0x00000000000079c5 */ /* 0x000fe20000000000 */
[----:B------:R-:W-:-:S07]  /*28a0*/  UMOV UR5, 0xc0000010 ;  /* 0xc000001000057882 */ /* 0x000fce0000000000 */
[----:B------:R-:W-:Y:S01]  /*28b0*/  IGMMA.64x192x32.S8.S8 R120, gdesc[UR4], R120, gsb0 ;  /* 0x04e00000047879f1 */ /* 0x000fe20008041078 */
[----:B------:R-:W-:Y:S01]  /*28c0*/  UIADD3 UR4, UR9, 0x200, URZ ;  /* 0x0000020009047890 */ /* 0x000fe2000fffe03f */
[----:B------:R-:W-:Y:S01]  /*28d0*/  UMOV UR5, 0xc0000010 ;  /* 0xc000001000057882 */ /* 0x000fe20000000000 */
[----:B------:R-:W-:Y:S02]  /*28e0*/  WARPGROUP.DEPBAR.LE gsb0, 0x0 ;  /* 0x00008000000079c5 */ /* 0x000fe40000010000 */
[----:B--2---:R-:W-:-:S06]  /*28f0*/  WARPGROUP.ARRIVE ;  /* 0x00000000000079c5 */ /* 0x004fcc0000000000 */
[----:B------:R-:W-:Y:S03]  /*2900*/  IGMMA.64x192x32.S8.S8 R24, gdesc[UR4], R24, gsb0 ;  /* 0x04e00000041879f1 */ /* 0x000fe60008041018 */
[----:B------:R-:W-:Y:S02]  /*2910*/  WARPGROUP.DEPBAR.LE gsb0, 0x0 ;  /* 0x00008000000079c5 */ /* 0x000fe40000010000 */
[----:B------:R-:W-:Y:S05]  /*2920*/  @!P0 BRA `(.L_x_24) ;  /* 0x0000000000048947 */ /* 0x000fea0003800000 */
[----:B------:R-:W-:Y:S01]  /*2930*/  BPT.TRAP 0x1 ;  /* 0x000000040000795c */ /* 0x000fe20000300000 */
.L_x_24:
[----:B------:R-:W-:Y:S01]  /*2940*/  UISETP.GT.U32.AND UP0, UPT, UR40, 0x1, UPT ;  /* 0x000000012800788c */ /* 0x000fe2000bf04070 */
[----:B01----:R-:W-:-:S04]  /*2950*/  IMAD R5, R2, 0x8, R0 ;  /* 0x0000000802057824 */ /* 0x003fc800078e0200 */
[----:B------:R-:W-:Y:S01]  /*2960*/  VIADD R5, R5, 0x60 ;  /* 0x0000006005057836 */ /* 0x000fe20000000000 */
[----:B------:R-:W-:-:S04]  /*2970*/  PLOP3.LUT P1, PT, PT, PT, UP0, 0x80, 0x0 ;  /* 0x000000000000781c */ /* 0x000fc80003f2f008 */
[----:B------:R-:W-:-:S04]  /*2980*/  PRMT R5, RZ, 0x654, R5 ;  /* 0x00000654ff057816 */ /* 0x000fc80000000005 */
[----:B------:R0:W-:Y:S05]  /*2990*/  SYNCS.ARRIVE.TRANS64.RED.A1T0 RZ, [R5+URZ], RZ ;  /* 0x000000ff05ff79a7 */ /* 0x0001ea000810043f */
[----:B------:R-:W-:Y:S05]  /*29a0*/  @P1 BRA `(.L_x_25) ;  /* 0x0000000000041947 */ /* 0x000fea0003800000 */
[----:B------:R-:W-:Y:S01]  /*29b0*/  BPT.TRAP 0x1 ;  /* 0x000000040000795c */ /* 0x000fe20000300000 */
.L_x_25:
[----:B------:R-:W-:Y:S01]  /*29c0*/  UIADD3 UR8, UR8, 0x1, URZ ;  /* 0x0000000108087890 */ /* 0x000fe2000fffe03f */
[----:B------:R-:W-:Y:S01]  /*29d0*/  ISETP.GT.AND P2, PT, R4, 0x1, PT ;  /* 0x000000010400780c */ /* 0x000fe20003f44270 */
[----:B------:R-:W-:Y:S02]  /*29e0*/  VIADD R2, R2, 0x1 ;  /* 0x0000000102027836 */ /* 0x000fe40000000000 */
[----:B------:R-:W-:Y:S01]  /*29f0*/  UISETP.NE.AND UP0, UPT, UR8, 0xc, UPT ;  /* 0x0000000c0800788c */ /* 0x000fe2000bf05270 */
[----:B------:R-:W-:Y:S02]  /*2a00*/  VIADD R4, R4, 0xffffffff ;  /* 0xffffffff04047836 */ /* 0x000fe40000000000 */
[C---:B------:R-:W-:Y:S01]  /*2a10*/  ISETP.NE.AND P1, PT, R2.reuse, 0xc, PT ;  /* 0x0000000c0200780c */ /* 0x040fe20003f25270 */
[----:B------:R-:W-:Y:S02]  /*2a20*/  USEL UR4, URZ, 0x1, UP0 ;  /* 0x000000013f047887 */ /* 0x000fe40008000000 */
[----:B------:R-:W-:Y:S01]  /*2a30*/  USEL UR8, UR8, URZ, UP0 ;  /* 0x0000003f08087287 */ /* 0x000fe20008000000 */
[----:B------:R-:W-:-:S03]  /*2a40*/  SEL R2, R2, RZ, P1 ;  /* 0x000000ff02027207 */ /* 0x000fc60000800000 */
[----:B------:R-:W-:Y:S01]  /*2a50*/  LOP3.LUT R3, R3, UR4, RZ, 0x3c, !PT ;  /* 0x0000000403037c12 */ /* 0x000fe2000f8e3cff */
[----:B------:R-:W-:Y:S07]  /*2a60*/  @P2 BRA `(.L_x_26) ;  /* 0xfffffff000282947 */ /* 0x000fee000383ffff */
.L_x_19:
[----:B01----:R-:W0:Y:S02]  /*2a70*/  LDC R2, c[0x0][0x28c] ;  /* 0x0000a300ff027b82 */ /* 0x003e240000000800 */
[----:B0-----:R-:W-:-:S13]  /*2a80*/  ISETP.GE.AND P1, PT, R2, 0x1, PT ;  /* 0x000000010200780c */ /* 0x001fda0003f26270 */
[----:B------:R-:W-:Y:S05]  /*2a90*/  @!P1 BRA `(.L_x_27) ;  /* 0x0000000000449947 */ /* 0x000fea0003800000 */
[----:B------:R-:W-:Y:S05]  /*2aa0*/  @!P0 BRA `(.L_x_28) ;  /* 0x0000000000048947 */ /* 0x000fea0003800000 */
[----:B------:R-:W-:Y:S01]  /*2ab0*/  BPT.TRAP 0x1 ;  /* 0x000000040000795c */ /* 0x000fe20000300000 */
.L_x_28:
[----:B------:R-:W-:-:S04]  /*2ac0*/  UISETP.LT.AND UP0, UPT, UR46, 0x1, UPT ;  /* 0x000000012e00788c */ /* 0x000fc8000bf01270 */
[----:B------:R-:W-:Y:S02]  /*2ad0*/  USEL UR6, UR46, 0x1, UP0 ;  /* 0x000000012e067887 */ /* 0x000fe40008000000 */
[----:B------:R-:W-:Y:S02]  /*2ae0*/  UISETP.GT.U32.AND UP0, UPT, UR40, 0x1, UPT ;  /* 0x000000012800788c */ /* 0x000fe4000bf04070 */
[----:B------:R-:W-:-:S04]  /*2af0*/  UIADD3 UR6, UR39, UR46, -UR6 ;  /* 0x0000002e27067290 */ /* 0x000fc8000fffe806 */
[----:B------:R-:W-:Y:S01]  /*2b00*/  UIMAD.WIDE.U32 UR4, UR6, -0x55555555, URZ ;  /* 0xaaaaaaab060478a5 */ /* 0x000fe2000f8e003f */
[----:B------:R-:W-:-:S03]  /*2b10*/  PLOP3.LUT P0, PT, PT, PT, UP0, 0x80, 0x0 ;  /* 0x000000000000781c */ /* 0x000fc60003f0f008 */
[----:B------:R-:W-:-:S04]  /*2b20*/  USHF.R.U32.HI UR4, URZ, 0x3, UR5 ;  /* 0x000000033f047899 */ /* 0x000fc80008011605 */
[----:B------:R-:W-:-:S06]  /*2b30*/  UIMAD UR6, UR4, -0xc, UR6 ;  /* 0xfffffff4040678a4 */ /* 0x000fcc000f8e0206 */
[----:B------:R-:W-:-:S04]  /*2b40*/  IMAD.U32 R2, RZ, RZ, UR6 ;  /* 0x00000006ff027e24 */ /* 0x000fc8000f8e00ff */
[----:B------:R-:W-:-:S04]  /*2b50*/  IMAD R0, R2, 0x8, R0 ;  /* 0x0000000802007824 */ /* 0x000fc800078e0200 */
[----:B------:R-:W-:-:S05]  /*2b60*/  VIADD R0, R0, 0x60 ;  /* 0x0000006000007836 */ /* 0x000fca0000000000 */
[----:B------:R-:W-:-:S04]  /*2b70*/  PRMT R0, RZ, 0x654, R0 ;  /* 0x00000654ff007816 */ /* 0x000fc80000000000 */
[----:B------:R0:W-:Y:S01]  /*2b80*/  SYNCS.ARRIVE.TRANS64.RED.A1T0 RZ, [R0+URZ], RZ ;  /* 0x000000ff00ff79a7 */ /* 0x0001e2000810043f */
[----:B------:R-:W-:Y:S05]  /*2b90*/  @P0 BRA `(.L_x_27) ;  /* 0x0000000000040947 */ /* 0x000fea0003800000 */
[----:B------:R-:W-:Y:S01]  /*2ba0*/  BPT.TRAP 0x1 ;  /* 0x000000040000795c */ /* 0x000fe20000300000 */
.L_x_27:
[----:B------:R-:W1:Y:S01]  /*2bb0*/  S2R R4, SR_TID.X ;  /* 0x0000000000047919 */ /* 0x000e620000002100 */
[----:B------:R-:W-:Y:S01]  /*2bc0*/  UIMAD UR42, UR42, 0xc0, URZ ;  /* 0x000000c02a2a78a4 */ /* 0x000fe2000f8e023f */
[----:B------:R-:W-:Y:S01]  /*2bd0*/  IMAD.MOV.U32 R5, RZ, RZ, -0x2 ;  /* 0xfffffffeff057424 */ /* 0x000fe200078e00ff */
[----:B------:R-:W-:Y:S01]  /*2be0*/  USHF.R.S32.HI UR10, URZ, 0x1f, UR43 ;  /* 0x0000001f3f0a7899 */ /* 0x000fe2000801142b */
[----:B------:R-:W-:Y:S01]  /*2bf0*/  ULDC.64 UR8, c[0x0][0x5d0] ;  /* 0x0001740000087ab9 */ /* 0x000fe20000000a00 */
[----:B------:R-:W-:Y:S02]  /*2c00*/  UIMAD.WIDE UR6, UR41, 0x180, URZ ;  /* 0x00000180290678a5 */ /* 0x000fe4000f8e023f */
[----:B------:R-:W-:Y:S01]  /*2c10*/  IMAD.U32 R22, RZ, RZ, UR42 ;  /* 0x0000002aff167e24 */ /* 0x000fe2000f8e00ff */
[----:B------:R-:W-:Y:S02]  /*2c20*/  UIMAD UR4, UR10, UR8, URZ ;  /* 0x000000080a0472a4 */ /* 0x000fe4000f8e023f */
[----:B------:R-:W-:-:S02]  /*2c30*/  UIMAD UR41, UR41, 0x180, URZ ;  /* 0x00000180292978a4 */ /* 0x000fc4000f8e023f */
[----:B------:R-:W-:Y:S02]  /*2c40*/  UIMAD UR4, UR43, UR9, UR4 ;  /* 0x000000092b0472a4 */ /* 0x000fe4000f8e0204 */
[----:B------:R-:W-:Y:S02]  /*2c50*/  UIADD3 UR39, UR46, UR39, URZ ;  /* 0x000000272e277290 */ /* 0x000fe4000fffe03f */
[----:B------:R-:W-:Y:S02]  /*2c60*/  UISETP.GE.U32.AND UP2, UPT, UR46, 0xc, UPT ;  /* 0x0000000c2e00788c */ /* 0x000fe4000bf46070 */
[----:B------:R-:W-:-:S04]  /*2c70*/  UISETP.GT.U32.AND UP1, UPT, UR39, 0xb, UPT ;  /* 0x0000000b2700788c */ /* 0x000fc8000bf24070 */
[----:B------:R-:W-:Y:S01]  /*2c80*/  UISETP.LT.U32.AND UP1, UPT, UR46, 0xc, UP1 ;  /* 0x0000000c2e00788c */ /* 0x000fe20008f21070 */
[--C-:B-1----:R-:W-:Y:S01]  /*2c90*/  SHF.R.U32.HI R2, RZ, 0x7, R4.reuse ;  /* 0x00000007ff027819 */ /* 0x102fe20000011604 */
[----:B------:R-:W-:Y:S01]  /*2ca0*/  IMAD.SHL.U32 R23, R4, 0x2, RZ ;  /* 0x0000000204177824 */ /* 0x000fe200078e00ff */
[----:B0-----:R-:W-:Y:S02]  /*2cb0*/  SHF.R.U32.HI R0, RZ, 0x2, R4 ;  /* 0x00000002ff007819 */ /* 0x001fe40000011604 */
[----:B------:R-:W-:Y:S02]  /*2cc0*/  LOP3.LUT R2, R2, 0x1, RZ, 0xc0, !PT ;  /* 0x0000000102027812 */ /* 0x000fe400078ec0ff */
[----:B------:R-:W-:Y:S02]  /*2cd0*/  LOP3.LUT R3, R4, 0x60, RZ, 0xc0, !PT ;  /* 0x0000006004037812 */ /* 0x000fe400078ec0ff */
[----:B------:R-:W-:Y:S01]  /*2ce0*/  LOP3.LUT R0, R0, 0x7, RZ, 0xc0, !PT ;  /* 0x0000000700007812 */ /* 0x000fe200078ec0ff */
[----:B------:R-:W-:Y:S01]  /*2cf0*/  IMAD.SHL.U32 R15, R2, 0x40, RZ ;  /* 0x00000040020f7824 */ /* 0x000fe200078e00ff */
[----:B------:R-:W-:-:S02]  /*2d00*/  SHF.R.U32.HI R3, RZ, 0x1, R3 ;  /* 0x00000001ff037819 */ /* 0x000fc40000011603 */
[----:B------:R-:W-:Y:S02]  /*2d10*/  LOP3.LUT R22, R22, 0x6, R23, 0xf8, !PT ;  /* 0x0000000616167812 */ /* 0x000fe400078ef817 */
[--C-:B------:R-:W-:Y:S02]  /*2d20*/  LOP3.LUT R15, R15, 0x40, R0.reuse, 0xe2, !PT ;  /* 0x000000400f0f7812 */ /* 0x100fe400078ee200 */
[----:B------:R-:W-:Y:S02]  /*2d30*/  IADD3 R0, RZ, -R3, -R0 ;  /* 0x80000003ff007210 */ /* 0x000fe40007ffe800 */
[----:B------:R-:W-:Y:S02]  /*2d40*/  SHF.R.S32.HI R23, RZ, 0x1f, R22 ;  /* 0x0000001fff177819 */ /* 0x000fe40000011416 */
[----:B------:R-:W-:Y:S01]  /*2d50*/  LOP3.LUT R15, R15, UR6, R3, 0xfe, !PT ;  /* 0x000000060f0f7c12 */ /* 0x000fe2000f8efe03 */
[----:B------:R-:W-:Y:S02]  /*2d60*/  IMAD R0, R2, -0x40, R0 ;  /* 0xffffffc002007824 */ /* 0x000fe400078e0200 */
[----:B------:R-:W-:Y:S01]  /*2d70*/  IMAD.U32 R2, RZ, RZ, UR8 ;  /* 0x00000008ff027e24 */ /* 0x000fe2000f8e00ff */
[----:B------:R-:W-:-:S02]  /*2d80*/  ULDC UR8, c[0x0][0x284] ;  /* 0x0000a10000087ab9 */ /* 0x000fc40000000800 */
[----:B------:R-:W-:Y:S02]  /*2d90*/  IMAD.U32 R14, RZ, RZ, UR8 ;  /* 0x00000008ff0e7e24 */ /* 0x000fe4000f8e00ff */
[----:B------:R-:W-:-:S03]  /*2da0*/  IMAD.WIDE.U32 R2, R2, UR43, R22 ;  /* 0x0000002b02027c25 */ /* 0x000fc6000f8e0016 */
[----:B------:R-:W-:Y:S01]  /*2db0*/  IADD3 R14, R14, -UR41, R0 ;  /* 0x800000290e0e7c10 */ /* 0x000fe2000fffe000 */
[----:B------:R-:W-:Y:S01]  /*2dc0*/  VIADD R3, R3, UR4 ;  /* 0x0000000403037c36 */ /* 0x000fe20008000000 */
[----:B------:R-:W-:Y:S01]  /*2dd0*/  ULDC UR4, c[0x0][0x288] ;  /* 0x0000a20000047ab9 */ /* 0x000fe20000000800 */
[----:B------:R-:W-:Y:S01]  /*2de0*/  LOP3.LUT R0, R4, 0x3, RZ, 0xc0, !PT ;  /* 0x0000000304007812 */ /* 0x000fe200078ec0ff */
[----:B------:R-:W-:-:S04]  /*2df0*/  UISETP.GE.AND UP0, UPT, UR42, UR4, UPT ;  /* 0x000000042a00728c */ /* 0x000fc8000bf06270 */
[----:B------:R-:W-:Y:S01]  /*2e00*/  UISETP.GE.OR UP0, UPT, UR41, UR8, UP0 ;  /* 0x000000082900728c */ /* 0x000fe20008706670 */
[----:B------:R-:W-:Y:S01]  /*2e10*/  IMAD R0, R0, R5, UR4 ;  /* 0x0000000400007e24 */ /* 0x000fe2000f8e0205 */
[----:B------:R-:W-:Y:S02]  /*2e20*/  UIMAD.WIDE.U32 UR4, UR39, -0x55555555, URZ ;  /* 0xaaaaaaab270478a5 */ /* 0x000fe4000f8e003f */
[----:B------:R-:W-:Y:S01]  /*2e30*/  USEL UR8, URZ, 0x1, !UP1 ;  /* 0x000000013f087887 */ /* 0x000fe2000c800000 */
[----:B------:R-:W-:Y:S01]  /*2e40*/  VIADD R0, R0, -UR42 ;  /* 0x8000002a00007c36 */ /* 0x000fe20008000000 */
[----:B------:R-:W-:Y:S01]  /*2e50*/  PLOP3.LUT P0, PT, PT, PT, UP0, 0x80, 0x0 ;  /* 0x000000000000781c */ /* 0x000fe20003f0f008 */
[----:B------:R-:W-:Y:S02]  /*2e60*/  USHF.R.U32.HI UR4, URZ, 0x3, UR5 ;  /* 0x000000033f047899 */ /* 0x000fe40008011605 */
[----:B------:R-:W-:Y:S02]  /*2e70*/  ULOP3.LUT UR38, UR38, UR8, URZ, 0x3c, !UPT ;  /* 0x0000000826267292 */ /* 0x000fe4000f8e3c3f */
[----:B------:R-:W-:-:S02]  /*2e80*/  UIMAD UR39, UR4, -0xc, UR39 ;  /* 0xfffffff4042778a4 */ /* 0x000fc4000f8e0227 */
[----:B------:R-:W-:Y:S01]  /*2e90*/  @UP2 ULOP3.LUT UR38, UR38, 0x1, UR4, 0x78, !UPT ;  /* 0x0000000126262892 */ /* 0x000fe2000f8e7804 */
[----:B------:R-:W-:-:S05]  /*2ea0*/  UMOV UR41, 0xffffffff ;  /* 0xffffffff00297882 */ /* 0x000fca0000000000 */
[----:B------:R-:W-:Y:S06]  /*2eb0*/  @P0 BRA `(.L_x_29) ;  /* 0x0000011000f00947 */ /* 0x000fec0003800000 */
[----:B-----5:R-:W-:Y:S01]  /*2ec0*/  ISETP.NE.AND P0, PT, R18, RZ, PT ;  /* 0x000000ff1200720c */ /* 0x020fe20003f05270 */
[----:B------:R-:W-:Y:S01]  /*2ed0*/  ULDC.64 UR12, c[0x0][0x5c8] ;  /* 0x00017200000c7ab9 */ /* 0x000fe20000000a00 */
[----:B------:R-:W-:Y:S01]  /*2ee0*/  BSSY B0, `(.L_x_29) ;  /* 0x0001139000007945 */ /* 0x000fe20003800000 */
[----:B------:R-:W-:Y:S01]  /*2ef0*/  UIMAD UR4, UR7, UR12, URZ ;  /* 0x0000000c070472a4 */ /* 0x000fe2000f8e023f */
[----:B------:R-:W-:Y:S02]  /*2f00*/  IMAD.U32 R6, RZ, RZ, UR13 ;  /* 0x0000000dff067e24 */ /* 0x000fe4000f8e00ff */
[----:B------:R-:W-:-:S04]  /*2f10*/  IMAD.WIDE.U32 R2, R15, UR12, R2 ;  /* 0x0000000c0f027c25 */ /* 0x000fc8000f8e0002 */
[----:B------:R-:W-:-:S04]  /*2f20*/  IMAD R6, R15, R6, UR4 ;  /* 0x000000040f067e24 */ /* 0x000fc8000f8e0206 */
[----:B------:R-:W-:Y:S01]  /*2f30*/  IMAD.IADD R6, R3, 0x1, R6 ;  /* 0x0000000103067824 */ /* 0x000fe200078e0206 */
[----:B------:R-:W-:Y:S06]  /*2f40*/  @!P0 BRA `(.L_x_30) ;  /* 0x000000c400008947 */ /* 0x000fec0003800000 */
[----:B------:R-:W0:Y:S01]  /*2f50*/  LDC.64 R10, c[0x0][0x5b0] ;  /* 0x00016c00ff0a7b82 */ /* 0x000e220000000a00 */
[----:B------:R-:W-:Y:S01]  /*2f60*/  ULDC.64 UR8, c[0x0][0x5b8] ;  /* 0x00016e0000087ab9 */ /* 0x000fe20000000a00 */
[----:B------:R-:W-:Y:S01]  /*2f70*/  ISETP.GE.AND P2, PT, R14, 0x1, PT ;  /* 0x000000010e00780c */ /* 0x000fe20003f46270 */
[----:B------:R-:W-:Y:S02]  /*2f80*/  UIMAD UR4, UR10, UR8, URZ ;  /* 0x000000080a0472a4 */ /* 0x000fe4000f8e023f */
[----:B------:R-:W-:Y:S01]  /*2f90*/  IMAD.U32 R4, RZ, RZ, UR8 ;  /* 0x00000008ff047e24 */ /* 0x000fe2000f8e00ff */
[----:B------:R-:W-:Y:S01]  /*2fa0*/  BSSY B1, `(.L_x_31) ;  /* 0x000000e000017945 */ /* 0x000fe20003800000 */
[----:B------:R-:W-:Y:S01]  /*2fb0*/  ISETP.LT.OR P1, PT, R0, 0x1, !P2 ;  /* 0x000000010000780c */ /* 0x000fe20005721670 */
[----:B------:R-:W-:Y:S01]  /*2fc0*/  UIMAD UR4, UR43, UR9, UR4 ;  /* 0x000000092b0472a4 */ /* 0x000fe2000f8e0204 */
[----:B------:R-:W1:Y:S01]  /*2fd0*/  LDC.64 R12, c[0x0][0x5a8] ;  /* 0x00016a00ff0c7b82 */ /* 0x000e620000000a00 */
[----:B------:R-:W-:-:S04]  /*2fe0*/  IMAD.WIDE.U32 R22, R4, UR43, R22 ;  /* 0x0000002b04167c25 */ /* 0x000fc8000f8e0016 */
[----:B------:R-:W-:Y:S02]  /*2ff0*/  VIADD R21, R23, UR4 ;  /* 0x0000000417157c36 */ /* 0x000fe40008000000 */
[----:B------:R-:W-:Y:S02]  /*3000*/  IMAD.MOV.U32 R20, RZ, RZ, R22 ;  /* 0x000000ffff147224 */ /* 0x000fe400078e0016 */
[----:B0-----:R-:W-:Y:S02]  /*3010*/  IMAD R218, R10, UR7, RZ ;  /* 0x000000070ada7c24 */ /* 0x001fe4000f8e02ff */
[----:B------:R-:W-:-:S04]  /*3020*/  IMAD.WIDE.U32 R4, R15, R10, R20 ;  /* 0x0000000a0f047225 */ /* 0x000fc800078e0014 */
[----:B------:R-:W-:Y:S01]  /*3030*/  IMAD R218, R15, R11, R218 ;  /* 0x0000000b0fda7224 */ /* 0x000fe200078e02da */
[----:B-1----:R-:W-:-:S04]  /*3040*/  IADD3 R8, P0, R4, R12, RZ ;  /* 0x0000000c04087210 */ /* 0x002fc80007f1e0ff */
[----:B------:R-:W-:Y:S01]  /*3050*/  IADD3.X R9, R13, R5, R218, P0, !PT ;  /* 0x000000050d097210 */ /* 0x000fe200007fe4da */
[----:B------:R-:W-:Y:S08]  /*3060*/  @P1 BRA `(.L_x_32) ;  /* 0x0000000000041947 */ /* 0x000ff00003800000 */
[----:B------:R0:W5:Y:S02]  /*3070*/  LDG.E.U8 R16, desc[UR36][R8.64] ;  /* 0x0000002408107981 */ /* 0x000164000c1e1100 */
.L_x_32:
[----:B------:R-:W-:Y:S05]  /*3080*/  BSYNC B1 ;  /* 0x0000000000017941 */ /* 0x000fea0003800000 */
.L_x_31:
[----:B------:R-:W2:Y:S01]  /*3090*/  LDL.LU R7, [R1] ;  /* 0x0000000001077983 */ /* 0x000ea20000300800 */
[----:B-----5:R-:W-:Y:S01]  /*30a0*/  LOP3.LUT R3, R16, 0xffff, RZ, 0xc0, !PT ;  /* 0x0000ffff10037812 */ /* 0x020fe200078ec0ff */
[----:B------:R-:W-:Y:S01]  /*30b0*/  ULDC.64 UR4, c[0x0][0x5c0] ;  /* 0x0001700000047ab9 */ /* 0x000fe20000000a00 */
[----:B------:R-:W-:Y:S01]  /*30c0*/  BSSY B1, `(.L_x_33) ;  /* 0x000000c000017945 */ /* 0x000fe20003800000 */
[----:B------:R-:W-:Y:S02]  /*30d0*/  IADD3 R4, P0, R2, UR4, RZ ;  /* 0x0000000402047c10 */ /* 0x000fe4000ff1e0ff */
[----:B------:R-:W-:Y:S02]  /*30e0*/  PRMT R3, R3, 0x8880, RZ ;  /* 0x0000888003037816 */ /* 0x000fe400000000ff */
[----:B------:R-:W-:Y:S02]  /*30f0*/  IADD3.X R5, R6, UR5, RZ, P0, !PT ;  /* 0x0000000506057c10 */ /* 0x000fe400087fe4ff */
[----:B------:R-:W-:Y:S01]  /*3100*/  ISETP.LT.OR P0, PT, R0, 0x2, !P2 ;  /* 0x000000020000780c */ /* 0x000fe20005701670 */
[----:B------:R-:W-:-:S04]  /*3110*/  IMAD R2, R3, R18, RZ ;  /* 0x0000001203027224 */ /* 0x000fc800078e02ff */
[----:B--2---:R-:W-:-:S05]  /*3120*/  @!P1 IMAD R3, R7, R17, R2 ;  /* 0x0000001107039224 */ /* 0x004fca00078e0202 */
[----:B------:R1:W-:Y:S03]  /*3130*/  @!P1 STG.E.U8 desc[UR36][R4.64], R3 ;  /* 0x0000000304009986 */ /* 0x0003e6000c101124 */
[----:B------:R-:W-:Y:S05]  /*3140*/  @P0 BRA `(.L_x_34) ;  /* 0x00000000000c0947 */ /* 0x000fea0003800000 */
[----:B------:R-:W2:Y:S02]  /*3150*/  LDG.E.U8 R16, desc[UR36][R8.64+0x1] ;  /* 0x0000012408107981 */ /* 0x000ea4000c1e1100 */
[----:B--2---:R-:W-:-:S05]  /*3160*/  PRMT R2, R16, 0x8880, RZ ;  /* 0x0000888010027816 */ /* 0x004fca00000000ff */
[----:B------:R-:W-:-:S07]  /*3170*/  IMAD R2, R2, R18, RZ ;  /* 0x0000001202027224 */ /* 0x000fce00078e02ff */
.L_x_34:
[----:B------:R-:W-:Y:S05]  /*3180*/  BSYNC B1 ;  /* 0x0000000000017941 */ /* 0x000fea0003800000 */
.L_x_33:
[----:B-1----:R-:W2:Y:S01]  /*3190*/  LDL.LU R3, [R1+0x4] ;  /* 0x0000040001037983 */ /* 0x002ea20000300800 */
[----:B------:R-:W-:Y:S01]  /*31a0*/  ISETP.GE.AND P1, PT, R14, 0x9, PT ;  /* 0x000000090e00780c */ /* 0x000fe20003f26270 */
[C---:B------:R-:W-:Y:S01]  /*31b0*/  IMAD.SHL.U32 R216, R10.reuse, 0x8, RZ ;  /* 0x000000080ad87824 */ /* 0x040fe200078e00ff */
[----:B------:R-:W-:Y:S01]  /*31c0*/  SHF.L.U64.HI R217, R10, 0x3, R11 ;  /* 0x000000030ad97819 */ /* 0x000fe2000001020b */
[----:B------:R-:W-:Y:S01]  /*31d0*/  BSSY B1, `(.L_x_35) ;  /* 0x000000c000017945 */ /* 0x000fe20003800000 */
[----:B------:R-:W-:Y:S01]  /*31e0*/  ISETP.LT.OR P4, PT, R0, 0x1, !P1 ;  /* 0x000000010000780c */ /* 0x000fe20004f81670 */
[----:B------:R-:W-:-:S04]  /*31f0*/  IMAD.WIDE.U32 R6, R15, R10, R216 ;  /* 0x0000000a0f067225 */ /* 0x000fc800078e00d8 */
[----:B------:R-:W-:Y:S02]  /*3200*/  IMAD.IADD R218, R218, 0x1, R7 ;  /* 0x00000001dada7824 */ /* 0x000fe400078e0207 */
[----:B--2---:R-:W-:-:S05]  /*3210*/  @!P0 IMAD R3, R3, R17, R2 ;  /* 0x0000001103038224 */ /* 0x004fca00078e0202 */
[----:B------:R1:W-:Y:S01]  /*3220*/  @!P0 STG.E.U8 desc[UR36][R4.64+0x1], R3 ;  /* 0x0000010304008986 */ /* 0x0003e2000c101124 */
[----:B------:R-:W-:-:S04]  /*3230*/  IADD3 R6, P0, P3, R22, R12, R6 ;  /* 0x0000000c16067210 */ /* 0x000fc80007b1e006 */
[----:B------:R-:W-:Y:S01]  /*3240*/  IADD3.X R7, R21, R13, R218, P0, P3 ;  /* 0x0000000d15077210 */ /* 0x000fe200007e64da */
[----:B------:R-:W-:Y:S08]  /*3250*/  @P4 BRA `(.L_x_36) ;  /* 0x00000000000c4947 */ /* 0x000ff00003800000 */
[----:B------:R-:W2:Y:S02]  /*3260*/  LDG.E.U8 R16, desc[UR36][R6.64] ;  /* 0x0000002406107981 */ /* 0x000ea4000c1e1100 */
[----:B--2---:R-:W-:-:S05]  /*3270*/  PRMT R2, R16, 0x8880, RZ ;  /* 0x0000888010027816 */ /* 0x004fca00000000ff */
[----:B------:R-:W-:-:S07]  /*3280*/  IMAD R2, R2, R18, RZ ;  /* 0x0000001202027224 */ /* 0x000fce00078e02ff */
.L_x_36:
[----:B------:R-:W-:Y:S05]  /*3290*/  BSYNC B1 ;  /* 0x0000000000017941 */ /* 0x000fea0003800000 */
.L_x_35:
[----:B-1----:R-:W2:Y:S01]  /*32a0*/  LDL.LU R3, [R1+0x8] ;  /* 0x0000080001037983 */ /* 0x002ea20000300800 */
[----:B------:R-:W-:Y:S01]  /*32b0*/  @!P4 IADD3 R218, P0, R4, UR45, RZ ;  /* 0x0000002d04dacc10 */ /* 0x000fe2000ff1e0ff */
[----:B------:R-:W-:Y:S03]  /*32c0*/  BSSY B1, `(.L_x_37) ;  /* 0x0000009000017945 */ /* 0x000fe60003800000 */
[----:B------:R-:W-:Y:S02]  /*32d0*/  @!P4 IADD3.X R219, R5, UR44, RZ, P0, !PT ;  /* 0x0000002c05dbcc10 */ /* 0x000fe400087fe4ff */
[----:B------:R-:W-:Y:S01]  /*32e0*/  ISETP.LT.OR P0, PT, R0, 0x2, !P1 ;  /* 0x000000020000780c */ /* 0x000fe20004f01670 */
[----:B--2---:R-:W-:-:S05]  /*32f0*/  @!P4 IMAD R3, R3, R17, R2 ;  /* 0x000000110303c224 */ /* 0x004fca00078e0202 */
[----:B------:R1:W-:Y:S07]  /*3300*/  @!P4 STG.E.U8 desc[UR36][R218.64], R3 ;  /* 0x00000003da00c986 */ /* 0x0003ee000c101124 */
[----:B------:R-:W-:Y:S05]  /*3310*/  @P0 BRA `(.L_x_38) ;  /* 0x00000000000c0947 */ /* 0x000fea0003800000 */
[----:B------:R-:W2:Y:S02]  /*3320*/  LDG.E.U8 R16, desc[UR36][R6.64+0x1] ;  /* 0x0000012406107981 */ /* 0x000ea4000c1e1100 */
[----:B--2---:R-:W-:-:S05]  /*3330*/  PRMT R2, R16, 0x8880, RZ ;  /* 0x0000888010027816 */ /* 0x004fca00000000ff */
[----:B------:R-:W-:-:S07]  /*3340*/  IMAD R2, R2, R18, RZ ;  /* 0x0000001202027224 */ /* 0x000fce00078e02ff */
.L_x_38:
[----:B------:R-:W-:Y:S05]  /*3350*/  BSYNC B1 ;  /* 0x0000000000017941 */ /* 0x000fea0003800000 */
.L_x_37:
[----:B-1----:R-:W2:Y:S01]  /*3360*/  LDL.LU R3, [R1+0xc] ;  /* 0x00000c0001037983 */ /* 0x002ea20000300800 */
[----:B------:R-:W-:Y:S01]  /*3370*/  @!P0 IADD3 R218, P3, R4, UR45, RZ ;  /* 0x0000002d04da8c10 */ /* 0x000fe2000ff7e0ff */
[----:B------:R-:W-:Y:S01]  /*3380*/  BSSY B1, `(.L_x_39) ;  /* 0x000000b000017945 */ /* 0x000fe20003800000 */
[C---:B------:R-:W-:Y:S02]  /*3390*/  ISETP.LT.OR P4, PT, R0.reuse, 0x9, !P1 ;  /* 0x000000090000780c */ /* 0x040fe40004f81670 */
[----:B------:R-:W-:Y:S02]  /*33a0*/  @!P0 IADD3.X R219, R5, UR44, RZ, P3, !PT ;  /* 0x0000002c05db8c10 */ /* 0x000fe40009ffe4ff */
[----:B------:R-:W-:Y:S01]  /*33b0*/  ISETP.LT.OR P3, PT, R0, 0xa, !P2 ;  /* 0x0000000a0000780c */ /* 0x000fe20005761670 */
[----:B--2---:R-:W-:-:S05]  /*33c0*/  @!P0 IMAD R3, R3, R17, R2 ;  /* 0x0000001103038224 */ /* 0x004fca00078e0202 */
[----:B------:R1:W-:Y:S01]  /*33d0*/  @!P0 STG.E.U8 desc[UR36][R218.64+0x1], R3 ;  /* 0x00000103da008986 */ /* 0x0003e2000c101124 */
[----:B------:R-:W-:-:S13]  /*33e0*/  ISETP.LT.OR P0, PT, R0, 0x9, !P2 ;  /* 0x000000090000780c */ /* 0x000fda0005701670 */
[----:B-1----:R-:W-:Y:S05]  /*33f0*/  @P0 BRA `(.L_x_40) ;  /* 0x00000000000c0947 */ /* 0x002fea0003800000 */
[----:B------:R-:W2:Y:S02]  /*3400*/  LDG.E.U8 R16, desc[UR36][R8.64+0x8] ;  /* 0x0000082408107981 */ /* 0x000ea4000c1e1100 */
[----:B--2---:R-:W-:-:S05]  /*3410*/  PRMT R2, R16, 0x8880, RZ ;  /* 0x0000888010027816 */ /* 0x004fca00000000ff */
[----:B------:R-:W-:-:S07]  /*3420*/  IMAD R2, R2, R18, RZ ;  /* 0x0000001202027224 */ /* 0x000fce00078e02ff */
.L_x_40:
[----:B------:R-:W-:Y:S05]  /*3430*/  BSYNC B1 ;  /* 0x0000000000017941 */ /* 0x000fea0003800000 */
.L_x_39:
[----:B------:R-:W2:Y:S01]  /*3440*/  LDL.LU R3, [R1+0x10] ;  /* 0x0000100001037983 */ /* 0x000ea20000300800 */
[----:B------:R-:W-:Y:S01]  /*3450*/  BSSY B1, `(.L_x_41) ;  /* 0x0000007000017945 */ /* 0x000fe20003800000 */
[----:B--2---:R-:W-:-:S05]  /*3460*/  @!P0 IMAD R3, R3, R17, R2 ;  /* 0x0000001103038224 */ /* 0x004fca00078e0202 */
[----:B------:R1:W-:Y:S01]  /*3470*/  @!P0 STG.E.U8 desc[UR36][R4.64+0x8], R3 ;  /* 0x0000080304008986 */ /* 0x0003e2000c101124 */
[----:B------:R-:W-:Y:S05]  /*3480*/  @P3 BRA `(.L_x_42) ;  /* 0x00000000000c3947 */ /* 0x000fea0003800000 */
[----:B------:R-:W2:Y:S02]  /*3490*/  LDG.E.U8 R16, desc[UR36][R8.64+0x9] ;  /* 0x0000092408107981 */ /* 0x000ea4000c1e1100 */
[----:B--2---:R-:W-:-:S05]  /*34a0*/  PRMT R2, R16, 0x8880, RZ ;  /* 0x0000888010027816 */ /* 0x004fca00000000ff */
[----:B------:R-:W-:-:S07]  /*34b0*/  IMAD R2, R2, R18, RZ ;  /* 0x0000001202027224 */ /* 0x000fce00078e02ff */
.L_x_42:
[----:B------:R-:W-:Y:S05]  /*34c0*/  BSYNC B1 ;  /* 0x0000000000017941 */ /* 0x000fea0003800000 */
.L_x_41:
[----:B-1----:R-:W2:Y:S01]  /*34d0*/  LDL.LU R3, [R1+0x14] ;  /* 0x0000140001037983 */ /* 0x002ea20000300800 */
[----:B------:R-:W-:Y:S01]  /*34e0*/  BSSY B1, `(.L_x_43) ;  /* 0x0000009000017945 */ /* 0x000fe20003800000 */
[----:B------:R-:W-:Y:S01]  /*34f0*/  ISETP.LT.OR P0, PT, R0, 0xa, !P1 ;  /* 0x0000000a0000780c */ /* 0x000fe20004f01670 */
[----:B--2---:R-:W-:-:S05]  /*3500*/  @!P3 IMAD R3, R3, R17, R2 ;  /* 0x000000110303b224 */ /* 0x004fca00078e0202 */
[----:B------:R1:W-:Y:S01]  /*3510*/  @!P3 STG.E.U8 desc[UR36][R4.64+0x9], R3 ;  /* 0x000009030400b986 */ /* 0x0003e2000c101124 */
[----:B------:R-:W-:Y:S01]  /*3520*/  @!P4 IADD3 R218, P3, R4, UR45, RZ ;  /* 0x0000002d04dacc10 */ /* 0x000fe2000ff7e0ff */
[----:B------:R-:W-:-:S12]  /*3530*/  @P4 BRA `(.L_x_44) ;  /* 0x00000000000c4947 */ /* 0x000fd80003800000 */
[----:B------:R-:W2:Y:S02]  /*3540*/  LDG.E.U8 R16, desc[UR36][R6.64+0x8] ;  /* 0x0000082406107981 */ /* 0x000ea4000c1e1100 */
[----:B--2---:R-:W-:-:S05]  /*3550*/  PRMT R2, R16, 0x8880, RZ ;  /* 0x0000888010027816 */ /* 0x004fca00000000ff */
[----:B------:R-:W-:-:S07]  /*3560*/  IMAD R2, R2, R18, RZ ;  /* 0x0000001202027224 */ /* 0x000fce00078e02ff */
.L_x_44:
[----:B------:R-:W-:Y:S05]  /*3570*/  BSYNC B1 ;  /* 0x0000000000017941 */ /* 0x000fea0003800000 */
.L_x_43:
[----:B-1----:R-:W2:Y:S01]  /*3580*/  LDL.LU R3, [R1+0x18] ;  /* 0x0000180001037983 */ /* 0x002ea20000300800 */
[----:B------:R-:W-:Y:S01]  /*3590*/  @!P4 IADD3.X R219, R5, UR44, RZ, P3, !PT ;  /* 0x0000002c05dbcc10 */ /* 0x000fe20009ffe4ff */
[----:B------:R-:W-:Y:S01]  /*35a0*/  BSSY B1, `(.L_x_45) ;  /* 0x000000b000017945 */ /* 0x000fe20003800000 */
[C---:B------:R-:W-:Y:S02]  /*35b0*/  ISETP.LT.OR P5, PT, R0.reuse, 0x12, !P2 ;  /* 0x000000120000780c */ /* 0x040fe400057a1670 */
[----:B------:R-:W-:Y:S01]  /*35c0*/  ISETP.LT.OR P3, PT, R0, 0x11, !P1 ;  /* 0x000000110000780c */ /* 0x000fe20004f61670 */
[----:B--2---:R-:W-:-:S05]  /*35d0*/  @!P4 IMAD R3, R3, R17, R2 ;  /* 0x000000110303c224 */ /* 0x004fca00078e0202 */
[----:B------:R1:W-:Y:S01]  /*35e0*/  @!P4 STG.E.U8 desc[UR36][R218.64+0x8], R3 ;  /* 0x00000803da00c986 */ /* 0x0003e2000c101124 */
[----:B------:R-:W-:Y:S02]  /*35f0*/  ISETP.LT.OR P4, PT, R0, 0x11, !P2 ;  /* 0x000000110000780c */ /* 0x000fe40005781670 */
[----:B-1----:R-:W-:Y:S01]  /*3600*/  @!P0 IADD3 R218, P6, R4, UR45, RZ ;  /* 0x0000002d04da8c10 */ /* 0x002fe2000ffde0ff */
[----:B------:R-:W-:-:S12]  /*3610*/  @P0 BRA `(.L_x_46) ;  /* 0x00000000000c0947 */ /* 0x000fd80003800000 */
[----:B------:R-:W2:Y:S02]  /*3620*/  LDG.E.U8 R16, desc[UR36][R6.64+0x9] ;  /* 0x0000092406107981 */ /* 0x000ea4000c1e1100 */
[----:B--2---:R-:W-:-:S05]  /*3630*/  PRMT R2, R16, 0x8880, RZ ;  /* 0x0000888010027816 */ /* 0x004fca00000000ff */
[----:B------:R-:W-:-:S07]  /*3640*/  IMAD R2, R2, R18, RZ ;  /* 0x0000001202027224 */ /* 0x000fce00078e02ff */
.L_x_46:
[----:B------:R-:W-:Y:S05]  /*3650*/  BSYNC B1 ;  /* 0x0000000000017941 */ /* 0x000fea0003800000 */
.L_x_45:
[----:B------:R-:W2:Y:S01]  /*3660*/  LDL.LU R3, [R1+0x1c] ;  /* 0x00001c0001037983 */ /* 0x000ea20000300800 */
[----:B------:R-:W-:Y:S01]  /*3670*/  @!P0 IADD3.X R219, R5, UR44, RZ, P6, !PT ;  /* 0x0000002c05db8c10 */ /* 0x000fe2000b7fe4ff */
[----:B------:R-:W-:Y:S01]  /*3680*/  BSSY B1, `(.L_x_47) ;  /* 0x0000007000017945 */ /* 0x000fe20003800000 */
[----:B--2---:R-:W-:-:S05]  /*3690*/  @!P0 IMAD R3, R3, R17, R2 ;  /* 0x0000001103038224 */ /* 0x004fca00078e0202 */
[----:B------:R1:W-:Y:S01]  /*36a0*/  @!P0 STG.E.U8 desc[UR36][R218.64+0x9], R3 ;  /* 0x00000903da008986 */ /* 0x0003e2000c101124 */
[----:B------:R-:W-:Y:S05]  /*36b0*/  @P4 BRA `(.L_x_48) ;  /* 0x00000000000c4947 */ /* 0x000fea0003800000 */
[----:B------:R-:W2:Y:S02]  /*36c0*/  LDG.E.U8 R16, desc[UR36][R8.64+0x10] ;  /* 0x0000102408107981 */ /* 0x000ea4000c1e1100 */
[----:B--2---:R-:W-:-:S05]  /*36d0*/  PRMT R2, R16, 0x8880, RZ ;  /* 0x0000888010027816 */ /* 0x004fca00000000ff */
[----:B------:R-:W-:-:S07]  /*36e0*/  IMAD R2, R2, R18, RZ ;  /* 0x0000001202027224 */ /* 0x000fce00078e02ff */
.L_x_48:
[----:B------:R-:W-:Y:S05]  /*36f0*/  BSYNC B1 ;  /* 0x0000000000017941 */ /* 0x000fea0003800000 */
.L_x_47:
[----:B-1----:R-:W2:Y:S01]  /*3700*/  LDL.LU R3, [R1+0x20] ;  /* 0x0000200001037983 */ /* 0x002ea20000300800 */
[----:B------:R-:W-:Y:S01]  /*3710*/  BSSY B1, `(.L_x_49) ;  /* 0x0000007000017945 */ /* 0x000fe20003800000 */
[----:B--2---:R-:W-:-:S05]  /*3720*/  @!P4 IMAD R3, R3, R17, R2 ;  /* 0x000000110303c224 */ /* 0x004fca00078e0202 */
[----:B------:R1:W-:Y:S01]  /*3730*/  @!P4 STG.E.U8 desc[UR36][R4.64+0x10], R3 ;  /* 0x000010030400c986 */ /* 0x0003e2000c101124 */
[----:B------:R-:W-:Y:S05]  /*3740*/  @P5 BRA `(.L_x_50) ;  /* 0x00000000000c5947 */ /* 0x000fea0003800000 */
[----:B------:R-:W2:Y:S02]  /*3750*/  LDG.E.U8 R16, desc[UR36][R8.64+0x11] ;  /* 0x0000112408107981 */ /* 0x000ea4000c1e1100 */
[----:B--2---:R-:W-:-:S05]  /*3760*/  PRMT R2, R16, 0x8880, RZ ;  /* 0x0000888010027816 */ /* 0x004fca00000000ff */
[----:B------:R-:W-:-:S07]  /*3770*/  IMAD R2, R2, R18, RZ ;  /* 0x0000001202027224 */ /* 0x000fce00078e02ff */
.L_x_50:
[----:B------:R-:W-:Y:S05]  /*3780*/  BSYNC B1 ;  /* 0x0000000000017941 */ /* 0x000fea0003800000 */
.L_x_49:
[----:B-1----:R-:W2:Y:S01]  /*3790*/  LDL.LU R3, [R1+0x24] ;  /* 0x0000240001037983 */ /* 0x002ea20000300800 */
[----:B------:R-:W-:Y:S01]  /*37a0*/  BSSY B1, `(.L_x_51) ;  /* 0x0000009000017945 */ /* 0x000fe20003800000 */
[----:B------:R-:W-:Y:S02]  /*37b0*/  ISETP.LT.OR P0, PT, R0, 0x12, !P1 ;  /* 0x000000120000780c */ /* 0x000fe40004f01670 */
[----:B------:R-:W-:Y:S01]  /*37c0*/  @!P3 IADD3 R218, P4, R4, UR45, RZ ;  /* 0x0000002d04dabc10 */ /* 0x000fe2000ff9e0ff */
[----:B--2---:R-:W-:-:S05]  /*37d0*/  @!P5 IMAD R3, R3, R17, R2 ;  /* 0x000000110303d224 */ /* 0x004fca00078e0202 */
[----:B------:R1:W-:Y:S01]  /*37e0*/  @!P5 STG.E.U8 desc[UR36][R4.64+0x11], R3 ;  /* 0x000011030400d986 */ /* 0x0003e2000c101124 */
[----:B------:R-:W-:Y:S06]  /*37f0*/  @P3 BRA `(.L_x_52) ;  /* 0x00000000000c3947 */ /* 0x000fec0003800000 */
[----:B------:R-:W2:Y:S02]  /*3800*/  LDG.E.U8 R16, desc[UR36][R6.64+0x10] ;  /* 0x0000102406107981 */ /* 0x000ea4000c1e1100 */
[----:B--2---:R-:W-:-:S05]  /*3810*/  PRMT R2, R16, 0x8880, RZ ;  /* 0x0000888010027816 */ /* 0x004fca00000000ff */
[----:B------:R-:W-:-:S07]  /*3820*/  IMAD R2, R2, R18, RZ ;  /* 0x0000001202027224 */ /* 0x000fce00078e02ff */
.L_x_52:
[----:B------:R-:W-:Y:S05]  /*3830*/  BSYNC B1 ;  /* 0x0000000000017941 */ /* 0x000fea0003800000 */
.L_x_51:
        /* <DEDUP_REMOVED lines=13> */
.L_x_54:
[----:B------:R-:W-:Y:S05]  /*3910*/  BSYNC B1 ;  /* 0x0000000000017941 */ /* 0x000fea0003800000 */
.L_x_53:
        /* <DEDUP_REMOVED lines=9> */
.L_x_56:
[----:B------:R-:W-:Y:S05]  /*39b0*/  BSYNC B1 ;  /* 0x0000000000017941 */ /* 0x000fea0003800000 */
.L_x_55:
        /* <DEDUP_REMOVED lines=8> */
.L_x_58:
[----:B------:R-:W-:Y:S05]  /*3a40*/  BSYNC B1 ;  /* 0x0000000000017941 */ /* 0x000fea0003800000 */
.L_x_57:
        /* <DEDUP_REMOVED lines=10> */
.L_x_60:
[----:B------:R-:W-:Y:S05]  /*3af0*/  BSYNC B1 ;  /* 0x0000000000017941 */ /* 0x000fea0003800000 */
.L_x_59:
        /* <DEDUP_REMOVED lines=13> */
.L_x_62:
[----:B------:R-:W-:Y:S05]  /*3bd0*/  BSYNC B1 ;  /* 0x0000000000017941 */ /* 0x000fea0003800000 */
.L_x_61:
        /* <DEDUP_REMOVED lines=9> */
.L_x_64:
[----:B------:R-:W-:Y:S05]  /*3c70*/  BSYNC B1 ;  /* 0x0000000000017941 */ /* 0x000fea0003800000 */
.L_x_63:
        /* <DEDUP_REMOVED lines=8> */
.L_x_66:
[----:B------:R-:W-:Y:S05]  /*3d00*/  BSYNC B1 ;  /* 0x0000000000017941 */ /* 0x000fea0003800000 */
.L_x_65:
        /* <DEDUP_REMOVED lines=10> */
.L_x_68:
[----:B------:R-:W-:Y:S05]  /*3db0*/  BSYNC B1 ;  /* 0x0000000000017941 */ /* 0x000fea0003800000 */
.L_x_67:
        /* <DEDUP_REMOVED lines=13> */
.L_x_70:
[----:B------:R-:W-:Y:S05]  /*3e90*/  BSYNC B1 ;  /* 0x0000000000017941 */ /* 0x000fea0003800000 */
.L_x_69:
        /* <DEDUP_REMOVED lines=9> */
.L_x_72:
[----:B------:R-:W-:Y:S05]  /*3f30*/  BSYNC B1 ;  /* 0x0000000000017941 */ /* 0x000fea0003800000 */
.L_x_71:
        /* <DEDUP_REMOVED lines=8> */
.L_x_74:
[----:B------:R-:W-:Y:S05]  /*3fc0*/  BSYNC B1 ;  /* 0x0000000000017941 */ /* 0x000fea0003800000 */
.L_x_73:
        /* <DEDUP_REMOVED lines=10> */
.L_x_76:
[----:B------:R-:W-:Y:S05]  /*4070*/  BSYNC B1 ;  /* 0x0000000000017941 */ /* 0x000fea0003800000 */
.L_x_75:
        /* <DEDUP_REMOVED lines=8> */
[----:B-1----:R-:W-:-:S04]  /*4100*/  @!P4 IADD3 R218, P0, R4, UR45, RZ ;  /* 0x0000002d04dacc10 */ /* 0x002fc8000ff1e0ff */
[----:B------:R-:W-:Y:S02]  /*4110*/  @!P4 IADD3.X R219, R5, UR44, RZ, P0, !PT ;  /* 0x0000002c05dbcc10 */ /* 0x000fe400087fe4ff */
[----:B------:R-:W-:Y:S01]  /*4120*/  ISETP.LT.OR P0, PT, R0, 0x32, !P1 ;  /* 0x000000320000780c */ /* 0x000fe20004f01670 */
[----:B------:R-:W-:-:S12]  /*4130*/  @P4 BRA `(.L_x_78) ;  /* 0x00000000000c4947 */ /* 0x000fd80003800000 */
[----:B------:R-:W2:Y:S02]  /*4140*/  LDG.E.U8 R16, desc[UR36][R6.64+0x29] ;  /* 0x0000292406107981 */ /* 0x000ea4000c1e1100 */
[----:B--2---:R-:W-:-:S05]  /*4150*/  PRMT R2, R16, 0x8880, RZ ;  /* 0x0000888010027816 */ /* 0x004fca00000000ff */
[----:B------:R-:W-:-:S07]  /*4160*/  IMAD R2, R2, R18, RZ ;  /* 0x0000001202027224 */ /* 0x000fce00078e02ff */
.L_x_78:
[----:B------:R-:W-:Y:S05]  /*4170*/  BSYNC B1 ;  /* 0x0000000000017941 */ /* 0x000fea0003800000 */
.L_x_77:
        /* <DEDUP_REMOVED lines=8> */
.L_x_80:
[----:B------:R-:W-:Y:S05]  /*4200*/  BSYNC B1 ;  /* 0x0000000000017941 */ /* 0x000fea0003800000 */
.L_x_79:
        /* <DEDUP_REMOVED lines=8> */
.L_x_82:
[----:B------:R-:W-:Y:S05]  /*4290*/  BSYNC B1 ;  /* 0x0000000000017941 */ /* 0x000fea0003800000 */
.L_x_81:
[----:B-1----:R-:W2:Y:S01]  /*42a0*/  LDL.LU R3, [R1+0x64] ;  /* 0x0000640001037983 */ /* 0x002ea20000300800 */
[----:B------:R-:W-:Y:S01]  /*42b0*/  @!P3 IADD3 R220, P4, R4, UR45, RZ ;  /* 0x0000002d04dcbc10 */ /* 0x000fe2000ff9e0ff */
[----:B------:R-:W-:Y:S03]  /*42c0*/  BSSY B1, `(.L_x_83) ;  /* 0x0000008000017945 */ /* 0x000fe60003800000 */
[----:B------:R-:W-:Y:S01]  /*42d0*/  @!P3 IADD3.X R221, R5, UR44, RZ, P4, !PT ;  /* 0x0000002c05ddbc10 */ /* 0x000fe2000a7fe4ff */
[----:B--2---:R-:W-:-:S05]  /*42e0*/  @!P5 IMAD R3, R3, R17, R2 ;  /* 0x000000110303d224 */ /* 0x004fca00078e0202 */
[----:B------:R1:W-:Y:S01]  /*42f0*/  @!P5 STG.E.U8 desc[UR36][R4.64+0x31], R3 ;  /* 0x000031030400d986 */ /* 0x0003e2000c101124 */
[----:B------:R-:W-:Y:S05]  /*4300*/  @P3 BRA `(.L_x_84) ;  /* 0x00000000000c3947 */ /* 0x000fea0003800000 */
[----:B------:R-:W2:Y:S02]  /*4310*/  LDG.E.U8 R16, desc[UR36][R6.64+0x30] ;  /* 0x0000302406107981 */ /* 0x000ea4000c1e1100 */
[----:B--2---:R-:W-:-:S05]  /*4320*/  PRMT R2, R16, 0x8880, RZ ;  /* 0x0000888010027816 */ /* 0x004fca00000000ff */
[----:B------:R-:W-:-:S07]  /*4330*/  IMAD R2, R2, R18, RZ ;  /* 0x0000001202027224 */ /* 0x000fce00078e02ff */
.L_x_84:
[----:B------:R-:W-:Y:S05]  /*4340*/  BSYNC B1 ;  /* 0x0000000000017941 */ /* 0x000fea0003800000 */
.L_x_83:
[----:B-1----:R-:W2:Y:S01]  /*4350*/  LDL.LU R3, [R1+0x68] ;  /* 0x0000680001037983 */ /* 0x002ea20000300800 */
[----:B------:R-:W-:Y:S01]  /*4360*/  @!P0 IADD3 R218, P5, R4, UR45, RZ ;  /* 0x0000002d04da8c10 */ /* 0x000fe2000ffbe0ff */
[----:B------:R-:W-:Y:S01]  /*4370*/  BSSY B1, `(.L_x_85) ;  /* 0x000000c000017945 */ /* 0x000fe20003800000 */
[C---:B------:R-:W-:Y:S02]  /*4380*/  ISETP.LT.OR P6, PT, R0.reuse, 0x39, !P2 ;  /* 0x000000390000780c */ /* 0x040fe400057c1670 */
[----:B------:R-:W-:Y:S02]  /*4390*/  @!P0 IADD3.X R219, R5, UR44, RZ, P5, !PT ;  /* 0x0000002c05db8c10 */ /* 0x000fe4000affe4ff */
[C---:B------:R-:W-:Y:S02]  /*43a0*/  ISETP.LT.OR P4, PT, R0.reuse, 0x39, !P1 ;  /* 0x000000390000780c */ /* 0x040fe40004f81670 */
[----:B------:R-:W-:Y:S01]  /*43b0*/  ISETP.LT.OR P5, PT, R0, 0x3a, !P1 ;  /* 0x0000003a0000780c */ /* 0x000fe20004fa1670 */
[----:B--2---:R-:W-:-:S05]  /*43c0*/  @!P3 IMAD R3, R3, R17, R2 ;  /* 0x000000110303b224 */ /* 0x004fca00078e0202 */
[----:B------:R1:W-:Y:S01]  /*43d0*/  @!P3 STG.E.U8 desc[UR36][R220.64+0x30], R3 ;  /* 0x00003003dc00b986 */ /* 0x0003e2000c101124 */
[----:B------:R-:W-:Y:S01]  /*43e0*/  ISETP.LT.OR P3, PT, R0, 0x3a, !P2 ;  /* 0x0000003a0000780c */ /* 0x000fe20005761670 */
[----:B------:R-:W-:-:S12]  /*43f0*/  @P0 BRA `(.L_x_86) ;  /* 0x00000000000c0947 */ /* 0x000fd80003800000 */
[----:B------:R-:W2:Y:S02]  /*4400*/  LDG.E.U8 R16, desc[UR36][R6.64+0x31] ;  /* 0x0000312406107981 */ /* 0x000ea4000c1e1100 */
[----:B--2---:R-:W-:-:S05]  /*4410*/  PRMT R2, R16, 0x8880, RZ ;  /* 0x0000888010027816 */ /* 0x004fca00000000ff */
[----:B------:R-:W-:-:S07]  /*4420*/  IMAD R2, R2, R18, RZ ;  /* 0x0000001202027224 */ /* 0x000fce00078e02ff */
.L_x_86:
[----:B------:R-:W-:Y:S05]  /*4430*/  BSYNC B1 ;  /* 0x0000000000017941 */ /* 0x000fea0003800000 */
.L_x_85:
        /* <DEDUP_REMOVED lines=8> */
.L_x_88:
[----:B------:R-:W-:Y:S05]  /*44c0*/  BSYNC B1 ;  /* 0x0000000000017941 */ /* 0x000fea0003800000 */
.L_x_87:
        /* <DEDUP_REMOVED lines=8> */
.L_x_90:
[----:B------:R-:W-:Y:S05]  /*4550*/  BSYNC B1 ;  /* 0x0000000000017941 */ /* 0x000fea0003800000 */
.L_x_89:
[----:B-1----:R-:W2:Y:S01]  /*4560*/  LDL.LU R3, [R1+0x74] ;  /* 0x0000740001037983 */ /* 0x002ea20000300800 */
[----:B------:R-:W-:Y:S01]  /*4570*/  BSSY B1, `(.L_x_91) ;  /* 0x000000b000017945 */ /* 0x000fe20003800000 */
[----:B------:R-:W-:Y:S02]  /*4580*/  ISETP.LT.OR P0, PT, R0, 0x41, !P1 ;  /* 0x000000410000780c */ /* 0x000fe40004f01670 */
[----:B------:R-:W-:Y:S01]  /*4590*/  @!P5 IADD3 R218, P6, R4, UR45, RZ ;  /* 0x0000002d04dadc10 */ /* 0x000fe2000ffde0ff */
[----:B--2---:R-:W-:-:S05]  /*45a0*/  @!P3 IMAD R3, R3, R17, R2 ;  /* 0x000000110303b224 */ /* 0x004fca00078e0202 */
[----:B------:R1:W-:Y:S01]  /*45b0*/  @!P3 STG.E.U8 desc[UR36][R4.64+0x39], R3 ;  /* 0x000039030400b986 */ /* 0x0003e2000c101124 */
[----:B------:R-:W-:-:S04]  /*45c0*/  @!P4 IADD3 R220, P3, R4, UR45, RZ ;  /* 0x0000002d04dccc10 */ /* 0x000fc8000ff7e0ff */
[----:B------:R-:W-:Y:S01]  /*45d0*/  @!P4 IADD3.X R221, R5, UR44, RZ, P3, !PT ;  /* 0x0000002c05ddcc10 */ /* 0x000fe20009ffe4ff */
[----:B------:R-:W-:Y:S08]  /*45e0*/  @P4 BRA `(.L_x_92) ;  /* 0x00000000000c4947 */ /* 0x000ff00003800000 */
[----:B------:R-:W2:Y:S02]  /*45f0*/  LDG.E.U8 R16, desc[UR36][R6.64+0x38] ;  /* 0x0000382406107981 */ /* 0x000ea4000c1e1100 */
[----:B--2---:R-:W-:-:S05]  /*4600*/  PRMT R2, R16, 0x8880, RZ ;  /* 0x0000888010027816 */ /* 0x004fca00000000ff */
[----:B------:R-:W-:-:S07]  /*4610*/  IMAD R2, R2, R18, RZ ;  /* 0x0000001202027224 */ /* 0x000fce00078e02ff */
.L_x_92:
[----:B------:R-:W-:Y:S05]  /*4620*/  BSYNC B1 ;  /* 0x0000000000017941 */ /* 0x000fea0003800000 */
.L_x_91:
[----:B-1----:R-:W2:Y:S01]  /*4630*/  LDL.LU R3, [R1+0x78] ;  /* 0x0000780001037983 */ /* 0x002ea20000300800 */
[----:B------:R-:W-:Y:S01]  /*4640*/  BSSY B1, `(.L_x_93) ;  /* 0x0000008000017945 */ /* 0x000fe20003800000 */
[----:B------:R-:W-:Y:S01]  /*4650*/  @!P5 IADD3.X R219, R5, UR44, RZ, P6, !PT ;  /* 0x0000002c05dbdc10 */ /* 0x000fe2000b7fe4ff */
[----:B--2---:R-:W-:-:S05]  /*4660*/  @!P4 IMAD R3, R3, R17, R2 ;  /* 0x000000110303c224 */ /* 0x004fca00078e0202 */
[----:B------:R1:W-:Y:S01]  /*4670*/  @!P4 STG.E.U8 desc[UR36][R220.64+0x38], R3 ;  /* 0x00003803dc00c986 */ /* 0x0003e2000c101124 */
[----:B------:R-:W-:Y:S05]  /*4680*/  @P5 BRA `(.L_x_94) ;  /* 0x00000000000c5947 */ /* 0x000fea0003800000 */
[----:B------:R-:W2:Y:S02]  /*4690*/  LDG.E.U8 R16, desc[UR36][R6.64+0x39] ;  /* 0x0000392406107981 */ /* 0x000ea4000c1e1100 */
[----:B--2---:R-:W-:-:S05]  /*46a0*/  PRMT R2, R16, 0x8880, RZ ;  /* 0x0000888010027816 */ /* 0x004fca00000000ff */
[----:B------:R-:W-:-:S07]  /*46b0*/  IMAD R2, R2, R18, RZ ;  /* 0x0000001202027224 */ /* 0x000fce00078e02ff */
.L_x_94:
[----:B------:R-:W-:Y:S05]  /*46c0*/  BSYNC B1 ;  /* 0x0000000000017941 */ /* 0x000fea0003800000 */
.L_x_93:
[----:B-1----:R-:W2:Y:S01]  /*46d0*/  LDL.LU R3, [R1+0x7c] ;  /* 0x00007c0001037983 */ /* 0x002ea20000300800 */
[C---:B------:R-:W-:Y:S01]  /*46e0*/  ISETP.LT.OR P4, PT, R0.reuse, 0x41, !P2 ;  /* 0x000000410000780c */ /* 0x040fe20005781670 */
[----:B------:R-:W-:Y:S01]  /*46f0*/  BSSY B1, `(.L_x_95) ;  /* 0x000000a000017945 */ /* 0x000fe20003800000 */
[----:B------:R-:W-:Y:S02]  /*4700*/  ISETP.LT.OR P3, PT, R0, 0x42, !P1 ;  /* 0x000000420000780c */ /* 0x000fe40004f61670 */
[----:B------:R-:W-:Y:S01]  /*4710*/  @!P0 IADD3 R220, P6, R4, UR45, RZ ;  /* 0x0000002d04dc8c10 */ /* 0x000fe2000ffde0ff */
[----:B--2---:R-:W-:-:S05]  /*4720*/  @!P5 IMAD R3, R3, R17, R2 ;  /* 0x000000110303d224 */ /* 0x004fca00078e0202 */
[----:B------:R1:W-:Y:S01]  /*4730*/  @!P5 STG.E.U8 desc[UR36][R218.64+0x39], R3 ;  /* 0x00003903da00d986 */ /* 0x0003e2000c101124 */
[----:B------:R-:W-:Y:S02]  /*4740*/  ISETP.LT.OR P5, PT, R0, 0x42, !P2 ;  /* 0x000000420000780c */ /* 0x000fe400057a1670 */
[----:B------:R-:W-:Y:S11]  /*4750*/  @P4 BRA `(.L_x_96) ;  /* 0x00000000000c4947 */ /* 0x000ff60003800000 */
[----:B------:R-:W2:Y:S02]  /*4760*/  LDG.E.U8 R16, desc[UR36][R8.64+0x40] ;  /* 0x0000402408107981 */ /* 0x000ea4000c1e1100 */
[----:B--2---:R-:W-:-:S05]  /*4770*/  PRMT R2, R16, 0x8880, RZ ;  /* 0x0000888010027816 */ /* 0x004fca00000000ff */
[----:B------:R-:W-:-:S07]  /*4780*/  IMAD R2, R2, R18, RZ ;  /* 0x0000001202027224 */ /* 0x000fce00078e02ff */
.L_x_96:
[----:B------:R-:W-:Y:S05]  /*4790*/  BSYNC B1 ;  /* 0x0000000000017941 */ /* 0x000fea0003800000 */
.L_x_95:
        /* <DEDUP_REMOVED lines=8> */
.L_x_98:
[----:B------:R-:W-:Y:S05]  /*4820*/  BSYNC B1 ;  /* 0x0000000000017941 */ /* 0x000fea0003800000 */
.L_x_97:
        /* <DEDUP_REMOVED lines=9> */
.L_x_100:
[----:B------:R-:W-:Y:S05]  /*48c0*/  BSYNC B1 ;  /* 0x0000000000017941 */ /* 0x000fea0003800000 */
.L_x_99:
        /* <DEDUP_REMOVED lines=14> */
.L_x_102:
[----:B------:R-:W-:Y:S05]  /*49b0*/  BSYNC B1 ;  /* 0x0000000000017941 */ /* 0x000fea0003800000 */
.L_x_101:
        /* <DEDUP_REMOVED lines=8> */
.L_x_104:
[----:B------:R-:W-:Y:S05]  /*4a40*/  BSYNC B1 ;  /* 0x0000000000017941 */ /* 0x000fea0003800000 */
.L_x_103:
        /* <DEDUP_REMOVED lines=8> */
.L_x_106:
[----:B------:R-:W-:Y:S05]  /*4ad0*/  BSYNC B1 ;  /* 0x0000000000017941 */ /* 0x000fea0003800000 */
.L_x_105:
        /* <DEDUP_REMOVED lines=12> */
.L_x_108:
[----:B------:R-:W-:Y:S05]  /*4ba0*/  BSYNC B1 ;  /* 0x0000000000017941 */ /* 0x000fea0003800000 */
.L_x_107:
        /* <DEDUP_REMOVED lines=9> */
.L_x_110:
[----:B------:R-:W-:Y:S05]  /*4c40*/  BSYNC B1 ;  /* 0x0000000000017941 */ /* 0x000fea0003800000 */
.L_x_109:
        /* <DEDUP_REMOVED lines=12> */
.L_x_112:
[----:B------:R-:W-:Y:S05]  /*4d10*/  BSYNC B1 ;  /* 0x0000000000017941 */ /* 0x000fea0003800000 */
.L_x_111:
        /* <DEDUP_REMOVED lines=8> */
.L_x_114:
[----:B------:R-:W-:Y:S05]  /*4da0*/  BSYNC B1 ;  /* 0x0000000000017941 */ /* 0x000fea0003800000 */
.L_x_113:
        /* <DEDUP_REMOVED lines=9> */
.L_x_116:
[----:B------:R-:W-:Y:S05]  /*4e40*/  BSYNC B1 ;  /* 0x0000000000017941 */ /* 0x000fea0003800000 */
.L_x_115:
        /* <DEDUP_REMOVED lines=14> */
.L_x_118:
[----:B------:R-:W-:Y:S05]  /*4f30*/  BSYNC B1 ;  /* 0x0000000000017941 */ /* 0x000fea0003800000 */
.L_x_117:
        /* <DEDUP_REMOVED lines=8> */
.L_x_120:
[----:B------:R-:W-:Y:S05]  /*4fc0*/  BSYNC B1 ;  /* 0x0000000000017941 */ /* 0x000fea0003800000 */
.L_x_119:
        /* <DEDUP_REMOVED lines=8> */
.L_x_122:
[----:B------:R-:W-:Y:S05]  /*5050*/  BSYNC B1 ;  /* 0x0000000000017941 */ /* 0x000fea0003800000 */
.L_x_121:
        /* <DEDUP_REMOVED lines=12> */
.L_x_124:
[----:B------:R-:W-:Y:S05]  /*5120*/  BSYNC B1 ;  /* 0x0000000000017941 */ /* 0x000fea0003800000 */
.L_x_123:
        /* <DEDUP_REMOVED lines=9> */
.L_x_126:
[----:B------:R-:W-:Y:S05]  /*51c0*/  BSYNC B1 ;  /* 0x0000000000017941 */ /* 0x000fea0003800000 */
.L_x_125:
        /* <DEDUP_REMOVED lines=12> */
.L_x_128:
[----:B------:R-:W-:Y:S05]  /*5290*/  BSYNC B1 ;  /* 0x0000000000017941 */ /* 0x000fea0003800000 */
.L_x_127:
        /* <DEDUP_REMOVED lines=8> */
.L_x_130:
[----:B------:R-:W-:Y:S05]  /*5320*/  BSYNC B1 ;  /* 0x0000000000017941 */ /* 0x000fea0003800000 */
.L_x_129:
        /* <DEDUP_REMOVED lines=9> */
.L_x_132:
[----:B------:R-:W-:Y:S05]  /*53c0*/  BSYNC B1 ;  /* 0x0000000000017941 */ /* 0x000fea0003800000 */
.L_x_131:
        /* <DEDUP_REMOVED lines=14> */
.L_x_134:
[----:B------:R-:W-:Y:S05]  /*54b0*/  BSYNC B1 ;  /* 0x0000000000017941 */ /* 0x000fea0003800000 */
.L_x_133:
        /* <DEDUP_REMOVED lines=8> */
.L_x_136:
[----:B------:R-:W-:Y:S05]  /*5540*/  BSYNC B1 ;  /* 0x0000000000017941 */ /* 0x000fea0003800000 */
.L_x_135:
        /* <DEDUP_REMOVED lines=8> */
.L_x_138:
[----:B------:R-:W-:Y:S05]  /*55d0*/  BSYNC B1 ;  /* 0x0000000000017941 */ /* 0x000fea0003800000 */
.L_x_137:
        /* <DEDUP_REMOVED lines=12> */
.L_x_140:
[----:B------:R-:W-:Y:S05]  /*56a0*/  BSYNC B1 ;  /* 0x0000000000017941 */ /* 0x000fea0003800000 */
.L_x_139:
        /* <DEDUP_REMOVED lines=9> */
.L_x_142:
[----:B------:R-:W-:Y:S05]  /*5740*/  BSYNC B1 ;  /* 0x0000000000017941 */ /* 0x000fea0003800000 */
.L_x_141:
        /* <DEDUP_REMOVED lines=12> */
.L_x_144:
[----:B------:R-:W-:Y:S05]  /*5810*/  BSYNC B1 ;  /* 0x0000000000017941 */ /* 0x000fea0003800000 */
.L_x_143:
        /* <DEDUP_REMOVED lines=8> */
.L_x_146:
[----:B------:R-:W-:Y:S05]  /*58a0*/  BSYNC B1 ;  /* 0x0000000000017941 */ /* 0x000fea0003800000 */
.L_x_145:
        /* <DEDUP_REMOVED lines=9> */
.L_x_148:
[----:B------:R-:W-:Y:S05]  /*5940*/  BSYNC B1 ;  /* 0x0000000000017941 */ /* 0x000fea0003800000 */
.L_x_147:
        /* <DEDUP_REMOVED lines=14> */
.L_x_150:
[----:B------:R-:W-:Y:S05]  /*5a30*/  BSYNC B1 ;  /* 0x0000000000017941 */ /* 0x000fea0003800000 */
.L_x_149:
        /* <DEDUP_REMOVED lines=8> */
.L_x_152:
[----:B------:R-:W-:Y:S05]  /*5ac0*/  BSYNC B1 ;  /* 0x0000000000017941 */ /* 0x000fea0003800000 */
.L_x_151:
        /* <DEDUP_REMOVED lines=8> */
.L_x_154:
[----:B------:R-:W-:Y:S05]  /*5b50*/  BSYNC B1 ;  /* 0x0000000000017941 */ /* 0x000fea0003800000 */
.L_x_153:
        /* <DEDUP_REMOVED lines=12> */
.L_x_156:
[----:B------:R-:W-:Y:S05]  /*5c20*/  BSYNC B1 ;  /* 0x0000000000017941 */ /* 0x000fea0003800000 */
.L_x_155:
        /* <DEDUP_REMOVED lines=9> */
.L_x_158:
[----:B------:R-:W-:Y:S05]  /*5cc0*/  BSYNC B1 ;  /* 0x0000000000017941 */ /* 0x000fea0003800000 */
.L_x_157:
        /* <DEDUP_REMOVED lines=12> */
.L_x_160:
[----:B------:R-:W-:Y:S05]  /*5d90*/  BSYNC B1 ;  /* 0x0000000000017941 */ /* 0x000fea0003800000 */
.L_x_159:
        /* <DEDUP_REMOVED lines=8> */
.L_x_162:
[----:B------:R-:W-:Y:S05]  /*5e20*/  BSYNC B1 ;  /* 0x0000000000017941 */ /* 0x000fea0003800000 */
.L_x_161:
        /* <DEDUP_REMOVED lines=9> */
.L_x_164:
[----:B------:R-:W-:Y:S05]  /*5ec0*/  BSYNC B1 ;  /* 0x0000000000017941 */ /* 0x000fea0003800000 */
.L_x_163:
        /* <DEDUP_REMOVED lines=14> */
.L_x_166:
[----:B------:R-:W-:Y:S05]  /*5fb0*/  BSYNC B1 ;  /* 0x0000000000017941 */ /* 0x000fea0003800000 */
.L_x_165:
        /* <DEDUP_REMOVED lines=8> */
.L_x_168:
[----:B------:R-:W-:Y:S05]  /*6040*/  BSYNC B1 ;  /* 0x0000000000017941 */ /* 0x000fea0003800000 */
.L_x_167:
        /* <DEDUP_REMOVED lines=8> */
.L_x_170:
[----:B------:R-:W-:Y:S05]  /*60d0*/  BSYNC B1 ;  /* 0x0000000000017941 */ /* 0x000fea0003800000 */
.L_x_169:
        /* <DEDUP_REMOVED lines=12> */
.L_x_172:
[----:B------:R-:W-:Y:S05]  /*61a0*/  BSYNC B1 ;  /* 0x0000000000017941 */ /* 0x000fea0003800000 */
.L_x_171:
        /* <DEDUP_REMOVED lines=9> */
.L_x_174:
[----:B------:R-:W-:Y:S05]  /*6240*/  BSYNC B1 ;  /* 0x0000000000017941 */ /* 0x000fea0003800000 */
.L_x_173:
        /* <DEDUP_REMOVED lines=12> */
.L_x_176:
[----:B------:R-:W-:Y:S05]  /*6310*/  BSYNC B1 ;  /* 0x0000000000017941 */ /* 0x000fea0003800000 */
.L_x_175:
        /* <DEDUP_REMOVED lines=8> */
.L_x_178:
[----:B------:R-:W-:Y:S05]  /*63a0*/  BSYNC B1 ;  /* 0x0000000000017941 */ /* 0x000fea0003800000 */
.L_x_177:
        /* <DEDUP_REMOVED lines=9> */
.L_x_180:
[----:B------:R-:W-:Y:S05]  /*6440*/  BSYNC B1 ;  /* 0x0000000000017941 */ /* 0x000fea0003800000 */
.L_x_179:
        /* <DEDUP_REMOVED lines=14> */
.L_x_182:
[----:B------:R-:W-:Y:S05]  /*6530*/  BSYNC B1 ;  /* 0x0000000000017941 */ /* 0x000fea0003800000 */
.L_x_181:
        /* <DEDUP_REMOVED lines=8> */
.L_x_184:
[----:B------:R-:W-:Y:S05]  /*65c0*/  BSYNC B1 ;  /* 0x0000000000017941 */ /* 0x000fea0003800000 */
.L_x_183:
[----:B-1----:R-:W2:Y:S01]  /*65d0*/  LDL.LU R3, [R1+0x130] ;  /* 0x0001300001037983 */ /* 0x002ea20000300800 */
[----:B------:R-:W-:Y:S01]  /*65e0*/  BSSY B1, `(.L_x_185) ;  /* 0x0000007000017945 */ /* 0x000fe20003800000 */
[----:B--2---:R-:W-:-:S05]  /*65f0*/  @!P6 IMAD R3, R3, R17, R2 ;  /* 0x000000110303e224 */ /* 0x004fca00078e0202 */
[----:B------:R1:W-:Y:S01]  /*6600*/  @!P6 STG.E.U8 desc[UR36][R4.64+0x98], R3 ;  /* 0x000098030400e986 */ /* 0x0003e2000c101124 */
[----:B------:R-:W-:Y:S05]  /*6610*/  @P3 BRA `(.L_x_186) ;  /* 0x00000000000c3947 */ /* 0x000fea0003800000 */
[----:B------:R-:W1:Y:S02]  /*6620*/  LDG.E.U8 R16, desc[UR36][R8.64+0x99] ;  /* 0x0000992408107981 */ /* 0x000e64000c1e1100 */
[----:B-1----:R-:W-:-:S05]  /*6630*/  PRMT R3, R16, 0x8880, RZ ;  /* 0x0000888010037816 */ /* 0x002fca00000000ff */
[----:B------:R-:W-:-:S07]  /*6640*/  IMAD R2, R3, R18, RZ ;  /* 0x0000001203027224 */ /* 0x000fce00078e02ff */
.L_x_186:
[----:B------:R-:W-:Y:S05]  /*6650*/  BSYNC B1 ;  /* 0x0000000000017941 */ /* 0x000fea0003800000 */
.L_x_185:
        /* <DEDUP_REMOVED lines=12> */
.L_x_188:
[----:B------:R-:W-:Y:S05]  /*6720*/  BSYNC B1 ;  /* 0x0000000000017941 */ /* 0x000fea0003800000 */
.L_x_187:
[----:B-1----:R-:W2:Y:S01]  /*6730*/  LDL.LU R3, [R1+0x138] ;  /* 0x0001380001037983 */ /* 0x002ea20000300800 */
[----:B------:R-:W-:Y:S01]  /*6740*/  BSSY B1, `(.L_x_189) ;  /* 0x0000008000017945 */ /* 0x000fe20003800000 */
[----:B------:R-:W-:Y:S01]  /*6750*/  @!P5 IADD3.X R219, R5, UR44, RZ, P6, !PT ;  /* 0x0000002c05dbdc10 */ /* 0x000fe2000b7fe4ff */
[----:B--2---:R-:W-:-:S05]  /*6760*/  @!P4 IMAD R3, R3, R17, R2 ;  /* 0x000000110303c224 */ /* 0x004fca00078e0202 */
[----:B------:R1:W-:Y:S01]  /*6770*/  @!P4 STG.E.U8 desc[UR36][R220.64+0x98], R3 ;  /* 0x00009803dc00c986 */ /* 0x0003e2000c101124 */
[----:B------:R-:W-:Y:S05]  /*6780*/  @P5 BRA `(.L_x_190) ;  /* 0x00000000000c5947 */ /* 0x000fea0003800000 */
[----:B------:R-:W1:Y:S02]  /*6790*/  LDG.E.U8 R16, desc[UR36][R6.64+0x99] ;  /* 0x0000992406107981 */ /* 0x000e64000c1e1100 */
[----:B-1----:R-:W-:-:S05]  /*67a0*/  PRMT R3, R16, 0x8880, RZ ;  /* 0x0000888010037816 */ /* 0x002fca00000000ff */
[----:B------:R-:W-:-:S07]  /*67b0*/  IMAD R2, R3, R18, RZ ;  /* 0x0000001203027224 */ /* 0x000fce00078e02ff */
.L_x_190:
[----:B------:R-:W-:Y:S05]  /*67c0*/  BSYNC B1 ;  /* 0x0000000000017941 */ /* 0x000fea0003800000 */
.L_x_189:
        /* <DEDUP_REMOVED lines=9> */
[----:B------:R-:W1:Y:S02]  /*6860*/  LDG.E.U8 R16, desc[UR36][R8.64+0xa0] ;  /* 0x0000a02408107981 */ /* 0x000e64000c1e1100 */
[----:B-1----:R-:W-:-:S05]  /*6870*/  PRMT R3, R16, 0x8880, RZ ;  /* 0x0000888010037816 */ /* 0x002fca00000000ff */
[----:B------:R-:W-:-:S07]  /*6880*/  IMAD R2, R3, R18, RZ ;  /* 0x0000001203027224 */ /* 0x000fce00078e02ff */
.L_x_192:
[----:B------:R-:W-:Y:S05]  /*6890*/  BSYNC B1 ;  /* 0x0000000000017941 */ /* 0x000fea0003800000 */
.L_x_191:
        /* <DEDUP_REMOVED lines=8> */
.L_x_194:
[----:B------:R-:W-:Y:S05]  /*6920*/  BSYNC B1 ;  /* 0x0000000000017941 */ /* 0x000fea0003800000 */
.L_x_193:
        /* <DEDUP_REMOVED lines=9> */
.L_x_196:
[----:B------:R-:W-:Y:S05]  /*69c0*/  BSYNC B1 ;  /* 0x0000000000017941 */ /* 0x000fea0003800000 */
.L_x_195:
        /* <DEDUP_REMOVED lines=11> */
[----:B------:R-:W1:Y:S02]  /*6a80*/  LDG.E.U8 R16, desc[UR36][R6.64+0xa1] ;  /* 0x0000a12406107981 */ /* 0x000e64000c1e1100 */
[----:B-1----:R-:W-:-:S05]  /*6a90*/  PRMT R3, R16, 0x8880, RZ ;  /* 0x0000888010037816 */ /* 0x002fca00000000ff */
[----:B------:R-:W-:-:S07]  /*6aa0*/  IMAD R2, R3, R18, RZ ;  /* 0x0000001203027224 */ /* 0x000fce00078e02ff */
.L_x_198:
[----:B------:R-:W-:Y:S05]  /*6ab0*/  BSYNC B1 ;  /* 0x0000000000017941 */ /* 0x000fea0003800000 */
.L_x_197:
        /* <DEDUP_REMOVED lines=8> */
.L_x_200:
[----:B------:R-:W-:Y:S05]  /*6b40*/  BSYNC B1 ;  /* 0x0000000000017941 */ /* 0x000fea0003800000 */
.L_x_199:
        /* <DEDUP_REMOVED lines=8> */
.L_x_202:
[----:B------:R-:W-:Y:S05]  /*6bd0*/  BSYNC B1 ;  /* 0x0000000000017941 */ /* 0x000fea0003800000 */
.L_x_201:
[----:B-1----:R-:W2:Y:S01]  /*6be0*/  LDL.LU R3, [R1+0x154] ;  /* 0x0001540001037983 */ /* 0x002ea20000300800 */
[----:B------:R-:W-:Y:S01]  /*6bf0*/  @!P0 IADD3 R218, P6, R4, UR45, RZ ;  /* 0x0000002d04da8c10 */ /* 0x000fe2000ffde0ff */
[----:B------:R-:W-:Y:S01]  /*6c00*/  BSSY B1, `(.L_x_203) ;  /* 0x000000b000017945 */ /* 0x000fe20003800000 */
[----:B------:R-:W-:Y:S02]  /*6c10*/  ISETP.LT.OR P5, PT, R0, 0xb1, !P1 ;  /* 0x000000b10000780c */ /* 0x000fe40004fa1670 */
[----:B------:R-:W-:Y:S02]  /*6c20*/  @!P0 IADD3.X R219, R5, UR44, RZ, P6, !PT ;  /* 0x0000002c05db8c10 */ /* 0x000fe4000b7fe4ff */
[----:B------:R-:W-:Y:S01]  /*6c30*/  @!P4 IADD3 R220, P6, R4, UR45, RZ ;  /* 0x0000002d04dccc10 */ /* 0x000fe2000ffde0ff */
[----:B--2---:R-:W-:-:S05]  /*6c40*/  @!P3 IMAD R3, R3, R17, R2 ;  /* 0x000000110303b224 */ /* 0x004fca00078e0202 */
[----:B------:R1:W-:Y:S01]  /*6c50*/  @!P3 STG.E.U8 desc[UR36][R4.64+0xa9], R3 ;  /* 0x0000a9030400b986 */ /* 0x0003e2000c101124 */
[----:B------:R-:W-:Y:S01]  /*6c60*/  ISETP.LT.OR P3, PT, R0, 0xb1, !P2 ;  /* 0x000000b10000780c */ /* 0x000fe20005761670 */
[----:B------:R-:W-:-:S12]  /*6c70*/  @P0 BRA `(.L_x_204) ;  /* 0x00000000000c0947 */ /* 0x000fd80003800000 */
[----:B------:R-:W1:Y:S02]  /*6c80*/  LDG.E.U8 R16, desc[UR36][R6.64+0xa8] ;  /* 0x0000a82406107981 */ /* 0x000e64000c1e1100 */
[----:B-1----:R-:W-:-:S05]  /*6c90*/  PRMT R3, R16, 0x8880, RZ ;  /* 0x0000888010037816 */ /* 0x002fca00000000ff */
[----:B------:R-:W-:-:S07]  /*6ca0*/  IMAD R2, R3, R18, RZ ;  /* 0x0000001203027224 */ /* 0x000fce00078e02ff */
.L_x_204:
[----:B------:R-:W-:Y:S05]  /*6cb0*/  BSYNC B1 ;  /* 0x0000000000017941 */ /* 0x000fea0003800000 */
.L_x_203:
        /* <DEDUP_REMOVED lines=9> */
.L_x_206:
[----:B------:R-:W-:Y:S05]  /*6d50*/  BSYNC B1 ;  /* 0x0000000000017941 */ /* 0x000fea0003800000 */
.L_x_205:
        /* <DEDUP_REMOVED lines=8> */
.L_x_208:
[----:B------:R-:W-:Y:S05]  /*6de0*/  BSYNC B1 ;  /* 0x0000000000017941 */ /* 0x000fea0003800000 */
.L_x_207:
[----:B-1----:R-:W2:Y:S01]  /*6df0*/  LDL.LU R3, [R1+0x160] ;  /* 0x0001600001037983 */ /* 0x002ea20000300800 */
[----:B------:R-:W-:Y:S01]  /*6e00*/  BSSY B1, `(.L_x_209) ;  /* 0x000000b000017945 */ /* 0x000fe20003800000 */
[----:B------:R-:W-:Y:S02]  /*6e10*/  ISETP.GE.AND P0, PT, R14, 0x81, PT ;  /* 0x000000810e00780c */ /* 0x000fe40003f06270 */
[----:B------:R-:W-:Y:S02]  /*6e20*/  ISETP.LT.OR P4, PT, R0, 0xb2, !P1 ;  /* 0x000000b20000780c */ /* 0x000fe40004f81670 */
[----:B------:R-:W-:Y:S01]  /*6e30*/  @!P5 IADD3 R218, P6, R4, UR45, RZ ;  /* 0x0000002d04dadc10 */ /* 0x000fe2000ffde0ff */
[----:B--2---:R-:W-:-:S05]  /*6e40*/  @!P3 IMAD R3, R3, R17, R2 ;  /* 0x000000110303b224 */ /* 0x004fca00078e0202 */
[----:B------:R1:W-:Y:S01]  /*6e50*/  @!P3 STG.E.U8 desc[UR36][R4.64+0xb0], R3 ;  /* 0x0000b0030400b986 */ /* 0x0003e2000c101124 */
[----:B------:R-:W-:-:S13]  /*6e60*/  ISETP.LT.OR P3, PT, R0, 0xb2, !P2 ;  /* 0x000000b20000780c */ /* 0x000fda0005761670 */
[----:B-1----:R-:W-:Y:S05]  /*6e70*/  @P3 BRA `(.L_x_210) ;  /* 0x00000000000c3947 */ /* 0x002fea0003800000 */
[----:B------:R-:W2:Y:S02]  /*6e80*/  LDG.E.U8 R16, desc[UR36][R8.64+0xb1] ;  /* 0x0000b12408107981 */ /* 0x000ea4000c1e1100 */
[----:B--2---:R-:W-:-:S05]  /*6e90*/  PRMT R3, R16, 0x8880, RZ ;  /* 0x0000888010037816 */ /* 0x004fca00000000ff */
[----:B------:R-:W-:-:S07]  /*6ea0*/  IMAD R2, R3, R18, RZ ;  /* 0x0000001203027224 */ /* 0x000fce00078e02ff */
.L_x_210:
[----:B------:R-:W-:Y:S05]  /*6eb0*/  BSYNC B1 ;  /* 0x0000000000017941 */ /* 0x000fea0003800000 */
.L_x_209:
[----:B------:R-:W2:Y:S01]  /*6ec0*/  LDL.LU R3, [R1+0x164] ;  /* 0x0001640001037983 */ /* 0x000ea20000300800 */
        /* <DEDUP_REMOVED lines=8> */
.L_x_212:
[----:B------:R-:W-:Y:S05]  /*6f50*/  BSYNC B1 ;  /* 0x0000000000017941 */ /* 0x000fea0003800000 */
.L_x_211:
[----:B-1----:R-:W2:Y:S01]  /*6f60*/  LDL.LU R3, [R1+0x168] ;  /* 0x0001680001037983 */ /* 0x002ea20000300800 */
[----:B------:R-:W-:Y:S01]  /*6f70*/  BSSY B1, `(.L_x_213) ;  /* 0x000000c000017945 */ /* 0x000fe20003800000 */
[C---:B------:R-:W-:Y:S02]  /*6f80*/  ISETP.LT.OR P3, PT, R0.reuse, 0xb9, !P2 ;  /* 0x000000b90000780c */ /* 0x040fe40005761670 */
[C---:B------:R-:W-:Y:S02]  /*6f90*/  ISETP.LT.OR P2, PT, R0.reuse, 0xba, !P2 ;  /* 0x000000ba0000780c */ /* 0x040fe40005741670 */
[----:B------:R-:W-:Y:S01]  /*6fa0*/  ISETP.LT.OR P6, PT, R0, 0xb9, !P1 ;  /* 0x000000b90000780c */ /* 0x000fe20004fc1670 */
[----:B--2---:R-:W-:-:S05]  /*6fb0*/  @!P5 IMAD R3, R3, R17, R2 ;  /* 0x000000110303d224 */ /* 0x004fca00078e0202 */
[----:B------:R1:W-:Y:S01]  /*6fc0*/  @!P5 STG.E.U8 desc[UR36][R218.64+0xb0], R3 ;  /* 0x0000b003da00d986 */ /* 0x0003e2000c101124 */
[----:B------:R-:W-:-:S04]  /*6fd0*/  @!P4 IADD3 R220, P5, R4, UR45, RZ ;  /* 0x0000002d04dccc10 */ /* 0x000fc8000ffbe0ff */
[----:B------:R-:W-:Y:S01]  /*6fe0*/  @!P4 IADD3.X R221, R5, UR44, RZ, P5, !PT ;  /* 0x0000002c05ddcc10 */ /* 0x000fe2000affe4ff */
[----:B------:R-:W-:Y:S08]  /*6ff0*/  @P4 BRA `(.L_x_214) ;  /* 0x00000000000c4947 */ /* 0x000ff00003800000 */
[----:B------:R-:W1:Y:S02]  /*7000*/  LDG.E.U8 R16, desc[UR36][R6.64+0xb1] ;  /* 0x0000b12406107981 */ /* 0x000e64000c1e1100 */
[----:B-1----:R-:W-:-:S05]  /*7010*/  PRMT R3, R16, 0x8880, RZ ;  /* 0x0000888010037816 */ /* 0x002fca00000000ff */
[----:B------:R-:W-:-:S07]  /*7020*/  IMAD R2, R3, R18, RZ ;  /* 0x0000001203027224 */ /* 0x000fce00078e02ff */
.L_x_214:
[----:B------:R-:W-:Y:S05]  /*7030*/  BSYNC B1 ;  /* 0x0000000000017941 */ /* 0x000fea0003800000 */
.L_x_213:
        /* <DEDUP_REMOVED lines=8> */
.L_x_216:
[----:B------:R-:W-:Y:S05]  /*70c0*/  BSYNC B1 ;  /* 0x0000000000017941 */ /* 0x000fea0003800000 */
.L_x_215:
        /* <DEDUP_REMOVED lines=8> */
.L_x_218:
[----:B------:R-:W-:Y:S05]  /*7150*/  BSYNC B1 ;  /* 0x0000000000017941 */ /* 0x000fea0003800000 */
.L_x_217:
[----:B------:R-:W2:Y:S01]  /*7160*/  LDL.LU R218, [R1+0x174] ;  /* 0x0001740001da7983 */ /* 0x000ea20000300800 */
[----:B0-----:R-:W-:Y:S01]  /*7170*/  @!P6 IADD3 R8, P4, R4, UR45, RZ ;  /* 0x0000002d0408ec10 */ /* 0x001fe2000ff9e0ff */
[----:B------:R-:W-:Y:S01]  /*7180*/  BSSY B1, `(.L_x_219) ;  /* 0x000000a000017945 */ /* 0x000fe20003800000 */
[----:B-1----:R-:W-:Y:S02]  /*7190*/  IADD3 R3, P3, R15, 0x80, RZ ;  /* 0x000000800f037810 */ /* 0x002fe40007f7e0ff */
[----:B------:R-:W-:Y:S02]  /*71a0*/  ISETP.LT.OR P1, PT, R0, 0xba, !P1 ;  /* 0x000000ba0000780c */ /* 0x000fe40004f21670 */
[----:B------:R-:W-:Y:S01]  /*71b0*/  @!P6 IADD3.X R9, R5, UR44, RZ, P4, !PT ;  /* 0x0000002c0509ec10 */ /* 0x000fe2000a7fe4ff */
[----:B--2---:R-:W-:-:S05]  /*71c0*/  @!P2 IMAD R219, R218, R17, R2 ;  /* 0x00000011dadba224 */ /* 0x004fca00078e0202 */
[----:B------:R0:W-:Y:S01]  /*71d0*/  @!P2 STG.E.U8 desc[UR36][R4.64+0xb9], R219 ;  /* 0x0000b9db0400a986 */ /* 0x0001e2000c101124 */
[----:B------:R-:W-:Y:S05]  /*71e0*/  @P6 BRA `(.L_x_220) ;  /* 0x00000000000c6947 */ /* 0x000fea0003800000 */
[----:B------:R-:W0:Y:S02]  /*71f0*/  LDG.E.U8 R16, desc[UR36][R6.64+0xb8] ;  /* 0x0000b82406107981 */ /* 0x000e24000c1e1100 */
[----:B0-----:R-:W-:-:S05]  /*7200*/  PRMT R219, R16, 0x8880, RZ ;  /* 0x0000888010db7816 */ /* 0x001fca00000000ff */
[----:B------:R-:W-:-:S07]  /*7210*/  IMAD R2, R219, R18, RZ ;  /* 0x00000012db027224 */ /* 0x000fce00078e02ff */
.L_x_220:
[----:B------:R-:W-:Y:S05]  /*7220*/  BSYNC B1 ;  /* 0x0000000000017941 */ /* 0x000fea0003800000 */
.L_x_219:
[----:B------:R-:W0:Y:S01]  /*7230*/  LDL.LU R218, [R1+0x178] ;  /* 0x0001780001da7983 */ /* 0x000e220000300800 */
[----:B------:R-:W-:Y:S01]  /*7240*/  BSSY B1, `(.L_x_221) ;  /* 0x0000008000017945 */ /* 0x000fe20003800000 */
[----:B------:R-:W-:Y:S02]  /*7250*/  IMAD.X R221, RZ, RZ, UR7, P3 ;  /* 0x00000007ffdd7e24 */ /* 0x000fe400098e06ff */
[----:B0-----:R-:W-:-:S05]  /*7260*/  @!P6 IMAD R219, R218, R17, R2 ;  /* 0x00000011dadbe224 */ /* 0x001fca00078e0202 */
[----:B------:R0:W-:Y:S01]  /*7270*/  @!P6 STG.E.U8 desc[UR36][R8.64+0xb8], R219 ;  /* 0x0000b8db0800e986 */ /* 0x0001e2000c101124 */
[----:B------:R-:W-:Y:S05]  /*7280*/  @P1 BRA `(.L_x_222) ;  /* 0x00000000000c1947 */ /* 0x000fea0003800000 */
[----:B------:R-:W0:Y:S02]  /*7290*/  LDG.E.U8 R16, desc[UR36][R6.64+0xb9] ;  /* 0x0000b92406107981 */ /* 0x000e24000c1e1100 */
[----:B0-----:R-:W-:-:S05]  /*72a0*/  PRMT R9, R16, 0x8880, RZ ;  /* 0x0000888010097816 */ /* 0x001fca00000000ff */
[----:B------:R-:W-:-:S07]  /*72b0*/  IMAD R2, R9, R18, RZ ;  /* 0x0000001209027224 */ /* 0x000fce00078e02ff */
.L_x_222:
[----:B------:R-:W-:Y:S05]  /*72c0*/  BSYNC B1 ;  /* 0x0000000000017941 */ /* 0x000fea0003800000 */
.L_x_221:
[----:B------:R-:W2:Y:S01]  /*72d0*/  LDL.LU R222, [R1+0x17c] ;  /* 0x00017c0001de7983 */ /* 0x000ea20000300800 */
[----:B------:R-:W-:Y:S01]  /*72e0*/  @!P1 IADD3 R218, P5, R4, UR45, RZ ;  /* 0x0000002d04da9c10 */ /* 0x000fe2000ffbe0ff */
[-C--:B0-----:R-:W-:Y:S01]  /*72f0*/  IMAD R8, R221, R10.reuse, RZ ;  /* 0x0000000add087224 */ /* 0x081fe200078e02ff */
[----:B------:R-:W-:Y:S01]  /*7300*/  ISETP.LT.OR P4, PT, R0, 0x1, !P0 ;  /* 0x000000010000780c */ /* 0x000fe20004781670 */
[----:B------:R-:W-:Y:S01]  /*7310*/  IMAD.U32 R9, RZ, RZ, UR12 ;  /* 0x0000000cff097e24 */ /* 0x000fe2000f8e00ff */
[----:B------:R-:W-:Y:S01]  /*7320*/  @!P1 IADD3.X R219, R5, UR44, RZ, P5, !PT ;  /* 0x0000002c05db9c10 */ /* 0x000fe2000affe4ff */
[----:B------:R-:W-:Y:S01]  /*7330*/  IMAD.WIDE.U32 R6, R3, R10, R20 ;  /* 0x0000000a03067225 */ /* 0x000fe200078e0014 */
[----:B------:R-:W-:Y:S03]  /*7340*/  BSSY B1, `(.L_x_223) ;  /* 0x000000e000017945 */ /* 0x000fe60003800000 */
[----:B------:R-:W-:Y:S01]  /*7350*/  IMAD.U32 R225, RZ, RZ, UR12 ;  /* 0x0000000cffe17e24 */ /* 0x000fe2000f8e00ff */
[----:B------:R-:W-:Y:S01]  /*7360*/  IADD3 R6, P2, R6, R12, RZ ;  /* 0x0000000c06067210 */ /* 0x000fe20007f5e0ff */
[----:B------:R-:W-:-:S02]  /*7370*/  IMAD.U32 R220, RZ, RZ, UR13 ;  /* 0x0000000dffdc7e24 */ /* 0x000fc4000f8e00ff */
[----:B------:R-:W-:Y:S01]  /*7380*/  IMAD R223, R3, R11, R8 ;  /* 0x0000000b03df7224 */ /* 0x000fe200078e0208 */
[----:B------:R-:W-:-:S04]  /*7390*/  LEA R8, P3, R9, R4, 0x7 ;  /* 0x0000000409087211 */ /* 0x000fc800078638ff */
[----:B------:R-:W-:Y:S02]  /*73a0*/  IADD3.X R7, R13, R7, R223, P2, !PT ;  /* 0x000000070d077210 */ /* 0x000fe400017fe4df */
[----:B------:R-:W-:Y:S01]  /*73b0*/  LEA.HI.X R9, R225, R5, R220, 0x7, P3 ;  /* 0x00000005e1097211 */ /* 0x000fe200018f3cdc */
[----:B--2---:R-:W-:-:S05]  /*73c0*/  @!P1 IMAD R221, R222, R17, R2 ;  /* 0x00000011dedd9224 */ /* 0x004fca00078e0202 */
[----:B------:R0:W-:Y:S01]  /*73d0*/  @!P1 STG.E.U8 desc[UR36][R218.64+0xb9], R221 ;  /* 0x0000b9ddda009986 */ /* 0x0001e2000c101124 */
[----:B------:R-:W-:Y:S05]  /*73e0*/  @P4 BRA `(.L_x_224) ;  /* 0x00000000000c4947 */ /* 0x000fea0003800000 */
[----:B------:R-:W0:Y:S02]  /*73f0*/  LDG.E.U8 R16, desc[UR36][R6.64] ;  /* 0x0000002406107981 */ /* 0x000e24000c1e1100 */
[----:B0-----:R-:W-:-:S05]  /*7400*/  PRMT R219, R16, 0x8880, RZ ;  /* 0x0000888010db7816 */ /* 0x001fca00000000ff */
[----:B------:R-:W-:-:S07]  /*7410*/  IMAD R2, R219, R18, RZ ;  /* 0x00000012db027224 */ /* 0x000fce00078e02ff */
.L_x_224:
[----:B------:R-:W-:Y:S05]  /*7420*/  BSYNC B1 ;  /* 0x0000000000017941 */ /* 0x000fea0003800000 */
.L_x_223:
[----:B0-----:R-:W-:Y:S01]  /*7430*/  @!P4 IMAD R221, R120, R17, R2 ;  /* 0x0000001178ddc224 */ /* 0x001fe200078e0202 */
[----:B------:R-:W-:Y:S01]  /*7440*/  ISETP.GE.AND P1, PT, R14, 0x89, PT ;  /* 0x000000890e00780c */ /* 0x000fe20003f26270 */
[----:B------:R-:W-:Y:S01]  /*7450*/  IMAD.WIDE.U32 R218, R3, R10, R216 ;  /* 0x0000000a03da7225 */ /* 0x000fe200078e00d8 */
[----:B------:R-:W-:Y:S02]  /*7460*/  BSSY B1, `(.L_x_225) ;  /* 0x000000b000017945 */ /* 0x000fe40003800000 */
[----:B------:R0:W-:Y:S01]  /*7470*/  @!P4 STG.E.U8 desc[UR36][R8.64], R221 ;  /* 0x000000dd0800c986 */ /* 0x0001e2000c101124 */
[----:B------:R-:W-:Y:S02]  /*7480*/  ISETP.LT.OR P4, PT, R0, 0x2, !P0 ;  /* 0x000000020000780c */ /* 0x000fe40004781670 */
[----:B------:R-:W-:Y:S01]  /*7490*/  IADD3 R120, P5, P6, R22, R12, R218 ;  /* 0x0000000c16787210 */ /* 0x000fe20007ebe0da */
[----:B------:R-:W-:Y:S01]  /*74a0*/  IMAD.IADD R218, R223, 0x1, R219 ;  /* 0x00000001dfda7824 */ /* 0x000fe200078e02db */
[----:B------:R-:W-:-:S02]  /*74b0*/  ISETP.LT.OR P3, PT, R0, 0x1, !P1 ;  /* 0x000000010000780c */ /* 0x000fc40004f61670 */
[----:B------:R-:W-:-:S07]  /*74c0*/  ISETP.LT.OR P2, PT, R0, 0x2, !P1 ;  /* 0x000000020000780c */ /* 0x000fce0004f41670 */
[----:B0-----:R-:W-:Y:S06]  /*74d0*/  @P4 BRA `(.L_x_226) ;  /* 0x00000000000c4947 */ /* 0x001fec0003800000 */
[----:B------:R-:W2:Y:S02]  /*74e0*/  LDG.E.U8 R16, desc[UR36][R6.64+0x1] ;  /* 0x0000012406107981 */ /* 0x000ea4000c1e1100 */
[----:B--2---:R-:W-:-:S05]  /*74f0*/  PRMT R3, R16, 0x8880, RZ ;  /* 0x0000888010037816 */ /* 0x004fca00000000ff */
[----:B------:R-:W-:-:S07]  /*7500*/  IMAD R2, R3, R18, RZ ;  /* 0x0000001203027224 */ /* 0x000fce00078e02ff */
.L_x_226:
[----:B------:R-:W-:Y:S05]  /*7510*/  BSYNC B1 ;  /* 0x0000000000017941 */ /* 0x000fea0003800000 */
.L_x_225:
[----:B------:R-:W-:Y:S01]  /*7520*/  @!P4 IMAD R3, R121, R17, R2 ;  /* 0x000000117903c224 */ /* 0x000fe200078e0202 */
[----:B------:R-:W-:Y:S01]  /*7530*/  IADD3.X R121, R21, R13, R218, P5, P6 ;  /* 0x0000000d15797210 */ /* 0x000fe20002fec4da */
[----:B------:R-:W-:Y:S01]  /*7540*/  BSSY B1, `(.L_x_227) ;  /* 0x0000008000017945 */ /* 0x000fe20003800000 */
[----:B------:R-:W-:Y:S02]  /*7550*/  @!P3 IADD3 R218, P5, R8, UR45, RZ ;  /* 0x0000002d08dabc10 */ /* 0x000fe4000ffbe0ff */
[----:B------:R0:W-:Y:S02]  /*7560*/  @!P4 STG.E.U8 desc[UR36][R8.64+0x1], R3 ;  /* 0x000001030800c986 */ /* 0x0001e4000c101124 */
[----:B------:R-:W-:Y:S01]  /*7570*/  @!P3 IADD3.X R219, R9, UR44, RZ, P5, !PT ;  /* 0x0000002c09dbbc10 */ /* 0x000fe2000affe4ff */
[----:B------:R-:W-:Y:S08]  /*7580*/  @P3 BRA `(.L_x_228) ;  /* 0x00000000000c3947 */ /* 0x000ff00003800000 */
[----:B------:R-:W0:Y:S02]  /*7590*/  LDG.E.U8 R16, desc[UR36][R120.64] ;  /* 0x0000002478107981 */ /* 0x000e24000c1e1100 */
[----:B0-----:R-:W-:-:S05]  /*75a0*/  PRMT R3, R16, 0x8880, RZ ;  /* 0x0000888010037816 */ /* 0x001fca00000000ff */
[----:B------:R-:W-:-:S07]  /*75b0*/  IMAD R2, R3, R18, RZ ;  /* 0x0000001203027224 */ /* 0x000fce00078e02ff */
.L_x_228:
[----:B------:R-:W-:Y:S05]  /*75c0*/  BSYNC B1 ;  /* 0x0000000000017941 */ /* 0x000fea0003800000 */
.L_x_227:
[----:B0-----:R-:W-:Y:S01]  /*75d0*/  @!P3 IMAD R3, R122, R17, R2 ;  /* 0x000000117a03b224 */ /* 0x001fe200078e0202 */
[----:B------:R-:W-:Y:S01]  /*75e0*/  @!P2 IADD3 R220, P5, R8, UR45, RZ ;  /* 0x0000002d08dcac10 */ /* 0x000fe2000ffbe0ff */
[----:B------:R-:W-:Y:S01]  /*75f0*/  BSSY B1, `(.L_x_229) ;  /* 0x000000b000017945 */ /* 0x000fe20003800000 */
[C---:B------:R-:W-:Y:S02]  /*7600*/  ISETP.LT.OR P6, PT, R0.reuse, 0x9, !P0 ;  /* 0x000000090000780c */ /* 0x040fe400047c1670 */
[----:B------:R0:W-:Y:S01]  /*7610*/  @!P3 STG.E.U8 desc[UR36][R218.64], R3 ;  /* 0x00000003da00b986 */ /* 0x0001e2000c101124 */
[----:B------:R-:W-:Y:S02]  /*7620*/  @!P2 IADD3.X R221, R9, UR44, RZ, P5, !PT ;  /* 0x0000002c09ddac10 */ /* 0x000fe4000affe4ff */
[C---:B------:R-:W-:Y:S02]  /*7630*/  ISETP.LT.OR P3, PT, R0.reuse, 0xa, !P0 ;  /* 0x0000000a0000780c */ /* 0x040fe40004761670 */
[----:B------:R-:W-:-:S02]  /*7640*/  ISETP.LT.OR P4, PT, R0, 0x9, !P1 ;  /* 0x000000090000780c */ /* 0x000fc40004f81670 */
[----:B------:R-:W-:Y:S01]  /*7650*/  ISETP.LT.OR P5, PT, R0, 0xa, !P1 ;  /* 0x0000000a0000780c */ /* 0x000fe20004fa1670 */
[----:B------:R-:W-:-:S12]  /*7660*/  @P2 BRA `(.L_x_230) ;  /* 0x00000000000c2947 */ /* 0x000fd80003800000 */
[----:B------:R-:W0:Y:S02]  /*7670*/  LDG.E.U8 R16, desc[UR36][R120.64+0x1] ;  /* 0x0000012478107981 */ /* 0x000e24000c1e1100 */
[----:B0-----:R-:W-:-:S05]  /*7680*/  PRMT R3, R16, 0x8880, RZ ;  /* 0x0000888010037816 */ /* 0x001fca00000000ff */
[----:B------:R-:W-:-:S07]  /*7690*/  IMAD R2, R3, R18, RZ ;  /* 0x0000001203027224 */ /* 0x000fce00078e02ff */
.L_x_230:
[----:B------:R-:W-:Y:S05]  /*76a0*/  BSYNC B1 ;  /* 0x0000000000017941 */ /* 0x000fea0003800000 */
.L_x_229:
[----:B------:R-:W-:Y:S01]  /*76b0*/  @!P2 IMAD R123, R123, R17, R2 ;  /* 0x000000117b7ba224 */ /* 0x000fe200078e0202 */
[----:B------:R-:W-:Y:S04]  /*76c0*/  BSSY B1, `(.L_x_231) ;  /* 0x0000006000017945 */ /* 0x000fe80003800000 */
[----:B------:R1:W-:Y:S01]  /*76d0*/  @!P2 STG.E.U8 desc[UR36][R220.64+0x1], R123 ;  /* 0x0000017bdc00a986 */ /* 0x0003e2000c101124 */
[----:B------:R-:W-:Y:S05]  /*76e0*/  @P6 BRA `(.L_x_232) ;  /* 0x00000000000c6947 */ /* 0x000fea0003800000 */
[----:B------:R-:W0:Y:S02]  /*76f0*/  LDG.E.U8 R16, desc[UR36][R6.64+0x8] ;  /* 0x0000082406107981 */ /* 0x000e24000c1e1100 */
[----:B0-----:R-:W-:-:S05]  /*7700*/  PRMT R3, R16, 0x8880, RZ ;  /* 0x0000888010037816 */ /* 0x001fca00000000ff */
[----:B------:R-:W-:-:S07]  /*7710*/  IMAD R2, R3, R18, RZ ;  /* 0x0000001203027224 */ /* 0x000fce00078e02ff */
.L_x_232:
[----:B------:R-:W-:Y:S05]  /*7720*/  BSYNC B1 ;  /* 0x0000000000017941 */ /* 0x000fea0003800000 */
.L_x_231:
[----:B0-----:R-:W-:Y:S01]  /*7730*/  @!P6 IMAD R3, R124, R17, R2 ;  /* 0x000000117c03e224 */ /* 0x001fe200078e0202 */
[----:B------:R-:W-:Y:S04]  /*7740*/  BSSY B1, `(.L_x_233) ;  /* 0x0000006000017945 */ /* 0x000fe80003800000 */
[----:B------:R0:W-:Y:S01]  /*7750*/  @!P6 STG.E.U8 desc[UR36][R8.64+0x8], R3 ;  /* 0x000008030800e986 */ /* 0x0001e2000c101124 */
[----:B------:R-:W-:Y:S05]  /*7760*/  @P3 BRA `(.L_x_234) ;  /* 0x00000000000c3947 */ /* 0x000fea0003800000 */
[----:B------:R-:W0:Y:S02]  /*7770*/  LDG.E.U8 R16, desc[UR36][R6.64+0x9] ;  /* 0x0000092406107981 */ /* 0x000e24000c1e1100 */
[----:B0-----:R-:W-:-:S05]  /*7780*/  PRMT R3, R16, 0x8880, RZ ;  /* 0x0000888010037816 */ /* 0x001fca00000000ff */
[----:B------:R-:W-:-:S07]  /*7790*/  IMAD R2, R3, R18, RZ ;  /* 0x0000001203027224 */ /* 0x000fce00078e02ff */
.L_x_234:
[----:B------:R-:W-:Y:S05]  /*77a0*/  BSYNC B1 ;  /* 0x0000000000017941 */ /* 0x000fea0003800000 */
.L_x_233:
[----:B0-----:R-:W-:Y:S01]  /*77b0*/  @!P3 IMAD R3, R125, R17, R2 ;  /* 0x000000117d03b224 */ /* 0x001fe200078e0202 */
[----:B------:R-:W-:Y:S01]  /*77c0*/  BSSY B1, `(.L_x_235) ;  /* 0x000000a000017945 */ /* 0x000fe20003800000 */
[----:B------:R-:W-:Y:S02]  /*77d0*/  ISETP.LT.OR P2, PT, R0, 0x11, !P1 ;  /* 0x000000110000780c */ /* 0x000fe40004f41670 */
[C---:B------:R-:W-:Y:S01]  /*77e0*/  @!P5 IADD3 R122, P6, R8.reuse, UR45, RZ ;  /* 0x0000002d087adc10 */ /* 0x040fe2000ffde0ff */
[----:B------:R0:W-:Y:S01]  /*77f0*/  @!P3 STG.E.U8 desc[UR36][R8.64+0x9], R3 ;  /* 0x000009030800b986 */ /* 0x0001e2000c101124 */
[----:B------:R-:W-:-:S04]  /*7800*/  @!P4 IADD3 R124, P3, R8, UR45, RZ ;  /* 0x0000002d087ccc10 */ /* 0x000fc8000ff7e0ff */
[----:B------:R-:W-:Y:S01]  /*7810*/  @!P4 IADD3.X R125, R9, UR44, RZ, P3, !PT ;  /* 0x0000002c097dcc10 */ /* 0x000fe20009ffe4ff */
[----:B------:R-:W-:Y:S08]  /*7820*/  @P4 BRA `(.L_x_236) ;  /* 0x00000000000c4947 */ /* 0x000ff00003800000 */
[----:B------:R-:W0:Y:S02]  /*7830*/  LDG.E.U8 R16, desc[UR36][R120.64+0x8] ;  /* 0x0000082478107981 */ /* 0x000e24000c1e1100 */
[----:B0-----:R-:W-:-:S05]  /*7840*/  PRMT R3, R16, 0x8880, RZ ;  /* 0x0000888010037816 */ /* 0x001fca00000000ff */
[----:B------:R-:W-:-:S07]  /*7850*/  IMAD R2, R3, R18, RZ ;  /* 0x0000001203027224 */ /* 0x000fce00078e02ff */
.L_x_236:
[----:B------:R-:W-:Y:S05]  /*7860*/  BSYNC B1 ;  /* 0x0000000000017941 */ /* 0x000fea0003800000 */
.L_x_235:
[----:B0-----:R-:W-:Y:S01]  /*7870*/  @!P4 IMAD R3, R126, R17, R2 ;  /* 0x000000117e03c224 */ /* 0x001fe200078e0202 */
[----:B------:R-:W-:Y:S01]  /*7880*/  BSSY B1, `(.L_x_237) ;  /* 0x0000007000017945 */ /* 0x000fe20003800000 */
[----:B-1----:R-:W-:-:S03]  /*7890*/  @!P5 IADD3.X R123, R9, UR44, RZ, P6, !PT ;  /* 0x0000002c097bdc10 */ /* 0x002fc6000b7fe4ff */
[----:B------:R0:W-:Y:S01]  /*78a0*/  @!P4 STG.E.U8 desc[UR36][R124.64+0x8], R3 ;  /* 0x000008037c00c986 */ /* 0x0001e2000c101124 */
[----:B------:R-:W-:Y:S05]  /*78b0*/  @P5 BRA `(.L_x_238) ;  /* 0x00000000000c5947 */ /* 0x000fea0003800000 */
[----:B------:R-:W0:Y:S02]  /*78c0*/  LDG.E.U8 R16, desc[UR36][R120.64+0x9] ;  /* 0x0000092478107981 */ /* 0x000e24000c1e1100 */
[----:B0-----:R-:W-:-:S05]  /*78d0*/  PRMT R3, R16, 0x8880, RZ ;  /* 0x0000888010037816 */ /* 0x001fca00000000ff */
[----:B------:R-:W-:-:S07]  /*78e0*/  IMAD R2, R3, R18, RZ ;  /* 0x0000001203027224 */ /* 0x000fce00078e02ff */
.L_x_238:
[----:B------:R-:W-:Y:S05]  /*78f0*/  BSYNC B1 ;  /* 0x0000000000017941 */ /* 0x000fea0003800000 */
.L_x_237:
[C---:B------:R-:W-:Y:S01]  /*7900*/  ISETP.LT.OR P4, PT, R0.reuse, 0x11, !P0 ;  /* 0x000000110000780c */ /* 0x040fe20004781670 */
[----:B------:R-:W-:Y:S01]  /*7910*/  @!P5 IMAD R127, R127, R17, R2 ;  /* 0x000000117f7fd224 */ /* 0x000fe200078e0202 */
[----:B------:R-:W-:Y:S01]  /*7920*/  BSSY B1, `(.L_x_239) ;  /* 0x0000009000017945 */ /* 0x000fe20003800000 */
[----:B------:R-:W-:Y:S02]  /*7930*/  ISETP.LT.OR P3, PT, R0, 0x12, !P1 ;  /* 0x000000120000780c */ /* 0x000fe40004f61670 */
[----:B0-----:R-:W-:Y:S01]  /*7940*/  @!P2 IADD3 R124, P6, R8, UR45, RZ ;  /* 0x0000002d087cac10 */ /* 0x001fe2000ffde0ff */
[----:B------:R0:W-:Y:S01]  /*7950*/  @!P5 STG.E.U8 desc[UR36][R122.64+0x9], R127 ;  /* 0x0000097f7a00d986 */ /* 0x0001e2000c101124 */
[----:B------:R-:W-:-:S06]  /*7960*/  ISETP.LT.OR P5, PT, R0, 0x12, !P0 ;  /* 0x000000120000780c */ /* 0x000fcc00047a1670 */
[----:B------:R-:W-:Y:S07]  /*7970*/  @P4 BRA `(.L_x_240) ;  /* 0x00000000000c4947 */ /* 0x000fee0003800000 */
[----:B------:R-:W2:Y:S02]  /*7980*/  LDG.E.U8 R16, desc[UR36][R6.64+0x10] ;  /* 0x0000102406107981 */ /* 0x000ea4000c1e1100 */
[----:B--2---:R-:W-:-:S05]  /*7990*/  PRMT R3, R16, 0x8880, RZ ;  /* 0x0000888010037816 */ /* 0x004fca00000000ff */
[----:B------:R-:W-:-:S07]  /*79a0*/  IMAD R2, R3, R18, RZ ;  /* 0x0000001203027224 */ /* 0x000fce00078e02ff */
.L_x_240:
[----:B------:R-:W-:Y:S05]  /*79b0*/  BSYNC B1 ;  /* 0x0000000000017941 */ /* 0x000fea0003800000 */
.L_x_239:
[----:B------:R-:W-:Y:S01]  /*79c0*/  @!P4 IMAD R3, R128, R17, R2 ;  /* 0x000000118003c224 */ /* 0x000fe200078e0202 */
[----:B------:R-:W-:Y:S04]  /*79d0*/  BSSY B1, `(.L_x_241) ;  /* 0x0000006000017945 */ /* 0x000fe80003800000 */
[----:B------:R1:W-:Y:S01]  /*79e0*/  @!P4 STG.E.U8 desc[UR36][R8.64+0x10], R3 ;  /* 0x000010030800c986 */ /* 0x0003e2000c101124 */
[----:B------:R-:W-:Y:S05]  /*79f0*/  @P5 BRA `(.L_x_242) ;  /* 0x00000000000c5947 */ /* 0x000fea0003800000 */
[----:B------:R-:W1:Y:S02]  /*7a00*/  LDG.E.U8 R16, desc[UR36][R6.64+0x11] ;  /* 0x0000112406107981 */ /* 0x000e64000c1e1100 */
[----:B-1----:R-:W-:-:S05]  /*7a10*/  PRMT R3, R16, 0x8880, RZ ;  /* 0x0000888010037816 */ /* 0x002fca00000000ff */
[----:B------:R-:W-:-:S07]  /*7a20*/  IMAD R2, R3, R18, RZ ;  /* 0x0000001203027224 */ /* 0x000fce00078e02ff */
.L_x_242:
[----:B------:R-:W-:Y:S05]  /*7a30*/  BSYNC B1 ;  /* 0x0000000000017941 */ /* 0x000fea0003800000 */
.L_x_241:
[----:B------:R-:W-:Y:S01]  /*7a40*/  @!P5 IMAD R129, R129, R17, R2 ;  /* 0x000000118181d224 */ /* 0x000fe200078e0202 */
[----:B------:R-:W-:Y:S01]  /*7a50*/  BSSY B1, `(.L_x_243) ;  /* 0x0000007000017945 */ /* 0x000fe20003800000 */
[----:B------:R-:W-:-:S03]  /*7a60*/  @!P2 IADD3.X R125, R9, UR44, RZ, P6, !PT ;  /* 0x0000002c097dac10 */ /* 0x000fc6000b7fe4ff */
[----:B------:R2:W-:Y:S01]  /*7a70*/  @!P5 STG.E.U8 desc[UR36][R8.64+0x11], R129 ;  /* 0x000011810800d986 */ /* 0x0005e2000c101124 */
[----:B------:R-:W-:Y:S05]  /*7a80*/  @P2 BRA `(.L_x_244) ;  /* 0x00000000000c2947 */ /* 0x000fea0003800000 */
[----:B------:R-:W1:Y:S02]  /*7a90*/  LDG.E.U8 R16, desc[UR36][R120.64+0x10] ;  /* 0x0000102478107981 */ /* 0x000e64000c1e1100 */
[----:B-1----:R-:W-:-:S05]  /*7aa0*/  PRMT R3, R16, 0x8880, RZ ;  /* 0x0000888010037816 */ /* 0x002fca00000000ff */
[----:B------:R-:W-:-:S07]  /*7ab0*/  IMAD R2, R3, R18, RZ ;  /* 0x0000001203027224 */ /* 0x000fce00078e02ff */
.L_x_244:
[----:B------:R-:W-:Y:S05]  /*7ac0*/  BSYNC B1 ;  /* 0x0000000000017941 */ /* 0x000fea0003800000 */
.L_x_243:
[----:B-1----:R-:W-:Y:S01]  /*7ad0*/  @!P2 IMAD R3, R130, R17, R2 ;  /* 0x000000118203a224 */ /* 0x002fe200078e0202 */
[----:B0-----:R-:W-:Y:S01]  /*7ae0*/  @!P3 IADD3 R122, P5, R8, UR45, RZ ;  /* 0x0000002d087abc10 */ /* 0x001fe2000ffbe0ff */
        /* <DEDUP_REMOVED lines=11> */
.L_x_246:
[----:B------:R-:W-:Y:S05]  /*7ba0*/  BSYNC B1 ;  /* 0x0000000000017941 */ /* 0x000fea0003800000 */
.L_x_245:
[----:B------:R-:W-:Y:S01]  /*7bb0*/  @!P3 IMAD R131, R131, R17, R2 ;  /* 0x000000118383b224 */ /* 0x000fe200078e0202 */
[----:B------:R-:W-:Y:S04]  /*7bc0*/  BSSY B1, `(.L_x_247) ;  /* 0x0000006000017945 */ /* 0x000fe80003800000 */
[----:B------:R1:W-:Y:S01]  /*7bd0*/  @!P3 STG.E.U8 desc[UR36][R122.64+0x11], R131 ;  /* 0x000011837a00b986 */ /* 0x0003e2000c101124 */
[----:B------:R-:W-:Y:S05]  /*7be0*/  @P6 BRA `(.L_x_248) ;  /* 0x00000000000c6947 */ /* 0x000fea0003800000 */
[----:B------:R-:W0:Y:S02]  /*7bf0*/  LDG.E.U8 R16, desc[UR36][R6.64+0x18] ;  /* 0x0000182406107981 */ /* 0x000e24000c1e1100 */
[----:B0-----:R-:W-:-:S05]  /*7c00*/  PRMT R3, R16, 0x8880, RZ ;  /* 0x0000888010037816 */ /* 0x001fca00000000ff */
[----:B------:R-:W-:-:S07]  /*7c10*/  IMAD R2, R3, R18, RZ ;  /* 0x0000001203027224 */ /* 0x000fce00078e02ff */
.L_x_248:
[----:B------:R-:W-:Y:S05]  /*7c20*/  BSYNC B1 ;  /* 0x0000000000017941 */ /* 0x000fea0003800000 */
.L_x_247:
[----:B0-----:R-:W-:Y:S01]  /*7c30*/  @!P6 IMAD R3, R132, R17, R2 ;  /* 0x000000118403e224 */ /* 0x001fe200078e0202 */
[----:B------:R-:W-:Y:S04]  /*7c40*/  BSSY B1, `(.L_x_249) ;  /* 0x0000006000017945 */ /* 0x000fe80003800000 */
[----:B------:R0:W-:Y:S01]  /*7c50*/  @!P6 STG.E.U8 desc[UR36][R8.64+0x18], R3 ;  /* 0x000018030800e986 */ /* 0x0001e2000c101124 */
[----:B------:R-:W-:Y:S05]  /*7c60*/  @P2 BRA `(.L_x_250) ;  /* 0x00000000000c2947 */ /* 0x000fea0003800000 */
[----:B------:R-:W0:Y:S02]  /*7c70*/  LDG.E.U8 R16, desc[UR36][R6.64+0x19] ;  /* 0x0000192406107981 */ /* 0x000e24000c1e1100 */
[----:B0-----:R-:W-:-:S05]  /*7c80*/  PRMT R3, R16, 0x8880, RZ ;  /* 0x0000888010037816 */ /* 0x001fca00000000ff */
[----:B------:R-:W-:-:S07]  /*7c90*/  IMAD R2, R3, R18, RZ ;  /* 0x0000001203027224 */ /* 0x000fce00078e02ff */
.L_x_250:
[----:B------:R-:W-:Y:S05]  /*7ca0*/  BSYNC B1 ;  /* 0x0000000000017941 */ /* 0x000fea0003800000 */
.L_x_249:
[----:B------:R-:W-:Y:S01]  /*7cb0*/  @!P2 IMAD R133, R133, R17, R2 ;  /* 0x000000118585a224 */ /* 0x000fe200078e0202 */
[----:B------:R-:W-:Y:S01]  /*7cc0*/  BSSY B1, `(.L_x_251) ;  /* 0x000000a000017945 */ /* 0x000fe20003800000 */
[----:B------:R-:W-:Y:S02]  /*7cd0*/  ISETP.LT.OR P3, PT, R0, 0x21, !P1 ;  /* 0x000000210000780c */ /* 0x000fe40004f61670 */
[C---:B------:R-:W-:Y:S01]  /*7ce0*/  @!P5 IADD3 R124, P6, R8.reuse, UR45, RZ ;  /* 0x0000002d087cdc10 */ /* 0x040fe2000ffde0ff */
[----:B------:R3:W-:Y:S01]  /*7cf0*/  @!P2 STG.E.U8 desc[UR36][R8.64+0x19], R133 ;  /* 0x000019850800a986 */ /* 0x0007e2000c101124 */
[----:B-1----:R-:W-:-:S04]  /*7d00*/  @!P4 IADD3 R122, P2, R8, UR45, RZ ;  /* 0x0000002d087acc10 */ /* 0x002fc8000ff5e0ff */
[----:B------:R-:W-:Y:S01]  /*7d10*/  @!P4 IADD3.X R123, R9, UR44, RZ, P2, !PT ;  /* 0x0000002c097bcc10 */ /* 0x000fe200097fe4ff */
[----:B------:R-:W-:Y:S08]  /*7d20*/  @P4 BRA `(.L_x_252) ;  /* 0x00000000000c4947 */ /* 0x000ff00003800000 */
[----:B------:R-:W0:Y:S02]  /*7d30*/  LDG.E.U8 R16, desc[UR36][R120.64+0x18] ;  /* 0x0000182478107981 */ /* 0x000e24000c1e1100 */
[----:B0-----:R-:W-:-:S05]  /*7d40*/  PRMT R3, R16, 0x8880, RZ ;  /* 0x0000888010037816 */ /* 0x001fca00000000ff */
[----:B------:R-:W-:-:S07]  /*7d50*/  IMAD R2, R3, R18, RZ ;  /* 0x0000001203027224 */ /* 0x000fce00078e02ff */
.L_x_252:
[----:B------:R-:W-:Y:S05]  /*7d60*/  BSYNC B1 ;  /* 0x0000000000017941 */ /* 0x000fea0003800000 */
.L_x_251:
[----:B0-----:R-:W-:Y:S01]  /*7d70*/  @!P4 IMAD R3, R134, R17, R2 ;  /* 0x000000118603c224 */ /* 0x001fe200078e0202 */
[----:B------:R-:W-:Y:S01]  /*7d80*/  BSSY B1, `(.L_x_253) ;  /* 0x0000007000017945 */ /* 0x000fe20003800000 */
[----:B------:R-:W-:-:S03]  /*7d90*/  @!P5 IADD3.X R125, R9, UR44, RZ, P6, !PT ;  /* 0x0000002c097ddc10 */ /* 0x000fc6000b7fe4ff */
[----:B------:R0:W-:Y:S01]  /*7da0*/  @!P4 STG.E.U8 desc[UR36][R122.64+0x18], R3 ;  /* 0x000018037a00c986 */ /* 0x0001e2000c101124 */
[----:B------:R-:W-:Y:S05]  /*7db0*/  @P5 BRA `(.L_x_254) ;  /* 0x00000000000c5947 */ /* 0x000fea0003800000 */
[----:B------:R-:W0:Y:S02]  /*7dc0*/  LDG.E.U8 R16, desc[UR36][R120.64+0x19] ;  /* 0x0000192478107981 */ /* 0x000e24000c1e1100 */
[----:B0-----:R-:W-:-:S05]  /*7dd0*/  PRMT R3, R16, 0x8880, RZ ;  /* 0x0000888010037816 */ /* 0x001fca00000000ff */
[----:B------:R-:W-:-:S07]  /*7de0*/  IMAD R2, R3, R18, RZ ;  /* 0x0000001203027224 */ /* 0x000fce00078e02ff */
.L_x_254:
[----:B------:R-:W-:Y:S05]  /*7df0*/  BSYNC B1 ;  /* 0x0000000000017941 */ /* 0x000fea0003800000 */
.L_x_253:
        /* <DEDUP_REMOVED lines=8> */
[----:B------:R-:W4:Y:S02]  /*7e80*/  LDG.E.U8 R16, desc[UR36][R6.64+0x20] ;  /* 0x0000202406107981 */ /* 0x000f24000c1e1100 */
[----:B----4-:R-:W-:-:S05]  /*7e90*/  PRMT R3, R16, 0x8880, RZ ;  /* 0x0000888010037816 */ /* 0x010fca00000000ff */
[----:B------:R-:W-:-:S07]  /*7ea0*/  IMAD R2, R3, R18, RZ ;  /* 0x0000001203027224 */ /* 0x000fce00078e02ff */
.L_x_256:
[----:B------:R-:W-:Y:S05]  /*7eb0*/  BSYNC B1 ;  /* 0x0000000000017941 */ /* 0x000fea0003800000 */
.L_x_255:
[----:B------:R-:W-:Y:S01]  /*7ec0*/  @!P4 IMAD R3, R136, R17, R2 ;  /* 0x000000118803c224 */ /* 0x000fe200078e0202 */
[----:B------:R-:W-:Y:S04]  /*7ed0*/  BSSY B1, `(.L_x_257) ;  /* 0x0000006000017945 */ /* 0x000fe80003800000 */
[----:B------:R1:W-:Y:S01]  /*7ee0*/  @!P4 STG.E.U8 desc[UR36][R8.64+0x20], R3 ;  /* 0x000020030800c986 */ /* 0x0003e2000c101124 */
[----:B------:R-:W-:Y:S05]  /*7ef0*/  @P5 BRA `(.L_x_258) ;  /* 0x00000000000c5947 */ /* 0x000fea0003800000 */
[----:B------:R-:W1:Y:S02]  /*7f00*/  LDG.E.U8 R16, desc[UR36][R6.64+0x21] ;  /* 0x0000212406107981 */ /* 0x000e64000c1e1100 */
[----:B-1----:R-:W-:-:S05]  /*7f10*/  PRMT R3, R16, 0x8880, RZ ;  /* 0x0000888010037816 */ /* 0x002fca00000000ff */
[----:B------:R-:W-:-:S07]  /*7f20*/  IMAD R2, R3, R18, RZ ;  /* 0x0000001203027224 */ /* 0x000fce00078e02ff */
.L_x_258:
[----:B------:R-:W-:Y:S05]  /*7f30*/  BSYNC B1 ;  /* 0x0000000000017941 */ /* 0x000fea0003800000 */
.L_x_257:
        /* <DEDUP_REMOVED lines=8> */
.L_x_260:
[----:B------:R-:W-:Y:S05]  /*7fc0*/  BSYNC B1 ;  /* 0x0000000000017941 */ /* 0x000fea0003800000 */
.L_x_259:
        /* <DEDUP_REMOVED lines=13> */
.L_x_262:
[----:B------:R-:W-:Y:S05]  /*80a0*/  BSYNC B1 ;  /* 0x0000000000017941 */ /* 0x000fea0003800000 */
.L_x_261:
[----:B------:R-:W-:Y:S01]  /*80b0*/  @!P2 IMAD R139, R139, R17, R2 ;  /* 0x000000118b8ba224 */ /* 0x000fe200078e0202 */
[----:B------:R-:W-:Y:S04]  /*80c0*/  BSSY B1, `(.L_x_263) ;  /* 0x0000006000017945 */ /* 0x000fe80003800000 */
[----:B------:R1:W-:Y:S01]  /*80d0*/  @!P2 STG.E.U8 desc[UR36][R124.64+0x21], R139 ;  /* 0x0000218b7c00a986 */ /* 0x0003e2000c101124 */
[----:B------:R-:W-:Y:S05]  /*80e0*/  @P6 BRA `(.L_x_264) ;  /* 0x00000000000c6947 */ /* 0x000fea0003800000 */
[----:B------:R-:W0:Y:S02]  /*80f0*/  LDG.E.U8 R16, desc[UR36][R6.64+0x28] ;  /* 0x0000282406107981 */ /* 0x000e24000c1e1100 */
[----:B0-----:R-:W-:-:S05]  /*8100*/  PRMT R3, R16, 0x8880, RZ ;  /* 0x0000888010037816 */ /* 0x001fca00000000ff */
[----:B------:R-:W-:-:S07]  /*8110*/  IMAD R2, R3, R18, RZ ;  /* 0x0000001203027224 */ /* 0x000fce00078e02ff */
.L_x_264:
[----:B------:R-:W-:Y:S05]  /*8120*/  BSYNC B1 ;  /* 0x0000000000017941 */ /* 0x000fea0003800000 */
.L_x_263:
[----:B0-----:R-:W-:Y:S01]  /*8130*/  @!P6 IMAD R3, R140, R17, R2 ;  /* 0x000000118c03e224 */ /* 0x001fe200078e0202 */
[----:B------:R-:W-:Y:S04]  /*8140*/  BSSY B1, `(.L_x_265) ;  /* 0x0000006000017945 */ /* 0x000fe80003800000 */
[----:B------:R0:W-:Y:S01]  /*8150*/  @!P6 STG.E.U8 desc[UR36][R8.64+0x28], R3 ;  /* 0x000028030800e986 */ /* 0x0001e2000c101124 */
[----:B------:R-:W-:Y:S05]  /*8160*/  @P3 BRA `(.L_x_266) ;  /* 0x00000000000c3947 */ /* 0x000fea0003800000 */
[----:B------:R-:W0:Y:S02]  /*8170*/  LDG.E.U8 R16, desc[UR36][R6.64+0x29] ;  /* 0x0000292406107981 */ /* 0x000e24000c1e1100 */
[----:B0-----:R-:W-:-:S05]  /*8180*/  PRMT R3, R16, 0x8880, RZ ;  /* 0x0000888010037816 */ /* 0x001fca00000000ff */
[----:B------:R-:W-:-:S07]  /*8190*/  IMAD R2, R3, R18, RZ ;  /* 0x0000001203027224 */ /* 0x000fce00078e02ff */
.L_x_266:
[----:B------:R-:W-:Y:S05]  /*81a0*/  BSYNC B1 ;  /* 0x0000000000017941 */ /* 0x000fea0003800000 */
.L_x_265:
[----:B------:R-:W-:Y:S01]  /*81b0*/  @!P3 IMAD R141, R141, R17, R2 ;  /* 0x000000118d8db224 */ /* 0x000fe200078e0202 */
[----:B------:R-:W-:Y:S01]  /*81c0*/  BSSY B1, `(.L_x_267) ;  /* 0x000000a000017945 */ /* 0x000fe20003800000 */
[----:B------:R-:W-:Y:S02]  /*81d0*/  ISETP.LT.OR P2, PT, R0, 0x31, !P1 ;  /* 0x000000310000780c */ /* 0x000fe40004f41670 */
[C---:B-1----:R-:W-:Y:S01]  /*81e0*/  @!P5 IADD3 R124, P6, R8.reuse, UR45, RZ ;  /* 0x0000002d087cdc10 */ /* 0x042fe2000ffde0ff */
[----:B------:R1:W-:Y:S01]  /*81f0*/  @!P3 STG.E.U8 desc[UR36][R8.64+0x29], R141 ;  /* 0x0000298d0800b986 */ /* 0x0003e2000c101124 */
[----:B------:R-:W-:-:S04]  /*8200*/  @!P4 IADD3 R122, P3, R8, UR45, RZ ;  /* 0x0000002d087acc10 */ /* 0x000fc8000ff7e0ff */
[----:B------:R-:W-:Y:S01]  /*8210*/  @!P4 IADD3.X R123, R9, UR44, RZ, P3, !PT ;  /* 0x0000002c097bcc10 */ /* 0x000fe20009ffe4ff */
[----:B------:R-:W-:Y:S08]  /*8220*/  @P4 BRA `(.L_x_268) ;  /* 0x00000000000c4947 */ /* 0x000ff00003800000 */
[----:B------:R-:W0:Y:S02]  /*8230*/  LDG.E.U8 R16, desc[UR36][R120.64+0x28] ;  /* 0x0000282478107981 */ /* 0x000e24000c1e1100 */
[----:B0-----:R-:W-:-:S05]  /*8240*/  PRMT R3, R16, 0x8880, RZ ;  /* 0x0000888010037816 */ /* 0x001fca00000000ff */
[----:B------:R-:W-:-:S07]  /*8250*/  IMAD R2, R3, R18, RZ ;  /* 0x0000001203027224 */ /* 0x000fce00078e02ff */
.L_x_268:
[----:B------:R-:W-:Y:S05]  /*8260*/  BSYNC B1 ;  /* 0x0000000000017941 */ /* 0x000fea0003800000 */
.L_x_267:
        /* <DEDUP_REMOVED lines=8> */
.L_x_270:
[----:B------:R-:W-:Y:S05]  /*82f0*/  BSYNC B1 ;  /* 0x0000000000017941 */ /* 0x000fea0003800000 */
.L_x_269:
        /* <DEDUP_REMOVED lines=8> */
[----:B------:R-:W5:Y:S02]  /*8380*/  LDG.E.U8 R16, desc[UR36][R6.64+0x30] ;  /* 0x0000302406107981 */ /* 0x000f64000c1e1100 */
[----:B-----5:R-:W-:-:S05]  /*8390*/  PRMT R3, R16, 0x8880, RZ ;  /* 0x0000888010037816 */ /* 0x020fca00000000ff */
[----:B------:R-:W-:-:S07]  /*83a0*/  IMAD R2, R3, R18, RZ ;  /* 0x0000001203027224 */ /* 0x000fce00078e02ff */
.L_x_272:
[----:B------:R-:W-:Y:S05]  /*83b0*/  BSYNC B1 ;  /* 0x0000000000017941 */ /* 0x000fea0003800000 */
.L_x_271:
[----:B------:R-:W-:Y:S01]  /*83c0*/  @!P4 IMAD R3, R144, R17, R2 ;  /* 0x000000119003c224 */ /* 0x000fe200078e0202 */
[----:B------:R-:W-:Y:S04]  /*83d0*/  BSSY B1, `(.L_x_273) ;  /* 0x0000006000017945 */ /* 0x000fe80003800000 */
[----:B------:R0:W-:Y:S01]  /*83e0*/  @!P4 STG.E.U8 desc[UR36][R8.64+0x30], R3 ;  /* 0x000030030800c986 */ /* 0x0001e2000c101124 */
[----:B------:R-:W-:Y:S05]  /*83f0*/  @P5 BRA `(.L_x_274) ;  /* 0x00000000000c5947 */ /* 0x000fea0003800000 */
[----:B------:R-:W0:Y:S02]  /*8400*/  LDG.E.U8 R16, desc[UR36][R6.64+0x31] ;  /* 0x0000312406107981 */ /* 0x000e24000c1e1100 */
[----:B0-----:R-:W-:-:S05]  /*8410*/  PRMT R3, R16, 0x8880, RZ ;  /* 0x0000888010037816 */ /* 0x001fca00000000ff */
[----:B------:R-:W-:-:S07]  /*8420*/  IMAD R2, R3, R18, RZ ;  /* 0x0000001203027224 */ /* 0x000fce00078e02ff */
.L_x_274:
[----:B------:R-:W-:Y:S05]  /*8430*/  BSYNC B1 ;  /* 0x0000000000017941 */ /* 0x000fea0003800000 */
.L_x_273:
[----:B------:R-:W-:Y:S01]  /*8440*/  @!P5 IMAD R145, R145, R17, R2 ;  /* 0x000000119191d224 */ /* 0x000fe200078e0202 */
[----:B------:R-:W-:Y:S01]  /*8450*/  BSSY B1, `(.L_x_275) ;  /* 0x0000007000017945 */ /* 0x000fe20003800000 */
[----:B------:R-:W-:-:S03]  /*8460*/  @!P2 IADD3.X R123, R9, UR44, RZ, P6, !PT ;  /* 0x0000002c097bac10 */ /* 0x000fc6000b7fe4ff */
[----:B------:R0:W-:Y:S01]  /*8470*/  @!P5 STG.E.U8 desc[UR36][R8.64+0x31], R145 ;  /* 0x000031910800d986 */ /* 0x0001e2000c101124 */
[----:B------:R-:W-:Y:S05]  /*8480*/  @P2 BRA `(.L_x_276) ;  /* 0x00000000000c2947 */ /* 0x000fea0003800000 */
[----:B------:R-:W0:Y:S02]  /*8490*/  LDG.E.U8 R16, desc[UR36][R120.64+0x30] ;  /* 0x0000302478107981 */ /* 0x000e24000c1e1100 */
[----:B0-----:R-:W-:-:S05]  /*84a0*/  PRMT R3, R16, 0x8880, RZ ;  /* 0x0000888010037816 */ /* 0x001fca00000000ff */
[----:B------:R-:W-:-:S07]  /*84b0*/  IMAD R2, R3, R18, RZ ;  /* 0x0000001203027224 */ /* 0x000fce00078e02ff */
.L_x_276:
[----:B------:R-:W-:Y:S05]  /*84c0*/  BSYNC B1 ;  /* 0x0000000000017941 */ /* 0x000fea0003800000 */
.L_x_275:
        /* <DEDUP_REMOVED lines=13> */
.L_x_278:
[----:B------:R-:W-:Y:S05]  /*85a0*/  BSYNC B1 ;  /* 0x0000000000017941 */ /* 0x000fea0003800000 */
.L_x_277:
[----:B------:R-:W-:Y:S01]  /*85b0*/  @!P3 IMAD R147, R147, R17, R2 ;  /* 0x000000119393b224 */ /* 0x000fe200078e0202 */
[----:B------:R-:W-:Y:S04]  /*85c0*/  BSSY B1, `(.L_x_279) ;  /* 0x0000006000017945 */ /* 0x000fe80003800000 */
[----:B------:R0:W-:Y:S01]  /*85d0*/  @!P3 STG.E.U8 desc[UR36][R124.64+0x31], R147 ;  /* 0x000031937c00b986 */ /* 0x0001e2000c101124 */
[----:B------:R-:W-:Y:S05]  /*85e0*/  @P6 BRA `(.L_x_280) ;  /* 0x00000000000c6947 */ /* 0x000fea0003800000 */
[----:B------:R-:W0:Y:S02]  /*85f0*/  LDG.E.U8 R16, desc[UR36][R6.64+0x38] ;  /* 0x0000382406107981 */ /* 0x000e24000c1e1100 */
[----:B0-----:R-:W-:-:S05]  /*8600*/  PRMT R3, R16, 0x8880, RZ ;  /* 0x0000888010037816 */ /* 0x001fca00000000ff */
[----:B------:R-:W-:-:S07]  /*8610*/  IMAD R2, R3, R18, RZ ;  /* 0x0000001203027224 */ /* 0x000fce00078e02ff */
.L_x_280:
[----:B------:R-:W-:Y:S05]  /*8620*/  BSYNC B1 ;  /* 0x0000000000017941 */ /* 0x000fea0003800000 */
.L_x_279:
[----:B0-----:R-:W-:Y:S01]  /*8630*/  @!P6 IMAD R3, R148, R17, R2 ;  /* 0x000000119403e224 */ /* 0x001fe200078e0202 */
[----:B------:R-:W-:Y:S04]  /*8640*/  BSSY B1, `(.L_x_281) ;  /* 0x0000006000017945 */ /* 0x000fe80003800000 */
[----:B------:R0:W-:Y:S01]  /*8650*/  @!P6 STG.E.U8 desc[UR36][R8.64+0x38], R3 ;  /* 0x000038030800e986 */ /* 0x0001e2000c101124 */
[----:B------:R-:W-:Y:S05]  /*8660*/  @P2 BRA `(.L_x_282) ;  /* 0x00000000000c2947 */ /* 0x000fea0003800000 */
[----:B------:R-:W0:Y:S02]  /*8670*/  LDG.E.U8 R16, desc[UR36][R6.64+0x39] ;  /* 0x0000392406107981 */ /* 0x000e24000c1e1100 */
[----:B0-----:R-:W-:-:S05]  /*8680*/  PRMT R3, R16, 0x8880, RZ ;  /* 0x0000888010037816 */ /* 0x001fca00000000ff */
[----:B------:R-:W-:-:S07]  /*8690*/  IMAD R2, R3, R18, RZ ;  /* 0x0000001203027224 */ /* 0x000fce00078e02ff */
.L_x_282:
[----:B------:R-:W-:Y:S05]  /*86a0*/  BSYNC B1 ;  /* 0x0000000000017941 */ /* 0x000fea0003800000 */
.L_x_281:
[----:B------:R-:W-:Y:S01]  /*86b0*/  @!P2 IMAD R149, R149, R17, R2 ;  /* 0x000000119595a224 */ /* 0x000fe200078e0202 */
        /* <DEDUP_REMOVED lines=10> */
.L_x_284:
[----:B------:R-:W-:Y:S05]  /*8760*/  BSYNC B1 ;  /* 0x0000000000017941 */ /* 0x000fea0003800000 */
.L_x_283:
        /* <DEDUP_REMOVED lines=8> */
.L_x_286:
[----:B------:R-:W-:Y:S05]  /*87f0*/  BSYNC B1 ;  /* 0x0000000000017941 */ /* 0x000fea0003800000 */
.L_x_285:
        /* <DEDUP_REMOVED lines=11> */
.L_x_288:
[----:B------:R-:W-:Y:S05]  /*88b0*/  BSYNC B1 ;  /* 0x0000000000017941 */ /* 0x000fea0003800000 */
.L_x_287:
[----:B------:R-:W-:Y:S01]  /*88c0*/  @!P4 IMAD R3, R152, R17, R2 ;  /* 0x000000119803c224 */ /* 0x000fe200078e0202 */
[----:B------:R-:W-:Y:S04]  /*88d0*/  BSSY B1, `(.L_x_289) ;  /* 0x0000006000017945 */ /* 0x000fe80003800000 */
[----:B------:R0:W-:Y:S01]  /*88e0*/  @!P4 STG.E.U8 desc[UR36][R8.64+0x40], R3 ;  /* 0x000040030800c986 */ /* 0x0001e2000c101124 */
[----:B------:R-:W-:Y:S05]  /*88f0*/  @P5 BRA `(.L_x_290) ;  /* 0x00000000000c5947 */ /* 0x000fea0003800000 */
[----:B------:R-:W0:Y:S02]  /*8900*/  LDG.E.U8 R16, desc[UR36][R6.64+0x41] ;  /* 0x0000412406107981 */ /* 0x000e24000c1e1100 */
[----:B0-----:R-:W-:-:S05]  /*8910*/  PRMT R3, R16, 0x8880, RZ ;  /* 0x0000888010037816 */ /* 0x001fca00000000ff */
[----:B------:R-:W-:-:S07]  /*8920*/  IMAD R2, R3, R18, RZ ;  /* 0x0000001203027224 */ /* 0x000fce00078e02ff */
.L_x_290:
[----:B------:R-:W-:Y:S05]  /*8930*/  BSYNC B1 ;  /* 0x0000000000017941 */ /* 0x000fea0003800000 */
.L_x_289:
        /* <DEDUP_REMOVED lines=8> */
.L_x_292:
[----:B------:R-:W-:Y:S05]  /*89c0*/  BSYNC B1 ;  /* 0x0000000000017941 */ /* 0x000fea0003800000 */
.L_x_291:
        /* <DEDUP_REMOVED lines=13> */
.L_x_294:
[----:B------:R-:W-:Y:S05]  /*8aa0*/  BSYNC B1 ;  /* 0x0000000000017941 */ /* 0x000fea0003800000 */
.L_x_293:
[----:B------:R-:W-:Y:S01]  /*8ab0*/  @!P2 IMAD R155, R155, R17, R2 ;  /* 0x000000119b9ba224 */ /* 0x000fe200078e0202 */
[----:B------:R-:W-:Y:S04]  /*8ac0*/  BSSY B1, `(.L_x_295) ;  /* 0x0000006000017945 */ /* 0x000fe80003800000 */
[----:B------:R0:W-:Y:S01]  /*8ad0*/  @!P2 STG.E.U8 desc[UR36][R124.64+0x41], R155 ;  /* 0x0000419b7c00a986 */ /* 0x0001e2000c101124 */
[----:B------:R-:W-:Y:S05]  /*8ae0*/  @P6 BRA `(.L_x_296) ;  /* 0x00000000000c6947 */ /* 0x000fea0003800000 */
[----:B------:R-:W0:Y:S02]  /*8af0*/  LDG.E.U8 R16, desc[UR36][R6.64+0x48] ;  /* 0x0000482406107981 */ /* 0x000e24000c1e1100 */
[----:B0-----:R-:W-:-:S05]  /*8b00*/  PRMT R3, R16, 0x8880, RZ ;  /* 0x0000888010037816 */ /* 0x001fca00000000ff */
[----:B------:R-:W-:-:S07]  /*8b10*/  IMAD R2, R3, R18, RZ ;  /* 0x0000001203027224 */ /* 0x000fce00078e02ff */
.L_x_296:
[----:B------:R-:W-:Y:S05]  /*8b20*/  BSYNC B1 ;  /* 0x0000000000017941 */ /* 0x000fea0003800000 */
.L_x_295:
[----:B0-----:R-:W-:Y:S01]  /*8b30*/  @!P6 IMAD R3, R156, R17, R2 ;  /* 0x000000119c03e224 */ /* 0x001fe200078e0202 */
[----:B------:R-:W-:Y:S04]  /*8b40*/  BSSY B1, `(.L_x_297) ;  /* 0x0000006000017945 */ /* 0x000fe80003800000 */
[----:B------:R0:W-:Y:S01]  /*8b50*/  @!P6 STG.E.U8 desc[UR36][R8.64+0x48], R3 ;  /* 0x000048030800e986 */ /* 0x0001e2000c101124 */
[----:B------:R-:W-:Y:S05]  /*8b60*/  @P3 BRA `(.L_x_298) ;  /* 0x00000000000c3947 */ /* 0x000fea0003800000 */
[----:B------:R-:W0:Y:S02]  /*8b70*/  LDG.E.U8 R16, desc[UR36][R6.64+0x49] ;  /* 0x0000492406107981 */ /* 0x000e24000c1e1100 */
[----:B0-----:R-:W-:-:S05]  /*8b80*/  PRMT R3, R16, 0x8880, RZ ;  /* 0x0000888010037816 */ /* 0x001fca00000000ff */
[----:B------:R-:W-:-:S07]  /*8b90*/  IMAD R2, R3, R18, RZ ;  /* 0x0000001203027224 */ /* 0x000fce00078e02ff */
.L_x_298:
[----:B------:R-:W-:Y:S05]  /*8ba0*/  BSYNC B1 ;  /* 0x0000000000017941 */ /* 0x000fea0003800000 */
.L_x_297:
        /* <DEDUP_REMOVED lines=11> */
.L_x_300:
[----:B------:R-:W-:Y:S05]  /*8c60*/  BSYNC B1 ;  /* 0x0000000000017941 */ /* 0x000fea0003800000 */
.L_x_299:
        /* <DEDUP_REMOVED lines=8> */
.L_x_302:
[----:B------:R-:W-:Y:S05]  /*8cf0*/  BSYNC B1 ;  /* 0x0000000000017941 */ /* 0x000fea0003800000 */
.L_x_301:
        /* <DEDUP_REMOVED lines=11> */
.L_x_304:
[----:B------:R-:W-:Y:S05]  /*8db0*/  BSYNC B1 ;  /* 0x0000000000017941 */ /* 0x000fea0003800000 */
.L_x_303:
[----:B------:R-:W-:Y:S01]  /*8dc0*/  @!P4 IMAD R3, R160, R17, R2 ;  /* 0x00000011a003c224 */ /* 0x000fe200078e0202 */
[----:B------:R-:W-:Y:S04]  /*8dd0*/  BSSY B1, `(.L_x_305) ;  /* 0x0000006000017945 */ /* 0x000fe80003800000 */
[----:B------:R0:W-:Y:S01]  /*8de0*/  @!P4 STG.E.U8 desc[UR36][R8.64+0x50], R3 ;  /* 0x000050030800c986 */ /* 0x0001e2000c101124 */
[----:B------:R-:W-:Y:S05]  /*8df0*/  @P5 BRA `(.L_x_306) ;  /* 0x00000000000c5947 */ /* 0x000fea0003800000 */
[----:B------:R-:W0:Y:S02]  /*8e00*/  LDG.E.U8 R16, desc[UR36][R6.64+0x51] ;  /* 0x0000512406107981 */ /* 0x000e24000c1e1100 */
[----:B0-----:R-:W-:-:S05]  /*8e10*/  PRMT R3, R16, 0x8880, RZ ;  /* 0x0000888010037816 */ /* 0x001fca00000000ff */
[----:B------:R-:W-:-:S07]  /*8e20*/  IMAD R2, R3, R18, RZ ;  /* 0x0000001203027224 */ /* 0x000fce00078e02ff */
.L_x_306:
[----:B------:R-:W-:Y:S05]  /*8e30*/  BSYNC B1 ;  /* 0x0000000000017941 */ /* 0x000fea0003800000 */
.L_x_305:
        /* <DEDUP_REMOVED lines=8> */
.L_x_308:
[----:B------:R-:W-:Y:S05]  /*8ec0*/  BSYNC B1 ;  /* 0x0000000000017941 */ /* 0x000fea0003800000 */
.L_x_307:
        /* <DEDUP_REMOVED lines=13> */
.L_x_310:
[----:B------:R-:W-:Y:S05]  /*8fa0*/  BSYNC B1 ;  /* 0x0000000000017941 */ /* 0x000fea0003800000 */
.L_x_309:
[----:B------:R-:W-:Y:S01]  /*8fb0*/  @!P3 IMAD R163, R163, R17, R2 ;  /* 0x00000011a3a3b224 */ /* 0x000fe200078e0202 */
[----:B------:R-:W-:Y:S04]  /*8fc0*/  BSSY B1, `(.L_x_311) ;  /* 0x0000006000017945 */ /* 0x000fe80003800000 */
[----:B------:R0:W-:Y:S01]  /*8fd0*/  @!P3 STG.E.U8 desc[UR36][R124.64+0x51], R163 ;  /* 0x000051a37c00b986 */ /* 0x0001e2000c101124 */
[----:B------:R-:W-:Y:S05]  /*8fe0*/  @P6 BRA `(.L_x_312) ;  /* 0x00000000000c6947 */ /* 0x000fea0003800000 */
[----:B------:R-:W0:Y:S02]  /*8ff0*/  LDG.E.U8 R16, desc[UR36][R6.64+0x58] ;  /* 0x0000582406107981 */ /* 0x000e24000c1e1100 */
[----:B0-----:R-:W-:-:S05]  /*9000*/  PRMT R3, R16, 0x8880, RZ ;  /* 0x0000888010037816 */ /* 0x001fca00000000ff */
[----:B------:R-:W-:-:S07]  /*9010*/  IMAD R2, R3, R18, RZ ;  /* 0x0000001203027224 */ /* 0x000fce00078e02ff */
.L_x_312:
[----:B------:R-:W-:Y:S05]  /*9020*/  BSYNC B1 ;  /* 0x0000000000017941 */ /* 0x000fea0003800000 */
.L_x_311:
[----:B0-----:R-:W-:Y:S01]  /*9030*/  @!P6 IMAD R3, R164, R17, R2 ;  /* 0x00000011a403e224 */ /* 0x001fe200078e0202 */
[----:B------:R-:W-:Y:S04]  /*9040*/  BSSY B1, `(.L_x_313) ;  /* 0x0000006000017945 */ /* 0x000fe80003800000 */
[----:B------:R0:W-:Y:S01]  /*9050*/  @!P6 STG.E.U8 desc[UR36][R8.64+0x58], R3 ;  /* 0x000058030800e986 */ /* 0x0001e2000c101124 */
[----:B------:R-:W-:Y:S05]  /*9060*/  @P2 BRA `(.L_x_314) ;  /* 0x00000000000c2947 */ /* 0x000fea0003800000 */
[----:B------:R-:W0:Y:S02]  /*9070*/  LDG.E.U8 R16, desc[UR36][R6.64+0x59] ;  /* 0x0000592406107981 */ /* 0x000e24000c1e1100 */
[----:B0-----:R-:W-:-:S05]  /*9080*/  PRMT R3, R16, 0x8880, RZ ;  /* 0x0000888010037816 */ /* 0x001fca00000000ff */
[----:B------:R-:W-:-:S07]  /*9090*/  IMAD R2, R3, R18, RZ ;  /* 0x0000001203027224 */ /* 0x000fce00078e02ff */
.L_x_314:
[----:B------:R-:W-:Y:S05]  /*90a0*/  BSYNC B1 ;  /* 0x0000000000017941 */ /* 0x000fea0003800000 */
.L_x_313:
        /* <DEDUP_REMOVED lines=11> */
.L_x_316:
[----:B------:R-:W-:Y:S05]  /*9160*/  BSYNC B1 ;  /* 0x0000000000017941 */ /* 0x000fea0003800000 */
.L_x_315:
        /* <DEDUP_REMOVED lines=8> */
.L_x_318:
[----:B------:R-:W-:Y:S05]  /*91f0*/  BSYNC B1 ;  /* 0x0000000000017941 */ /* 0x000fea0003800000 */
.L_x_317:
        /* <DEDUP_REMOVED lines=11> */
.L_x_320:
[----:B------:R-:W-:Y:S05]  /*92b0*/  BSYNC B1 ;  /* 0x0000000000017941 */ /* 0x000fea0003800000 */
.L_x_319:
[----:B------:R-:W-:Y:S01]  /*92c0*/  @!P4 IMAD R3, R168, R17, R2 ;  /* 0x00000011a803c224 */ /* 0x000fe200078e0202 */
[----:B------:R-:W-:Y:S04]  /*92d0*/  BSSY B1, `(.L_x_321) ;  /* 0x0000006000017945 */ /* 0x000fe80003800000 */
[----:B------:R0:W-:Y:S01]  /*92e0*/  @!P4 STG.E.U8 desc[UR36][R8.64+0x60], R3 ;  /* 0x000060030800c986 */ /* 0x0001e2000c101124 */
[----:B------:R-:W-:Y:S05]  /*92f0*/  @P5 BRA `(.L_x_322) ;  /* 0x00000000000c5947 */ /* 0x000fea0003800000 */
[----:B------:R-:W0:Y:S02]  /*9300*/  LDG.E.U8 R16, desc[UR36][R6.64+0x61] ;  /* 0x0000612406107981 */ /* 0x000e24000c1e1100 */
[----:B0-----:R-:W-:-:S05]  /*9310*/  PRMT R3, R16, 0x8880, RZ ;  /* 0x0000888010037816 */ /* 0x001fca00000000ff */
[----:B------:R-:W-:-:S07]  /*9320*/  IMAD R2, R3, R18, RZ ;  /* 0x0000001203027224 */ /* 0x000fce00078e02ff */
.L_x_322:
[----:B------:R-:W-:Y:S05]  /*9330*/  BSYNC B1 ;  /* 0x0000000000017941 */ /* 0x000fea0003800000 */
.L_x_321:
        /* <DEDUP_REMOVED lines=8> */
.L_x_324:
[----:B------:R-:W-:Y:S05]  /*93c0*/  BSYNC B1 ;  /* 0x0000000000017941 */ /* 0x000fea0003800000 */
.L_x_323:
        /* <DEDUP_REMOVED lines=13> */
.L_x_326:
[----:B------:R-:W-:Y:S05]  /*94a0*/  BSYNC B1 ;  /* 0x0000000000017941 */ /* 0x000fea0003800000 */
.L_x_325:
[----:B------:R-:W-:Y:S01]  /*94b0*/  @!P2 IMAD R171, R171, R17, R2 ;  /* 0x00000011ababa224 */ /* 0x000fe200078e0202 */
[----:B------:R-:W-:Y:S04]  /*94c0*/  BSSY B1, `(.L_x_327) ;  /* 0x0000006000017945 */ /* 0x000fe80003800000 */
[----:B------:R0:W-:Y:S01]  /*94d0*/  @!P2 STG.E.U8 desc[UR36][R124.64+0x61], R171 ;  /* 0x000061ab7c00a986 */ /* 0x0001e2000c101124 */
[----:B------:R-:W-:Y:S05]  /*94e0*/  @P6 BRA `(.L_x_328) ;  /* 0x00000000000c6947 */ /* 0x000fea0003800000 */
[----:B------:R-:W0:Y:S02]  /*94f0*/  LDG.E.U8 R16, desc[UR36][R6.64+0x68] ;  /* 0x0000682406107981 */ /* 0x000e24000c1e1100 */
[----:B0-----:R-:W-:-:S05]  /*9500*/  PRMT R3, R16, 0x8880, RZ ;  /* 0x0000888010037816 */ /* 0x001fca00000000ff */
[----:B------:R-:W-:-:S07]  /*9510*/  IMAD R2, R3, R18, RZ ;  /* 0x0000001203027224 */ /* 0x000fce00078e02ff */
.L_x_328:
[----:B------:R-:W-:Y:S05]  /*9520*/  BSYNC B1 ;  /* 0x0000000000017941 */ /* 0x000fea0003800000 */
.L_x_327:
[----:B0-----:R-:W-:Y:S01]  /*9530*/  @!P6 IMAD R3, R172, R17, R2 ;  /* 0x00000011ac03e224 */ /* 0x001fe200078e0202 */
[----:B------:R-:W-:Y:S04]  /*9540*/  BSSY B1, `(.L_x_329) ;  /* 0x0000006000017945 */ /* 0x000fe80003800000 */
[----:B------:R0:W-:Y:S01]  /*9550*/  @!P6 STG.E.U8 desc[UR36][R8.64+0x68], R3 ;  /* 0x000068030800e986 */ /* 0x0001e2000c101124 */
[----:B------:R-:W-:Y:S05]  /*9560*/  @P3 BRA `(.L_x_330) ;  /* 0x00000000000c3947 */ /* 0x000fea0003800000 */
[----:B------:R-:W0:Y:S02]  /*9570*/  LDG.E.U8 R16, desc[UR36][R6.64+0x69] ;  /* 0x0000692406107981 */ /* 0x000e24000c1e1100 */
[----:B0-----:R-:W-:-:S05]  /*9580*/  PRMT R3, R16, 0x8880, RZ ;  /* 0x0000888010037816 */ /* 0x001fca00000000ff */
[----:B------:R-:W-:-:S07]  /*9590*/  IMAD R2, R3, R18, RZ ;  /* 0x0000001203027224 */ /* 0x000fce00078e02ff */
.L_x_330:
[----:B------:R-:W-:Y:S05]  /*95a0*/  BSYNC B1 ;  /* 0x0000000000017941 */ /* 0x000fea0003800000 */
.L_x_329:
        /* <DEDUP_REMOVED lines=11> */
.L_x_332:
[----:B------:R-:W-:Y:S05]  /*9660*/  BSYNC B1 ;  /* 0x0000000000017941 */ /* 0x000fea0003800000 */
.L_x_331:
        /* <DEDUP_REMOVED lines=8> */
.L_x_334:
[----:B------:R-:W-:Y:S05]  /*96f0*/  BSYNC B1 ;  /* 0x0000000000017941 */ /* 0x000fea0003800000 */
.L_x_333:
        /* <DEDUP_REMOVED lines=11> */
.L_x_336:
[----:B------:R-:W-:Y:S05]  /*97b0*/  BSYNC B1 ;  /* 0x0000000000017941 */ /* 0x000fea0003800000 */
.L_x_335:
[----:B------:R-:W-:Y:S01]  /*97c0*/  @!P4 IMAD R3, R176, R17, R2 ;  /* 0x00000011b003c224 */ /* 0x000fe200078e0202 */
[----:B------:R-:W-:Y:S04]  /*97d0*/  BSSY B1, `(.L_x_337) ;  /* 0x0000006000017945 */ /* 0x000fe80003800000 */
[----:B------:R0:W-:Y:S01]  /*97e0*/  @!P4 STG.E.U8 desc[UR36][R8.64+0x70], R3 ;  /* 0x000070030800c986 */ /* 0x0001e2000c101124 */
[----:B------:R-:W-:Y:S05]  /*97f0*/  @P5 BRA `(.L_x_338) ;  /* 0x00000000000c5947 */ /* 0x000fea0003800000 */
[----:B------:R-:W0:Y:S02]  /*9800*/  LDG.E.U8 R16, desc[UR36][R6.64+0x71] ;  /* 0x0000712406107981 */ /* 0x000e24000c1e1100 */
[----:B0-----:R-:W-:-:S05]  /*9810*/  PRMT R3, R16, 0x8880, RZ ;  /* 0x0000888010037816 */ /* 0x001fca00000000ff */
[----:B------:R-:W-:-:S07]  /*9820*/  IMAD R2, R3, R18, RZ ;  /* 0x0000001203027224 */ /* 0x000fce00078e02ff */
.L_x_338:
[----:B------:R-:W-:Y:S05]  /*9830*/  BSYNC B1 ;  /* 0x0000000000017941 */ /* 0x000fea0003800000 */
.L_x_337:
        /* <DEDUP_REMOVED lines=8> */
.L_x_340:
[----:B------:R-:W-:Y:S05]  /*98c0*/  BSYNC B1 ;  /* 0x0000000000017941 */ /* 0x000fea0003800000 */
.L_x_339:
        /* <DEDUP_REMOVED lines=13> */
.L_x_342:
[----:B------:R-:W-:Y:S05]  /*99a0*/  BSYNC B1 ;  /* 0x0000000000017941 */ /* 0x000fea0003800000 */
.L_x_341:
[----:B------:R-:W-:Y:S01]  /*99b0*/  @!P3 IMAD R179, R179, R17, R2 ;  /* 0x00000011b3b3b224 */ /* 0x000fe200078e0202 */
[----:B------:R-:W-:Y:S04]  /*99c0*/  BSSY B1, `(.L_x_343) ;  /* 0x0000006000017945 */ /* 0x000fe80003800000 */
[----:B------:R0:W-:Y:S01]  /*99d0*/  @!P3 STG.E.U8 desc[UR36][R124.64+0x71], R179 ;  /* 0x000071b37c00b986 */ /* 0x0001e2000c101124 */
[----:B------:R-:W-:Y:S05]  /*99e0*/  @P6 BRA `(.L_x_344) ;  /* 0x00000000000c6947 */ /* 0x000fea0003800000 */
[----:B------:R-:W0:Y:S02]  /*99f0*/  LDG.E.U8 R16, desc[UR36][R6.64+0x78] ;  /* 0x0000782406107981 */ /* 0x000e24000c1e1100 */
[----:B0-----:R-:W-:-:S05]  /*9a00*/  PRMT R3, R16, 0x8880, RZ ;  /* 0x0000888010037816 */ /* 0x001fca00000000ff */
[----:B------:R-:W-:-:S07]  /*9a10*/  IMAD R2, R3, R18, RZ ;  /* 0x0000001203027224 */ /* 0x000fce00078e02ff */
.L_x_344:
[----:B------:R-:W-:Y:S05]  /*9a20*/  BSYNC B1 ;  /* 0x0000000000017941 */ /* 0x000fea0003800000 */
.L_x_343:
[----:B0-----:R-:W-:Y:S01]  /*9a30*/  @!P6 IMAD R3, R180, R17, R2 ;  /* 0x00000011b403e224 */ /* 0x001fe200078e0202 */
[----:B------:R-:W-:Y:S04]  /*9a40*/  BSSY B1, `(.L_x_345) ;  /* 0x0000006000017945 */ /* 0x000fe80003800000 */
[----:B------:R0:W-:Y:S01]  /*9a50*/  @!P6 STG.E.U8 desc[UR36][R8.64+0x78], R3 ;  /* 0x000078030800e986 */ /* 0x0001e2000c101124 */
[----:B------:R-:W-:Y:S05]  /*9a60*/  @P2 BRA `(.L_x_346) ;  /* 0x00000000000c2947 */ /* 0x000fea0003800000 */
[----:B------:R-:W0:Y:S02]  /*9a70*/  LDG.E.U8 R16, desc[UR36][R6.64+0x79] ;  /* 0x0000792406107981 */ /* 0x000e24000c1e1100 */
[----:B0-----:R-:W-:-:S05]  /*9a80*/  PRMT R3, R16, 0x8880, RZ ;  /* 0x0000888010037816 */ /* 0x001fca00000000ff */
[----:B------:R-:W-:-:S07]  /*9a90*/  IMAD R2, R3, R18, RZ ;  /* 0x0000001203027224 */ /* 0x000fce00078e02ff */
.L_x_346:
[----:B------:R-:W-:Y:S05]  /*9aa0*/  BSYNC B1 ;  /* 0x0000000000017941 */ /* 0x000fea0003800000 */
.L_x_345:
        /* <DEDUP_REMOVED lines=11> */
.L_x_348:
[----:B------:R-:W-:Y:S05]  /*9b60*/  BSYNC B1 ;  /* 0x0000000000017941 */ /* 0x000fea0003800000 */
.L_x_347:
        /* <DEDUP_REMOVED lines=8> */
.L_x_350:
[----:B------:R-:W-:Y:S05]  /*9bf0*/  BSYNC B1 ;  /* 0x0000000000017941 */ /* 0x000fea0003800000 */
.L_x_349:
        /* <DEDUP_REMOVED lines=11> */
.L_x_352:
[----:B------:R-:W-:Y:S05]  /*9cb0*/  BSYNC B1 ;  /* 0x0000000000017941 */ /* 0x000fea0003800000 */
.L_x_351:
[----:B------:R-:W-:Y:S01]  /*9cc0*/  @!P4 IMAD R3, R184, R17, R2 ;  /* 0x00000011b803c224 */ /* 0x000fe200078e0202 */
[----:B------:R-:W-:Y:S04]  /*9cd0*/  BSSY B1, `(.L_x_353) ;  /* 0x0000006000017945 */ /* 0x000fe80003800000 */
[----:B------:R0:W-:Y:S01]  /*9ce0*/  @!P4 STG.E.U8 desc[UR36][R8.64+0x80], R3 ;  /* 0x000080030800c986 */ /* 0x0001e2000c101124 */
[----:B------:R-:W-:Y:S05]  /*9cf0*/  @P5 BRA `(.L_x_354) ;  /* 0x00000000000c5947 */ /* 0x000fea0003800000 */
[----:B------:R-:W0:Y:S02]  /*9d00*/  LDG.E.U8 R16, desc[UR36][R6.64+0x81] ;  /* 0x0000812406107981 */ /* 0x000e24000c1e1100 */
[----:B0-----:R-:W-:-:S05]  /*9d10*/  PRMT R3, R16, 0x8880, RZ ;  /* 0x0000888010037816 */ /* 0x001fca00000000ff */
[----:B------:R-:W-:-:S07]  /*9d20*/  IMAD R2, R3, R18, RZ ;  /* 0x0000001203027224 */ /* 0x000fce00078e02ff */
.L_x_354:
[----:B------:R-:W-:Y:S05]  /*9d30*/  BSYNC B1 ;  /* 0x0000000000017941 */ /* 0x000fea0003800000 */
.L_x_353:
        /* <DEDUP_REMOVED lines=8> */
.L_x_356:
[----:B------:R-:W-:Y:S05]  /*9dc0*/  BSYNC B1 ;  /* 0x0000000000017941 */ /* 0x000fea0003800000 */
.L_x_355:
        /* <DEDUP_REMOVED lines=13> */
.L_x_358:
[----:B------:R-:W-:Y:S05]  /*9ea0*/  BSYNC B1 ;  /* 0x0000000000017941 */ /* 0x000fea0003800000 */
.L_x_357:
[----:B------:R-:W-:Y:S01]  /*9eb0*/  @!P2 IMAD R187, R187, R17, R2 ;  /* 0x00000011bbbba224 */ /* 0x000fe200078e0202 */
[----:B------:R-:W-:Y:S04]  /*9ec0*/  BSSY B1, `(.L_x_359) ;  /* 0x0000006000017945 */ /* 0x000fe80003800000 */
[----:B------:R0:W-:Y:S01]  /*9ed0*/  @!P2 STG.E.U8 desc[UR36][R124.64+0x81], R187 ;  /* 0x000081bb7c00a986 */ /* 0x0001e2000c101124 */
[----:B------:R-:W-:Y:S05]  /*9ee0*/  @P6 BRA `(.L_x_360) ;  /* 0x00000000000c6947 */ /* 0x000fea0003800000 */
[----:B------:R-:W0:Y:S02]  /*9ef0*/  LDG.E.U8 R16, desc[UR36][R6.64+0x88] ;  /* 0x0000882406107981 */ /* 0x000e24000c1e1100 */
[----:B0-----:R-:W-:-:S05]  /*9f00*/  PRMT R3, R16, 0x8880, RZ ;  /* 0x0000888010037816 */ /* 0x001fca00000000ff */
[----:B------:R-:W-:-:S07]  /*9f10*/  IMAD R2, R3, R18, RZ ;  /* 0x0000001203027224 */ /* 0x000fce00078e02ff */
.L_x_360:
[----:B------:R-:W-:Y:S05]  /*9f20*/  BSYNC B1 ;  /* 0x0000000000017941 */ /* 0x000fea0003800000 */
.L_x_359:
[----:B0-----:R-:W-:Y:S01]  /*9f30*/  @!P6 IMAD R3, R188, R17, R2 ;  /* 0x00000011bc03e224 */ /* 0x001fe200078e0202 */
[----:B------:R-:W-:Y:S04]  /*9f40*/  BSSY B1, `(.L_x_361) ;  /* 0x0000006000017945 */ /* 0x000fe80003800000 */
[----:B------:R0:W-:Y:S01]  /*9f50*/  @!P6 STG.E.U8 desc[UR36][R8.64+0x88], R3 ;  /* 0x000088030800e986 */ /* 0x0001e2000c101124 */
[----:B------:R-:W-:Y:S05]  /*9f60*/  @P3 BRA `(.L_x_362) ;  /* 0x00000000000c3947 */ /* 0x000fea0003800000 */
[----:B------:R-:W0:Y:S02]  /*9f70*/  LDG.E.U8 R16, desc[UR36][R6.64+0x89] ;  /* 0x0000892406107981 */ /* 0x000e24000c1e1100 */
[----:B0-----:R-:W-:-:S05]  /*9f80*/  PRMT R3, R16, 0x8880, RZ ;  /* 0x0000888010037816 */ /* 0x001fca00000000ff */
[----:B------:R-:W-:-:S07]  /*9f90*/  IMAD R2, R3, R18, RZ ;  /* 0x0000001203027224 */ /* 0x000fce00078e02ff */
.L_x_362:
[----:B------:R-:W-:Y:S05]  /*9fa0*/  BSYNC B1 ;  /* 0x0000000000017941 */ /* 0x000fea0003800000 */
.L_x_361:
        /* <DEDUP_REMOVED lines=11> */
.L_x_364:
[----:B------:R-:W-:Y:S05]  /*a060*/  BSYNC B1 ;  /* 0x0000000000017941 */ /* 0x000fea0003800000 */
.L_x_363:
        /* <DEDUP_REMOVED lines=8> */
.L_x_366:
[----:B------:R-:W-:Y:S05]  /*a0f0*/  BSYNC B1 ;  /* 0x0000000000017941 */ /* 0x000fea0003800000 */
.L_x_365:
        /* <DEDUP_REMOVED lines=11> */
.L_x_368:
[----:B------:R-:W-:Y:S05]  /*a1b0*/  BSYNC B1 ;  /* 0x0000000000017941 */ /* 0x000fea0003800000 */
.L_x_367:
[----:B------:R-:W-:Y:S01]  /*a1c0*/  @!P4 IMAD R3, R192, R17, R2 ;  /* 0x00000011c003c224 */ /* 0x000fe200078e0202 */
[----:B------:R-:W-:Y:S04]  /*a1d0*/  BSSY B1, `(.L_x_369) ;  /* 0x0000006000017945 */ /* 0x000fe80003800000 */
[----:B------:R0:W-:Y:S01]  /*a1e0*/  @!P4 STG.E.U8 desc[UR36][R8.64+0x90], R3 ;  /* 0x000090030800c986 */ /* 0x0001e2000c101124 */
[----:B------:R-:W-:Y:S05]  /*a1f0*/  @P5 BRA `(.L_x_370) ;  /* 0x00000000000c5947 */ /* 0x000fea0003800000 */
[----:B------:R-:W0:Y:S02]  /*a200*/  LDG.E.U8 R16, desc[UR36][R6.64+0x91] ;  /* 0x0000912406107981 */ /* 0x000e24000c1e1100 */
[----:B0-----:R-:W-:-:S05]  /*a210*/  PRMT R3, R16, 0x8880, RZ ;  /* 0x0000888010037816 */ /* 0x001fca00000000ff */
[----:B------:R-:W-:-:S07]  /*a220*/  IMAD R2, R3, R18, RZ ;  /* 0x0000001203027224 */ /* 0x000fce00078e02ff */
.L_x_370:
[----:B------:R-:W-:Y:S05]  /*a230*/  BSYNC B1 ;  /* 0x0000000000017941 */ /* 0x000fea0003800000 */
.L_x_369:
        /* <DEDUP_REMOVED lines=8> */
.L_x_372:
[----:B------:R-:W-:Y:S05]  /*a2c0*/  BSYNC B1 ;  /* 0x0000000000017941 */ /* 0x000fea0003800000 */
.L_x_371:
        /* <DEDUP_REMOVED lines=13> */
.L_x_374:
[----:B------:R-:W-:Y:S05]  /*a3a0*/  BSYNC B1 ;  /* 0x0000000000017941 */ /* 0x000fea0003800000 */
.L_x_373:
[----:B------:R-:W-:Y:S01]  /*a3b0*/  @!P3 IMAD R195, R195, R17, R2 ;  /* 0x00000011c3c3b224 */ /* 0x000fe200078e0202 */
[----:B------:R-:W-:Y:S04]  /*a3c0*/  BSSY B1, `(.L_x_375) ;  /* 0x0000006000017945 */ /* 0x000fe80003800000 */
[----:B------:R0:W-:Y:S01]  /*a3d0*/  @!P3 STG.E.U8 desc[UR36][R124.64+0x91], R195 ;  /* 0x000091c37c00b986 */ /* 0x0001e2000c101124 */
[----:B------:R-:W-:Y:S05]  /*a3e0*/  @P6 BRA `(.L_x_376) ;  /* 0x00000000000c6947 */ /* 0x000fea0003800000 */
[----:B------:R-:W0:Y:S02]  /*a3f0*/  LDG.E.U8 R16, desc[UR36][R6.64+0x98] ;  /* 0x0000982406107981 */ /* 0x000e24000c1e1100 */
[----:B0-----:R-:W-:-:S05]  /*a400*/  PRMT R3, R16, 0x8880, RZ ;  /* 0x0000888010037816 */ /* 0x001fca00000000ff */
[----:B------:R-:W-:-:S07]  /*a410*/  IMAD R2, R3, R18, RZ ;  /* 0x0000001203027224 */ /* 0x000fce00078e02ff */
.L_x_376:
[----:B------:R-:W-:Y:S05]  /*a420*/  BSYNC B1 ;  /* 0x0000000000017941 */ /* 0x000fea0003800000 */
.L_x_375:
[----:B0-----:R-:W-:Y:S01]  /*a430*/  @!P6 IMAD R3, R196, R17, R2 ;  /* 0x00000011c403e224 */ /* 0x001fe200078e0202 */
[----:B------:R-:W-:Y:S04]  /*a440*/  BSSY B1, `(.L_x_377) ;  /* 0x0000006000017945 */ /* 0x000fe80003800000 */
[----:B------:R0:W-:Y:S01]  /*a450*/  @!P6 STG.E.U8 desc[UR36][R8.64+0x98], R3 ;  /* 0x000098030800e986 */ /* 0x0001e2000c101124 */
[----:B------:R-:W-:Y:S05]  /*a460*/  @P2 BRA `(.L_x_378) ;  /* 0x00000000000c2947 */ /* 0x000fea0003800000 */
[----:B------:R-:W0:Y:S02]  /*a470*/  LDG.E.U8 R16, desc[UR36][R6.64+0x99] ;  /* 0x0000992406107981 */ /* 0x000e24000c1e1100 */
[----:B0-----:R-:W-:-:S05]  /*a480*/  PRMT R3, R16, 0x8880, RZ ;  /* 0x0000888010037816 */ /* 0x001fca00000000ff */
[----:B------:R-:W-:-:S07]  /*a490*/  IMAD R2, R3, R18, RZ ;  /* 0x0000001203027224 */ /* 0x000fce00078e02ff */
.L_x_378:
[----:B------:R-:W-:Y:S05]  /*a4a0*/  BSYNC B1 ;  /* 0x0000000000017941 */ /* 0x000fea0003800000 */
.L_x_377:
        /* <DEDUP_REMOVED lines=11> */
.L_x_380:
[----:B------:R-:W-:Y:S05]  /*a560*/  BSYNC B1 ;  /* 0x0000000000017941 */ /* 0x000fea0003800000 */
.L_x_379:
        /* <DEDUP_REMOVED lines=8> */
.L_x_382:
[----:B------:R-:W-:Y:S05]  /*a5f0*/  BSYNC B1 ;  /* 0x0000000000017941 */ /* 0x000fea0003800000 */
.L_x_381:
        /* <DEDUP_REMOVED lines=11> */
.L_x_384:
[----:B------:R-:W-:Y:S05]  /*a6b0*/  BSYNC B1 ;  /* 0x0000000000017941 */ /* 0x000fea0003800000 */
.L_x_383:
[----:B------:R-:W-:Y:S01]  /*a6c0*/  @!P4 IMAD R3, R200, R17, R2 ;  /* 0x00000011c803c224 */ /* 0x000fe200078e0202 */
[----:B------:R-:W-:Y:S04]  /*a6d0*/  BSSY B1, `(.L_x_385) ;  /* 0x0000006000017945 */ /* 0x000fe80003800000 */
[----:B------:R0:W-:Y:S01]  /*a6e0*/  @!P4 STG.E.U8 desc[UR36][R8.64+0xa0], R3 ;  /* 0x0000a0030800c986 */ /* 0x0001e2000c101124 */
[----:B------:R-:W-:Y:S05]  /*a6f0*/  @P5 BRA `(.L_x_386) ;  /* 0x00000000000c5947 */ /* 0x000fea0003800000 */
[----:B------:R-:W0:Y:S02]  /*a700*/  LDG.E.U8 R16, desc[UR36][R6.64+0xa1] ;  /* 0x0000a12406107981 */ /* 0x000e24000c1e1100 */
[----:B0-----:R-:W-:-:S05]  /*a710*/  PRMT R3, R16, 0x8880, RZ ;  /* 0x0000888010037816 */ /* 0x001fca00000000ff */
[----:B------:R-:W-:-:S07]  /*a720*/  IMAD R2, R3, R18, RZ ;  /* 0x0000001203027224 */ /* 0x000fce00078e02ff */
.L_x_386:
[----:B------:R-:W-:Y:S05]  /*a730*/  BSYNC B1 ;  /* 0x0000000000017941 */ /* 0x000fea0003800000 */
.L_x_385:
        /* <DEDUP_REMOVED lines=8> */
.L_x_388:
[----:B------:R-:W-:Y:S05]  /*a7c0*/  BSYNC B1 ;  /* 0x0000000000017941 */ /* 0x000fea0003800000 */
.L_x_387:
        /* <DEDUP_REMOVED lines=13> */
.L_x_390:
[----:B------:R-:W-:Y:S05]  /*a8a0*/  BSYNC B1 ;  /* 0x0000000000017941 */ /* 0x000fea0003800000 */
.L_x_389:
[----:B------:R-:W-:Y:S01]  /*a8b0*/  @!P2 IMAD R203, R203, R17, R2 ;  /* 0x00000011cbcba224 */ /* 0x000fe200078e0202 */
[----:B------:R-:W-:Y:S04]  /*a8c0*/  BSSY B1, `(.L_x_391) ;  /* 0x0000006000017945 */ /* 0x000fe80003800000 */
[----:B------:R0:W-:Y:S01]  /*a8d0*/  @!P2 STG.E.U8 desc[UR36][R124.64+0xa1], R203 ;  /* 0x0000a1cb7c00a986 */ /* 0x0001e2000c101124 */
[----:B------:R-:W-:Y:S05]  /*a8e0*/  @P6 BRA `(.L_x_392) ;  /* 0x00000000000c6947 */ /* 0x000fea0003800000 */
[----:B------:R-:W0:Y:S02]  /*a8f0*/  LDG.E.U8 R16, desc[UR36][R6.64+0xa8] ;  /* 0x0000a82406107981 */ /* 0x000e24000c1e1100 */
[----:B0-----:R-:W-:-:S05]  /*a900*/  PRMT R3, R16, 0x8880, RZ ;  /* 0x0000888010037816 */ /* 0x001fca00000000ff */
[----:B------:R-:W-:-:S07]  /*a910*/  IMAD R2, R3, R18, RZ ;  /* 0x0000001203027224 */ /* 0x000fce00078e02ff */
.L_x_392:
[----:B------:R-:W-:Y:S05]  /*a920*/  BSYNC B1 ;  /* 0x0000000000017941 */ /* 0x000fea0003800000 */
.L_x_391:
[----:B0-----:R-:W-:Y:S01]  /*a930*/  @!P6 IMAD R3, R204, R17, R2 ;  /* 0x00000011cc03e224 */ /* 0x001fe200078e0202 */
[----:B------:R-:W-:Y:S04]  /*a940*/  BSSY B1, `(.L_x_393) ;  /* 0x0000006000017945 */ /* 0x000fe80003800000 */
[----:B------:R0:W-:Y:S01]  /*a950*/  @!P6 STG.E.U8 desc[UR36][R8.64+0xa8], R3 ;  /* 0x0000a8030800e986 */ /* 0x0001e2000c101124 */
[----:B------:R-:W-:Y:S05]  /*a960*/  @P3 BRA `(.L_x_394) ;  /* 0x00000000000c3947 */ /* 0x000fea0003800000 */
[----:B------:R-:W0:Y:S02]  /*a970*/  LDG.E.U8 R16, desc[UR36][R6.64+0xa9] ;  /* 0x0000a92406107981 */ /* 0x000e24000c1e1100 */
[----:B0-----:R-:W-:-:S05]  /*a980*/  PRMT R3, R16, 0x8880, RZ ;  /* 0x0000888010037816 */ /* 0x001fca00000000ff */
[----:B------:R-:W-:-:S07]  /*a990*/  IMAD R2, R3, R18, RZ ;  /* 0x0000001203027224 */ /* 0x000fce00078e02ff */
.L_x_394:
[----:B------:R-:W-:Y:S05]  /*a9a0*/  BSYNC B1 ;  /* 0x0000000000017941 */ /* 0x000fea0003800000 */
.L_x_393:
        /* <DEDUP_REMOVED lines=11> */
.L_x_396:
[----:B------:R-:W-:Y:S05]  /*aa60*/  BSYNC B1 ;  /* 0x0000000000017941 */ /* 0x000fea0003800000 */
.L_x_395:
        /* <DEDUP_REMOVED lines=8> */
.L_x_398:
[----:B------:R-:W-:Y:S05]  /*aaf0*/  BSYNC B1 ;  /* 0x0000000000017941 */ /* 0x000fea0003800000 */
.L_x_397:
[C---:B------:R-:W-:Y:S01]  /*ab00*/  ISETP.LT.OR P3, PT, R0.reuse, 0xb1, !P0 ;  /* 0x000000b10000780c */ /* 0x040fe20004761670 */
[----:B------:R-:W-:Y:S01]  /*ab10*/  @!P5 IMAD R207, R207, R17, R2 ;  /* 0x00000011cfcfd224 */ /* 0x000fe200078e0202 */
[----:B------:R-:W-:Y:S01]  /*ab20*/  BSSY B1, `(.L_x_399) ;  /* 0x0000009000017945 */ /* 0x000fe20003800000 */
[----:B------:R-:W-:Y:S02]  /*ab30*/  ISETP.LT.OR P4, PT, R0, 0xb2, !P0 ;  /* 0x000000b20000780c */ /* 0x000fe40004781670 */
[----:B------:R-:W-:Y:S01]  /*ab40*/  @!P2 IADD3 R126, P6, R8, UR45, RZ ;  /* 0x0000002d087eac10 */ /* 0x000fe2000ffde0ff */
[----:B------:R0:W-:Y:S01]  /*ab50*/  @!P5 STG.E.U8 desc[UR36][R124.64+0xa9], R207 ;  /* 0x0000a9cf7c00d986 */ /* 0x0001e2000c101124 */
[----:B------:R-:W-:-:S06]  /*ab60*/  ISETP.LT.OR P5, PT, R0, 0xb2, !P1 ;  /* 0x000000b20000780c */ /* 0x000fcc0004fa1670 */
[----:B------:R-:W-:Y:S07]  /*ab70*/  @P3 BRA `(.L_x_400) ;  /* 0x00000000000c3947 */ /* 0x000fee0003800000 */
[----:B------:R-:W0:Y:S02]  /*ab80*/  LDG.E.U8 R16, desc[UR36][R6.64+0xb0] ;  /* 0x0000b02406107981 */ /* 0x000e24000c1e1100 */
[----:B0-----:R-:W-:-:S05]  /*ab90*/  PRMT R3, R16, 0x8880, RZ ;  /* 0x0000888010037816 */ /* 0x001fca00000000ff */
[----:B------:R-:W-:-:S07]  /*aba0*/  IMAD R2, R3, R18, RZ ;  /* 0x0000001203027224 */ /* 0x000fce00078e02ff */
.L_x_400:
[----:B------:R-:W-:Y:S05]  /*abb0*/  BSYNC B1 ;  /* 0x0000000000017941 */ /* 0x000fea0003800000 */
.L_x_399:
[----:B0-----:R-:W-:Y:S01]  /*abc0*/  @!P3 IMAD R3, R208, R17, R2 ;  /* 0x00000011d003b224 */ /* 0x001fe200078e0202 */
[----:B------:R-:W-:Y:S04]  /*abd0*/  BSSY B1, `(.L_x_401) ;  /* 0x0000006000017945 */ /* 0x000fe80003800000 */
[----:B------:R0:W-:Y:S01]  /*abe0*/  @!P3 STG.E.U8 desc[UR36][R8.64+0xb0], R3 ;  /* 0x0000b0030800b986 */ /* 0x0001e2000c101124 */
[----:B------:R-:W-:Y:S05]  /*abf0*/  @P4 BRA `(.L_x_402) ;  /* 0x00000000000c4947 */ /* 0x000fea0003800000 */
[----:B------:R-:W0:Y:S02]  /*ac00*/  LDG.E.U8 R16, desc[UR36][R6.64+0xb1] ;  /* 0x0000b12406107981 */ /* 0x000e24000c1e1100 */
[----:B0-----:R-:W-:-:S05]  /*ac10*/  PRMT R3, R16, 0x8880, RZ ;  /* 0x0000888010037816 */ /* 0x001fca00000000ff */
[----:B------:R-:W-:-:S07]  /*ac20*/  IMAD R2, R3, R18, RZ ;  /* 0x0000001203027224 */ /* 0x000fce00078e02ff */
.L_x_402:
[----:B------:R-:W-:Y:S05]  /*ac30*/  BSYNC B1 ;  /* 0x0000000000017941 */ /* 0x000fea0003800000 */
.L_x_401:
[----:B------:R-:W-:Y:S01]  /*ac40*/  @!P4 IMAD R209, R209, R17, R2 ;  /* 0x00000011d1d1c224 */ /* 0x000fe200078e0202 */
[----:B------:R-:W-:Y:S01]  /*ac50*/  BSSY B1, `(.L_x_403) ;  /* 0x0000008000017945 */ /* 0x000fe20003800000 */
[----:B------:R-:W-:Y:S01]  /*ac60*/  IMAD.U32 R123, RZ, RZ, UR12 ;  /* 0x0000000cff7b7e24 */ /* 0x000fe2000f8e00ff */
[----:B------:R-:W-:Y:S02]  /*ac70*/  @!P2 IADD3.X R127, R9, UR44, RZ, P6, !PT ;  /* 0x0000002c097fac10 */ /* 0x000fe4000b7fe4ff */
[----:B------:R0:W-:Y:S01]  /*ac80*/  @!P4 STG.E.U8 desc[UR36][R8.64+0xb1], R209 ;  /* 0x0000b1d10800c986 */ /* 0x0001e2000c101124 */
[----:B------:R-:W-:Y:S05]  /*ac90*/  @P2 BRA `(.L_x_404) ;  /* 0x00000000000c2947 */ /* 0x000fea0003800000 */
[----:B------:R-:W0:Y:S02]  /*aca0*/  LDG.E.U8 R16, desc[UR36][R120.64+0xb0] ;  /* 0x0000b02478107981 */ /* 0x000e24000c1e1100 */
[----:B0-----:R-:W-:-:S05]  /*acb0*/  PRMT R3, R16, 0x8880, RZ ;  /* 0x0000888010037816 */ /* 0x001fca00000000ff */
[----:B------:R-:W-:-:S07]  /*acc0*/  IMAD R2, R3, R18, RZ ;  /* 0x0000001203027224 */ /* 0x000fce00078e02ff */
.L_x_404:
[----:B------:R-:W-:Y:S05]  /*acd0*/  BSYNC B1 ;  /* 0x0000000000017941 */ /* 0x000fea0003800000 */
.L_x_403:
[----:B0-----:R-:W-:Y:S01]  /*ace0*/  @!P2 IMAD R3, R210, R17, R2 ;  /* 0x00000011d203a224 */ /* 0x001fe200078e0202 */
[----:B------:R-:W-:Y:S01]  /*acf0*/  @!P5 IADD3 R124, P6, R8, UR45, RZ ;  /* 0x0000002d087cdc10 */ /* 0x000fe2000ffde0ff */
[----:B------:R-:W-:Y:S01]  /*ad00*/  BSSY B1, `(.L_x_405) ;  /* 0x000000c000017945 */ /* 0x000fe20003800000 */
[----:B------:R-:W-:Y:S02]  /*ad10*/  LEA R122, P4, R123, R4, 0x8 ;  /* 0x000000047b7a7211 */ /* 0x000fe400078840ff */
[----:B------:R0:W-:Y:S01]  /*ad20*/  @!P2 STG.E.U8 desc[UR36][R126.64+0xb0], R3 ;  /* 0x0000b0037e00a986 */ /* 0x0001e2000c101124 */
[----:B------:R-:W-:Y:S02]  /*ad30*/  ISETP.LT.OR P2, PT, R0, 0xb9, !P0 ;  /* 0x000000b90000780c */ /* 0x000fe40004741670 */
[----:B------:R-:W-:Y:S02]  /*ad40*/  @!P5 IADD3.X R125, R9, UR44, RZ, P6, !PT ;  /* 0x0000002c097ddc10 */ /* 0x000fe4000b7fe4ff */
[----:B--2---:R-:W-:-:S02]  /*ad50*/  IADD3 R129, P3, R15, 0x100, RZ ;  /* 0x000001000f817810 */ /* 0x004fc40007f7e0ff */
[C---:B------:R-:W-:Y:S02]  /*ad60*/  ISETP.LT.OR P0, PT, R0.reuse, 0xba, !P0 ;  /* 0x000000ba0000780c */ /* 0x040fe40004701670 */
[----:B------:R-:W-:Y:S01]  /*ad70*/  ISETP.LT.OR P6, PT, R0, 0xb9, !P1 ;  /* 0x000000b90000780c */ /* 0x000fe20004fc1670 */
[----:B------:R-:W-:-:S12]  /*ad80*/  @P5 BRA `(.L_x_406) ;  /* 0x00000000000c5947 */ /* 0x000fd80003800000 */
[----:B------:R-:W0:Y:S02]  /*ad90*/  LDG.E.U8 R16, desc[UR36][R120.64+0xb1] ;  /* 0x0000b12478107981 */ /* 0x000e24000c1e1100 */
[----:B0-----:R-:W-:-:S05]  /*ada0*/  PRMT R3, R16, 0x8880, RZ ;  /* 0x0000888010037816 */ /* 0x001fca00000000ff */
[----:B------:R-:W-:-:S07]  /*adb0*/  IMAD R2, R3, R18, RZ ;  /* 0x0000001203027224 */ /* 0x000fce00078e02ff */
.L_x_406:
[----:B------:R-:W-:Y:S05]  /*adc0*/  BSYNC B1 ;  /* 0x0000000000017941 */ /* 0x000fea0003800000 */
.L_x_405:
[----:B------:R-:W-:Y:S01]  /*add0*/  @!P5 IMAD R211, R211, R17, R2 ;  /* 0x00000011d3d3d224 */ /* 0x000fe200078e0202 */
[----:B------:R-:W-:Y:S04]  /*ade0*/  BSSY B1, `(.L_x_407) ;  /* 0x0000006000017945 */ /* 0x000fe80003800000 */
[----:B------:R2:W-:Y:S01]  /*adf0*/  @!P5 STG.E.U8 desc[UR36][R124.64+0xb1], R211 ;  /* 0x0000b1d37c00d986 */ /* 0x0005e2000c101124 */
[----:B------:R-:W-:Y:S05]  /*ae00*/  @P2 BRA `(.L_x_408) ;  /* 0x00000000000c2947 */ /* 0x000fea0003800000 */
[----:B------:R-:W0:Y:S02]  /*ae10*/  LDG.E.U8 R16, desc[UR36][R6.64+0xb8] ;  /* 0x0000b82406107981 */ /* 0x000e24000c1e1100 */
[----:B0-----:R-:W-:-:S05]  /*ae20*/  PRMT R3, R16, 0x8880, RZ ;  /* 0x0000888010037816 */ /* 0x001fca00000000ff */
[----:B------:R-:W-:-:S07]  /*ae30*/  IMAD R2, R3, R18, RZ ;  /* 0x0000001203027224 */ /* 0x000fce00078e02ff */
.L_x_408:
[----:B------:R-:W-:Y:S05]  /*ae40*/  BSYNC B1 ;  /* 0x0000000000017941 */ /* 0x000fea0003800000 */
.L_x_407:
[----:B0-----:R-:W-:Y:S01]  /*ae50*/  @!P2 IMAD R3, R212, R17, R2 ;  /* 0x00000011d403a224 */ /* 0x001fe200078e0202 */
[----:B------:R-:W-:Y:S04]  /*ae60*/  BSSY B1, `(.L_x_409) ;  /* 0x0000006000017945 */ /* 0x000fe80003800000 */
[----:B------:R0:W-:Y:S01]  /*ae70*/  @!P2 STG.E.U8 desc[UR36][R8.64+0xb8], R3 ;  /* 0x0000b8030800a986 */ /* 0x0001e2000c101124 */
[----:B------:R-:W-:Y:S05]  /*ae80*/  @P0 BRA `(.L_x_410) ;  /* 0x00000000000c0947 */ /* 0x000fea0003800000 */
[----:B------:R-:W0:Y:S02]  /*ae90*/  LDG.E.U8 R16, desc[UR36][R6.64+0xb9] ;  /* 0x0000b92406107981 */ /* 0x000e24000c1e1100 */
[----:B0-----:R-:W-:-:S05]  /*aea0*/  PRMT R3, R16, 0x8880, RZ ;  /* 0x0000888010037816 */ /* 0x001fca00000000ff */
[----:B------:R-:W-:-:S07]  /*aeb0*/  IMAD R2, R3, R18, RZ ;  /* 0x0000001203027224 */ /* 0x000fce00078e02ff */
.L_x_410:
[----:B------:R-:W-:Y:S05]  /*aec0*/  BSYNC B1 ;  /* 0x0000000000017941 */ /* 0x000fea0003800000 */
.L_x_409:
[----:B------:R-:W-:Y:S01]  /*aed0*/  @!P0 IMAD R213, R213, R17, R2 ;  /* 0x00000011d5d58224 */ /* 0x000fe200078e0202 */
[----:B--2---:R-:W-:Y:S01]  /*aee0*/  @!P6 IADD3 R124, P2, R8, UR45, RZ ;  /* 0x0000002d087cec10 */ /* 0x004fe2000ff5e0ff */
[----:B------:R-:W-:Y:S01]  /*aef0*/  @!P0 IMAD.MOV.U32 R6, RZ, RZ, R8 ;  /* 0x000000ffff068224 */ /* 0x000fe200078e0008 */
[----:B------:R-:W-:Y:S01]  /*af00*/  BSSY B1, `(.L_x_411) ;  /* 0x000000b000017945 */ /* 0x000fe20003800000 */
[----:B------:R-:W-:Y:S01]  /*af10*/  @!P0 IMAD.MOV.U32 R7, RZ, RZ, R9 ;  /* 0x000000ffff078224 */ /* 0x000fe200078e0009 */
[----:B------:R-:W-:Y:S01]  /*af20*/  ISETP.LT.OR P1, PT, R0, 0xba, !P1 ;  /* 0x000000ba0000780c */ /* 0x000fe20004f21670 */
[----:B0-----:R-:W-:Y:S01]  /*af30*/  IMAD.X R3, RZ, RZ, UR7, P3 ;  /* 0x00000007ff037e24 */ /* 0x001fe200098e06ff */
[----:B------:R-:W-:Y:S02]  /*af40*/  @!P6 IADD3.X R125, R9, UR44, RZ, P2, !PT ;  /* 0x0000002c097dec10 */ /* 0x000fe400097fe4ff */
[----:B------:R0:W-:Y:S01]  /*af50*/  @!P0 STG.E.U8 desc[UR36][R6.64+0xb9], R213 ;  /* 0x0000b9d506008986 */ /* 0x0001e2000c101124 */
[----:B------:R-:W-:Y:S01]  /*af60*/  IMAD R126, R3, R10, RZ ;  /* 0x0000000a037e7224 */ /* 0x000fe200078e02ff */
[----:B------:R-:W-:Y:S07]  /*af70*/  @P6 BRA `(.L_x_412) ;  /* 0x00000000000c6947 */ /* 0x000fee0003800000 */
[----:B------:R-:W2:Y:S02]  /*af80*/  LDG.E.U8 R16, desc[UR36][R120.64+0xb8] ;  /* 0x0000b82478107981 */ /* 0x000ea4000c1e1100 */
[----:B--2---:R-:W-:-:S05]  /*af90*/  PRMT R3, R16, 0x8880, RZ ;  /* 0x0000888010037816 */ /* 0x004fca00000000ff */
[----:B------:R-:W-:-:S07]  /*afa0*/  IMAD R2, R3, R18, RZ ;  /* 0x0000001203027224 */ /* 0x000fce00078e02ff */
.L_x_412:
[----:B------:R-:W-:Y:S05]  /*afb0*/  BSYNC B1 ;  /* 0x0000000000017941 */ /* 0x000fea0003800000 */
.L_x_411:
[----:B------:R-:W-:Y:S01]  /*afc0*/  @!P6 IMAD R3, R214, R17, R2 ;  /* 0x00000011d603e224 */ /* 0x000fe200078e0202 */
[----:B------:R-:W-:Y:S01]  /*afd0*/  BSSY B1, `(.L_x_413) ;  /* 0x0000007000017945 */ /* 0x000fe20003800000 */
[----:B------:R-:W-:-:S03]  /*afe0*/  IMAD R15, R129, R11, R126 ;  /* 0x0000000b810f7224 */ /* 0x000fc600078e027e */
[----:B------:R2:W-:Y:S01]  /*aff0*/  @!P6 STG.E.U8 desc[UR36][R124.64+0xb8], R3 ;  /* 0x0000b8037c00e986 */ /* 0x0005e2000c101124 */
[----:B------:R-:W-:Y:S05]  /*b000*/  @P1 BRA `(.L_x_414) ;  /* 0x00000000000c1947 */ /* 0x000fea0003800000 */
[----:B------:R-:W2:Y:S02]  /*b010*/  LDG.E.U8 R16, desc[UR36][R120.64+0xb9] ;  /* 0x0000b92478107981 */ /* 0x000ea4000c1e1100 */
[----:B--2---:R-:W-:-:S05]  /*b020*/  PRMT R3, R16, 0x8880, RZ ;  /* 0x0000888010037816 */ /* 0x004fca00000000ff */
[----:B------:R-:W-:-:S07]  /*b030*/  IMAD R2, R3, R18, RZ ;  /* 0x0000001203027224 */ /* 0x000fce00078e02ff */
.L_x_414:
[----:B------:R-:W-:Y:S05]  /*b040*/  BSYNC B1 ;  /* 0x0000000000017941 */ /* 0x000fea0003800000 */
.L_x_413:
[----:B-1-34-:R-:W-:Y:S01]  /*b050*/  @!P1 IADD3 R8, P5, R8, UR45, RZ ;  /* 0x0000002d08089c10 */ /* 0x01afe2000ffbe0ff */
[----:B------:R-:W-:Y:S01]  /*b060*/  @!P1 IMAD R215, R215, R17, R2 ;  /* 0x00000011d7d79224 */ /* 0x000fe200078e0202 */
[----:B------:R-:W-:Y:S01]  /*b070*/  ISETP.GE.AND P0, PT, R14, 0x101, PT ;  /* 0x000001010e00780c */ /* 0x000fe20003f06270 */
[----:B0-----:R-:W-:Y:S01]  /*b080*/  IMAD.WIDE.U32 R6, R129, R10, R20 ;  /* 0x0000000a81067225 */ /* 0x001fe200078e0014 */
[----:B------:R-:W-:Y:S01]  /*b090*/  @!P1 IADD3.X R9, R9, UR44, RZ, P5, !PT ;  /* 0x0000002c09099c10 */ /* 0x000fe2000affe4ff */
[----:B------:R-:W-:Y:S01]  /*b0a0*/  BSSY B1, `(.L_x_415) ;  /* 0x000000d000017945 */ /* 0x000fe20003800000 */
[----:B------:R-:W-:Y:S01]  /*b0b0*/  ISETP.LT.OR P2, PT, R0, 0x1, !P0 ;  /* 0x000000010000780c */ /* 0x000fe20004741670 */
[----:B--2---:R-:W-:Y:S01]  /*b0c0*/  IMAD.U32 R3, RZ, RZ, UR12 ;  /* 0x0000000cff037e24 */ /* 0x004fe2000f8e00ff */
[----:B------:R-:W-:Y:S01]  /*b0d0*/  IADD3 R6, P3, R6, R12, RZ ;  /* 0x0000000c06067210 */ /* 0x000fe20007f7e0ff */
[----:B------:R0:W-:Y:S01]  /*b0e0*/  @!P1 STG.E.U8 desc[UR36][R8.64+0xb9], R215 ;  /* 0x0000b9d708009986 */ /* 0x0001e2000c101124 */
[----:B------:R-:W-:-:S02]  /*b0f0*/  IMAD.U32 R4, RZ, RZ, UR13 ;  /* 0x0000000dff047e24 */ /* 0x000fc4000f8e00ff */
[----:B------:R-:W-:Y:S01]  /*b100*/  IADD3.X R7, R13, R7, R15, P3, !PT ;  /* 0x000000070d077210 */ /* 0x000fe20001ffe40f */
[----:B------:R-:W-:Y:S02]  /*b110*/  IMAD.WIDE.U32 R10, R129, R10, R216 ;  /* 0x0000000a810a7225 */ /* 0x000fe400078e00d8 */
[----:B------:R-:W-:-:S04]  /*b120*/  LEA.HI.X R123, R3, R5, R4, 0x8, P4 ;  /* 0x00000005037b7211 */ /* 0x000fc800020f4404 */
[----:B------:R-:W-:Y:S05]  /*b130*/  @P2 BRA `(.L_x_416) ;  /* 0x00000000000c2947 */ /* 0x000fea0003800000 */
[----:B------:R-:W2:Y:S02]  /*b140*/  LDG.E.U8 R16, desc[UR36][R6.64] ;  /* 0x0000002406107981 */ /* 0x000ea4000c1e1100 */
[----:B--2---:R-:W-:-:S05]  /*b150*/  PRMT R3, R16, 0x8880, RZ ;  /* 0x0000888010037816 */ /* 0x004fca00000000ff */
[----:B------:R-:W-:-:S07]  /*b160*/  IMAD R2, R3, R18, RZ ;  /* 0x0000001203027224 */ /* 0x000fce00078e02ff */
.L_x_416:
[----:B------:R-:W-:Y:S05]  /*b170*/  BSYNC B1 ;  /* 0x0000000000017941 */ /* 0x000fea0003800000 */
.L_x_415:
[----:B------:R-:W-:Y:S01]  /*b180*/  ISETP.LT.OR P6, PT, R0, 0x2, !P0 ;  /* 0x000000020000780c */ /* 0x000fe200047c1670 */
[----:B------:R-:W-:Y:S01]  /*b190*/  @!P2 IMAD R3, R24, R17, R2 ;  /* 0x000000111803a224 */ /* 0x000fe200078e0202 */
[----:B------:R-:W-:Y:S01]  /*b1a0*/  ISETP.GE.AND P1, PT, R14, 0x109, PT ;  /* 0x000001090e00780c */ /* 0x000fe20003f26270 */
[----:B------:R-:W-:Y:S01]  /*b1b0*/  BSSY B1, `(.L_x_417) ;  /* 0x000000a000017945 */ /* 0x000fe20003800000 */
[----:B------:R-:W-:Y:S01]  /*b1c0*/  IADD3 R12, P5, P4, R22, R12, R10 ;  /* 0x0000000c160c7210 */ /* 0x000fe20007cbe00a */
[----:B------:R-:W-:Y:S01]  /*b1d0*/  IMAD.IADD R10, R15, 0x1, R11 ;  /* 0x000000010f0a7824 */ /* 0x000fe200078e020b */
[----:B------:R1:W-:Y:S01]  /*b1e0*/  @!P2 STG.E.U8 desc[UR36][R122.64], R3 ;  /* 0x000000037a00a986 */ /* 0x0003e2000c101124 */
[C---:B------:R-:W-:Y:S02]  /*b1f0*/  ISETP.LT.OR P3, PT, R0.reuse, 0x1, !P1 ;  /* 0x000000010000780c */ /* 0x040fe40004f61670 */
[----:B------:R-:W-:-:S04]  /*b200*/  ISETP.LT.OR P2, PT, R0, 0x2, !P1 ;  /* 0x000000020000780c */ /* 0x000fc80004f41670 */
[----:B------:R-:W-:Y:S09]  /*b210*/  @P6 BRA `(.L_x_418) ;  /* 0x00000000000c6947 */ /* 0x000ff20003800000 */
[----:B------:R-:W1:Y:S02]  /*b220*/  LDG.E.U8 R16, desc[UR36][R6.64+0x1] ;  /* 0x0000012406107981 */ /* 0x000e64000c1e1100 */
[----:B-1----:R-:W-:-:S05]  /*b230*/  PRMT R3, R16, 0x8880, RZ ;  /* 0x0000888010037816 */ /* 0x002fca00000000ff */
[----:B------:R-:W-:-:S07]  /*b240*/  IMAD R2, R3, R18, RZ ;  /* 0x0000001203027224 */ /* 0x000fce00078e02ff */
.L_x_418:
[----:B------:R-:W-:Y:S05]  /*b250*/  BSYNC B1 ;  /* 0x0000000000017941 */ /* 0x000fea0003800000 */
.L_x_417:
[----:B------:R-:W-:Y:S01]  /*b260*/  @!P6 IMAD R25, R25, R17, R2 ;  /* 0x000000111919e224 */ /* 0x000fe200078e0202 */
[----:B------:R-:W-:Y:S01]  /*b270*/  IADD3.X R13, R21, R13, R10, P5, P4 ;  /* 0x0000000d150d7210 */ /* 0x000fe20002fe840a */
[----:B0-----:R-:W-:Y:S01]  /*b280*/  @!P6 IMAD.MOV.U32 R8, RZ, RZ, R122 ;  /* 0x000000ffff08e224 */ /* 0x001fe200078e007a */
[----:B------:R-:W-:Y:S01]  /*b290*/  @!P3 IADD3 R4, P4, R122, UR45, RZ ;  /* 0x0000002d7a04bc10 */ /* 0x000fe2000ff9e0ff */
[----:B------:R-:W-:Y:S01]  /*b2a0*/  @!P6 IMAD.MOV.U32 R9, RZ, RZ, R123 ;  /* 0x000000ffff09e224 */ /* 0x000fe200078e007b */
[----:B------:R-:W-:Y:S02]  /*b2b0*/  BSSY B1, `(.L_x_419) ;  /* 0x0000007000017945 */ /* 0x000fe40003800000 */
[----:B------:R-:W-:Y:S02]  /*b2c0*/  @!P3 IADD3.X R5, R123, UR44, RZ, P4, !PT ;  /* 0x0000002c7b05bc10 */ /* 0x000fe4000a7fe4ff */
[----:B------:R0:W-:Y:S01]  /*b2d0*/  @!P6 STG.E.U8 desc[UR36][R8.64+0x1], R25 ;  /* 0x000001190800e986 */ /* 0x0001e2000c101124 */
[----:B------:R-:W-:Y:S06]  /*b2e0*/  @P3 BRA `(.L_x_420) ;  /* 0x00000000000c3947 */ /* 0x000fec0003800000 */
[----:B------:R-:W1:Y:S02]  /*b2f0*/  LDG.E.U8 R16, desc[UR36][R12.64] ;  /* 0x000000240c107981 */ /* 0x000e64000c1e1100 */
[----:B-1----:R-:W-:-:S05]  /*b300*/  PRMT R3, R16, 0x8880, RZ ;  /* 0x0000888010037816 */ /* 0x002fca00000000ff */
[----:B------:R-:W-:-:S07]  /*b310*/  IMAD R2, R3, R18, RZ ;  /* 0x0000001203027224 */ /* 0x000fce00078e02ff */
.L_x_420:
[----:B------:R-:W-:Y:S05]  /*b320*/  BSYNC B1 ;  /* 0x0000000000017941 */ /* 0x000fea0003800000 */
.L_x_419:
        /* <DEDUP_REMOVED lines=13> */
.L_x_422:
[----:B------:R-:W-:Y:S05]  /*b400*/  BSYNC B1 ;  /* 0x0000000000017941 */ /* 0x000fea0003800000 */
.L_x_421:
[----:B------:R-:W-:Y:S01]  /*b410*/  @!P2 IMAD R27, R27, R17, R2 ;  /* 0x000000111b1ba224 */ /* 0x000fe200078e0202 */
[----:B------:R-:W-:Y:S04]  /*b420*/  BSSY B1, `(.L_x_423) ;  /* 0x0000006000017945 */ /* 0x000fe80003800000 */
[----:B------:R1:W-:Y:S01]  /*b430*/  @!P2 STG.E.U8 desc[UR36][R8.64+0x1], R27 ;  /* 0x0000011b0800a986 */ /* 0x0003e2000c101124 */
[----:B------:R-:W-:Y:S05]  /*b440*/  @P6 BRA `(.L_x_424) ;  /* 0x00000000000c6947 */ /* 0x000fea0003800000 */
[----:B------:R-:W0:Y:S02]  /*b450*/  LDG.E.U8 R16, desc[UR36][R6.64+0x8] ;  /* 0x0000082406107981 */ /* 0x000e24000c1e1100 */
[----:B0-----:R-:W-:-:S05]  /*b460*/  PRMT R3, R16, 0x8880, RZ ;  /* 0x0000888010037816 */ /* 0x001fca00000000ff */
[----:B------:R-:W-:-:S07]  /*b470*/  IMAD R2, R3, R18, RZ ;  /* 0x0000001203027224 */ /* 0x000fce00078e02ff */
.L_x_424:
[----:B------:R-:W-:Y:S05]  /*b480*/  BSYNC B1 ;  /* 0x0000000000017941 */ /* 0x000fea0003800000 */
.L_x_423:
[----:B0-----:R-:W-:Y:S01]  /*b490*/  @!P6 IMAD R3, R28, R17, R2 ;  /* 0x000000111c03e224 */ /* 0x001fe200078e0202 */
[----:B------:R-:W-:Y:S01]  /*b4a0*/  BSSY B1, `(.L_x_425) ;  /* 0x0000008000017945 */ /* 0x000fe20003800000 */
[----:B------:R-:W-:Y:S02]  /*b4b0*/  @!P6 IMAD.MOV.U32 R4, RZ, RZ, R122 ;  /* 0x000000ffff04e224 */ /* 0x000fe400078e007a */
[----:B------:R-:W-:-:S05]  /*b4c0*/  @!P6 IMAD.MOV.U32 R5, RZ, RZ, R123 ;  /* 0x000000ffff05e224 */ /* 0x000fca00078e007b */
[----:B------:R0:W-:Y:S01]  /*b4d0*/  @!P6 STG.E.U8 desc[UR36][R4.64+0x8], R3 ;  /* 0x000008030400e986 */ /* 0x0001e2000c101124 */
[----:B------:R-:W-:Y:S05]  /*b4e0*/  @P3 BRA `(.L_x_426) ;  /* 0x00000000000c3947 */ /* 0x000fea0003800000 */
[----:B------:R-:W0:Y:S02]  /*b4f0*/  LDG.E.U8 R16, desc[UR36][R6.64+0x9] ;  /* 0x0000092406107981 */ /* 0x000e24000c1e1100 */
[----:B0-----:R-:W-:-:S05]  /*b500*/  PRMT R3, R16, 0x8880, RZ ;  /* 0x0000888010037816 */ /* 0x001fca00000000ff */
[----:B------:R-:W-:-:S07]  /*b510*/  IMAD R2, R3, R18, RZ ;  /* 0x0000001203027224 */ /* 0x000fce00078e02ff */
.L_x_426:
[----:B------:R-:W-:Y:S05]  /*b520*/  BSYNC B1 ;  /* 0x0000000000017941 */ /* 0x000fea0003800000 */
.L_x_425:
[----:B------:R-:W-:Y:S01]  /*b530*/  @!P3 IMAD R29, R29, R17, R2 ;  /* 0x000000111d1db224 */ /* 0x000fe200078e0202 */
[----:B------:R-:W-:Y:S01]  /*b540*/  BSSY B1, `(.L_x_427) ;  /* 0x000000c000017945 */ /* 0x000fe20003800000 */
[----:B0-----:R-:W-:Y:S01]  /*b550*/  @!P3 IMAD.MOV.U32 R4, RZ, RZ, R122 ;  /* 0x000000ffff04b224 */ /* 0x001fe200078e007a */
[----:B------:R-:W-:Y:S01]  /*b560*/  ISETP.LT.OR P2, PT, R0, 0x11, !P1 ;  /* 0x000000110000780c */ /* 0x000fe20004f41670 */
[----:B------:R-:W-:Y:S01]  /*b570*/  @!P3 IMAD.MOV.U32 R5, RZ, RZ, R123 ;  /* 0x000000ffff05b224 */ /* 0x000fe200078e007b */
[----:B------:R-:W-:-:S04]  /*b580*/  @!P5 IADD3 R10, P6, R122, UR45, RZ ;  /* 0x0000002d7a0adc10 */ /* 0x000fc8000ffde0ff */
[----:B------:R0:W-:Y:S01]  /*b590*/  @!P3 STG.E.U8 desc[UR36][R4.64+0x9], R29 ;  /* 0x0000091d0400b986 */ /* 0x0001e2000c101124 */
[----:B-1----:R-:W-:-:S04]  /*b5a0*/  @!P4 IADD3 R8, P3, R122, UR45, RZ ;  /* 0x0000002d7a08cc10 */ /* 0x002fc8000ff7e0ff */
[----:B------:R-:W-:Y:S01]  /*b5b0*/  @!P4 IADD3.X R9, R123, UR44, RZ, P3, !PT ;  /* 0x0000002c7b09cc10 */ /* 0x000fe20009ffe4ff */
[----:B------:R-:W-:Y:S08]  /*b5c0*/  @P4 BRA `(.L_x_428) ;  /* 0x00000000000c4947 */ /* 0x000ff00003800000 */
[----:B------:R-:W2:Y:S02]  /*b5d0*/  LDG.E.U8 R16, desc[UR36][R12.64+0x8] ;  /* 0x000008240c107981 */ /* 0x000ea4000c1e1100 */
[----:B--2---:R-:W-:-:S05]  /*b5e0*/  PRMT R3, R16, 0x8880, RZ ;  /* 0x0000888010037816 */ /* 0x004fca00000000ff */
[----:B------:R-:W-:-:S07]  /*b5f0*/  IMAD R2, R3, R18, RZ ;  /* 0x0000001203027224 */ /* 0x000fce00078e02ff */
.L_x_428:
[----:B------:R-:W-:Y:S05]  /*b600*/  BSYNC B1 ;  /* 0x0000000000017941 */ /* 0x000fea0003800000 */
.L_x_427:
        /* <DEDUP_REMOVED lines=8> */
.L_x_430:
[----:B------:R-:W-:Y:S05]  /*b690*/  BSYNC B1 ;  /* 0x0000000000017941 */ /* 0x000fea0003800000 */
.L_x_429:
[C---:B------:R-:W-:Y:S01]  /*b6a0*/  ISETP.LT.OR P4, PT, R0.reuse, 0x11, !P0 ;  /* 0x000000110000780c */ /* 0x040fe20004781670 */
[----:B------:R-:W-:Y:S01]  /*b6b0*/  @!P5 IMAD R31, R31, R17, R2 ;  /* 0x000000111f1fd224 */ /* 0x000fe200078e0202 */
[----:B------:R-:W-:Y:S01]  /*b6c0*/  BSSY B1, `(.L_x_431) ;  /* 0x0000009000017945 */ /* 0x000fe20003800000 */
[----:B------:R-:W-:Y:S02]  /*b6d0*/  ISETP.LT.OR P3, PT, R0, 0x12, !P1 ;  /* 0x000000120000780c */ /* 0x000fe40004f61670 */
[----:B-1----:R-:W-:Y:S01]  /*b6e0*/  @!P2 IADD3 R8, P6, R122, UR45, RZ ;  /* 0x0000002d7a08ac10 */ /* 0x002fe2000ffde0ff */
[----:B------:R1:W-:Y:S01]  /*b6f0*/  @!P5 STG.E.U8 desc[UR36][R10.64+0x9], R31 ;  /* 0x0000091f0a00d986 */ /* 0x0003e2000c101124 */
[----:B------:R-:W-:-:S06]  /*b700*/  ISETP.LT.OR P5, PT, R0, 0x12, !P0 ;  /* 0x000000120000780c */ /* 0x000fcc00047a1670 */
[----:B------:R-:W-:Y:S07]  /*b710*/  @P4 BRA `(.L_x_432) ;  /* 0x00000000000c4947 */ /* 0x000fee0003800000 */
[----:B------:R-:W2:Y:S02]  /*b720*/  LDG.E.U8 R16, desc[UR36][R6.64+0x10] ;  /* 0x0000102406107981 */ /* 0x000ea4000c1e1100 */
[----:B--2---:R-:W-:-:S05]  /*b730*/  PRMT R3, R16, 0x8880, RZ ;  /* 0x0000888010037816 */ /* 0x004fca00000000ff */
[----:B------:R-:W-:-:S07]  /*b740*/  IMAD R2, R3, R18, RZ ;  /* 0x0000001203027224 */ /* 0x000fce00078e02ff */
.L_x_432:
[----:B------:R-:W-:Y:S05]  /*b750*/  BSYNC B1 ;  /* 0x0000000000017941 */ /* 0x000fea0003800000 */
.L_x_431:
[----:B------:R-:W-:Y:S01]  /*b760*/  @!P4 IMAD R3, R32, R17, R2 ;  /* 0x000000112003c224 */ /* 0x000fe200078e0202 */
[----:B------:R-:W-:Y:S01]  /*b770*/  BSSY B1, `(.L_x_433) ;  /* 0x0000008000017945 */ /* 0x000fe20003800000 */
[----:B0-----:R-:W-:Y:S02]  /*b780*/  @!P4 IMAD.MOV.U32 R4, RZ, RZ, R122 ;  /* 0x000000ffff04c224 */ /* 0x001fe400078e007a */
[----:B------:R-:W-:-:S05]  /*b790*/  @!P4 IMAD.MOV.U32 R5, RZ, RZ, R123 ;  /* 0x000000ffff05c224 */ /* 0x000fca00078e007b */
[----:B------:R0:W-:Y:S01]  /*b7a0*/  @!P4 STG.E.U8 desc[UR36][R4.64+0x10], R3 ;  /* 0x000010030400c986 */ /* 0x0001e2000c101124 */
[----:B------:R-:W-:Y:S05]  /*b7b0*/  @P5 BRA `(.L_x_434) ;  /* 0x00000000000c5947 */ /* 0x000fea0003800000 */
[----:B------:R-:W0:Y:S02]  /*b7c0*/  LDG.E.U8 R16, desc[UR36][R6.64+0x11] ;  /* 0x0000112406107981 */ /* 0x000e24000c1e1100 */
[----:B0-----:R-:W-:-:S05]  /*b7d0*/  PRMT R3, R16, 0x8880, RZ ;  /* 0x0000888010037816 */ /* 0x001fca00000000ff */
[----:B------:R-:W-:-:S07]  /*b7e0*/  IMAD R2, R3, R18, RZ ;  /* 0x0000001203027224 */ /* 0x000fce00078e02ff */
.L_x_434:
[----:B------:R-:W-:Y:S05]  /*b7f0*/  BSYNC B1 ;  /* 0x0000000000017941 */ /* 0x000fea0003800000 */
.L_x_433:
[----:B------:R-:W-:Y:S01]  /*b800*/  @!P5 IMAD R33, R33, R17, R2 ;  /* 0x000000112121d224 */ /* 0x000fe200078e0202 */
[----:B------:R-:W-:Y:S01]  /*b810*/  BSSY B1, `(.L_x_435) ;  /* 0x0000009000017945 */ /* 0x000fe20003800000 */
[----:B0-----:R-:W-:Y:S01]  /*b820*/  @!P5 IMAD.MOV.U32 R4, RZ, RZ, R122 ;  /* 0x000000ffff04d224 */ /* 0x001fe200078e007a */
[----:B------:R-:W-:Y:S01]  /*b830*/  @!P2 IADD3.X R9, R123, UR44, RZ, P6, !PT ;  /* 0x0000002c7b09ac10 */ /* 0x000fe2000b7fe4ff */
[----:B------:R-:W-:-:S05]  /*b840*/  @!P5 IMAD.MOV.U32 R5, RZ, RZ, R123 ;  /* 0x000000ffff05d224 */ /* 0x000fca00078e007b */
[----:B------:R0:W-:Y:S01]  /*b850*/  @!P5 STG.E.U8 desc[UR36][R4.64+0x11], R33 ;  /* 0x000011210400d986 */ /* 0x0001e2000c101124 */
[----:B------:R-:W-:Y:S05]  /*b860*/  @P2 BRA `(.L_x_436) ;  /* 0x00000000000c2947 */ /* 0x000fea0003800000 */
[----:B------:R-:W2:Y:S02]  /*b870*/  LDG.E.U8 R16, desc[UR36][R12.64+0x10] ;  /* 0x000010240c107981 */ /* 0x000ea4000c1e1100 */
[----:B--2---:R-:W-:-:S05]  /*b880*/  PRMT R3, R16, 0x8880, RZ ;  /* 0x0000888010037816 */ /* 0x004fca00000000ff */
[----:B------:R-:W-:-:S07]  /*b890*/  IMAD R2, R3, R18, RZ ;  /* 0x0000001203027224 */ /* 0x000fce00078e02ff */
.L_x_436:
[----:B------:R-:W-:Y:S05]  /*b8a0*/  BSYNC B1 ;  /* 0x0000000000017941 */ /* 0x000fea0003800000 */
.L_x_435:
[----:B------:R-:W-:Y:S01]  /*b8b0*/  @!P2 IMAD R3, R34, R17, R2 ;  /* 0x000000112203a224 */ /* 0x000fe200078e0202 */
        /* <DEDUP_REMOVED lines=12> */
.L_x_438:
[----:B------:R-:W-:Y:S05]  /*b980*/  BSYNC B1 ;  /* 0x0000000000017941 */ /* 0x000fea0003800000 */
.L_x_437:
[----:B------:R-:W-:Y:S01]  /*b990*/  @!P3 IMAD R35, R35, R17, R2 ;  /* 0x000000112323b224 */ /* 0x000fe200078e0202 */
[----:B------:R-:W-:Y:S04]  /*b9a0*/  BSSY B1, `(.L_x_439) ;  /* 0x0000006000017945 */ /* 0x000fe80003800000 */
[----:B------:R2:W-:Y:S01]  /*b9b0*/  @!P3 STG.E.U8 desc[UR36][R4.64+0x11], R35 ;  /* 0x000011230400b986 */ /* 0x0005e2000c101124 */
[----:B------:R-:W-:Y:S05]  /*b9c0*/  @P6 BRA `(.L_x_440) ;  /* 0x00000000000c6947 */ /* 0x000fea0003800000 */
[----:B------:R-:W0:Y:S02]  /*b9d0*/  LDG.E.U8 R16, desc[UR36][R6.64+0x18] ;  /* 0x0000182406107981 */ /* 0x000e24000c1e1100 */
[----:B0-----:R-:W-:-:S05]  /*b9e0*/  PRMT R3, R16, 0x8880, RZ ;  /* 0x0000888010037816 */ /* 0x001fca00000000ff */
[----:B------:R-:W-:-:S07]  /*b9f0*/  IMAD R2, R3, R18, RZ ;  /* 0x0000001203027224 */ /* 0x000fce00078e02ff */
.L_x_440:
[----:B------:R-:W-:Y:S05]  /*ba00*/  BSYNC B1 ;  /* 0x0000000000017941 */ /* 0x000fea0003800000 */
.L_x_439:
[----:B0-----:R-:W-:Y:S01]  /*ba10*/  @!P6 IMAD R3, R36, R17, R2 ;  /* 0x000000112403e224 */ /* 0x001fe200078e0202 */
[----:B------:R-:W-:Y:S01]  /*ba20*/  BSSY B1, `(.L_x_441) ;  /* 0x0000008000017945 */ /* 0x000fe20003800000 */
[----:B--2---:R-:W-:Y:S02]  /*ba30*/  @!P6 IMAD.MOV.U32 R4, RZ, RZ, R122 ;  /* 0x000000ffff04e224 */ /* 0x004fe400078e007a */
[----:B------:R-:W-:-:S05]  /*ba40*/  @!P6 IMAD.MOV.U32 R5, RZ, RZ, R123 ;  /* 0x000000ffff05e224 */ /* 0x000fca00078e007b */
[----:B------:R0:W-:Y:S01]  /*ba50*/  @!P6 STG.E.U8 desc[UR36][R4.64+0x18], R3 ;  /* 0x000018030400e986 */ /* 0x0001e2000c101124 */
[----:B------:R-:W-:Y:S05]  /*ba60*/  @P2 BRA `(.L_x_442) ;  /* 0x00000000000c2947 */ /* 0x000fea0003800000 */
[----:B------:R-:W0:Y:S02]  /*ba70*/  LDG.E.U8 R16, desc[UR36][R6.64+0x19] ;  /* 0x0000192406107981 */ /* 0x000e24000c1e1100 */
[----:B0-----:R-:W-:-:S05]  /*ba80*/  PRMT R3, R16, 0x8880, RZ ;  /* 0x0000888010037816 */ /* 0x001fca00000000ff */
[----:B------:R-:W-:-:S07]  /*ba90*/  IMAD R2, R3, R18, RZ ;  /* 0x0000001203027224 */ /* 0x000fce00078e02ff */
.L_x_442:
[----:B------:R-:W-:Y:S05]  /*baa0*/  BSYNC B1 ;  /* 0x0000000000017941 */ /* 0x000fea0003800000 */
.L_x_441:
[----:B------:R-:W-:Y:S01]  /*bab0*/  @!P2 IMAD R37, R37, R17, R2 ;  /* 0x000000112525a224 */ /* 0x000fe200078e0202 */
[----:B------:R-:W-:Y:S01]  /*bac0*/  BSSY B1, `(.L_x_443) ;  /* 0x000000c000017945 */ /* 0x000fe20003800000 */
[----:B0-----:R-:W-:Y:S01]  /*bad0*/  @!P2 IMAD.MOV.U32 R4, RZ, RZ, R122 ;  /* 0x000000ffff04a224 */ /* 0x001fe200078e007a */
[----:B------:R-:W-:Y:S01]  /*bae0*/  ISETP.LT.OR P3, PT, R0, 0x21, !P1 ;  /* 0x000000210000780c */ /* 0x000fe20004f61670 */
[----:B------:R-:W-:Y:S01]  /*baf0*/  @!P2 IMAD.MOV.U32 R5, RZ, RZ, R123 ;  /* 0x000000ffff05a224 */ /* 0x000fe200078e007b */
[----:B-1----:R-:W-:-:S04]  /*bb00*/  @!P5 IADD3 R10, P6, R122, UR45, RZ ;  /* 0x0000002d7a0adc10 */ /* 0x002fc8000ffde0ff */
[----:B------:R0:W-:Y:S01]  /*bb10*/  @!P2 STG.E.U8 desc[UR36][R4.64+0x19], R37 ;  /* 0x000019250400a986 */ /* 0x0001e2000c101124 */
[----:B------:R-:W-:-:S04]  /*bb20*/  @!P4 IADD3 R8, P2, R122, UR45, RZ ;  /* 0x0000002d7a08cc10 */ /* 0x000fc8000ff5e0ff */
[----:B------:R-:W-:Y:S01]  /*bb30*/  @!P4 IADD3.X R9, R123, UR44, RZ, P2, !PT ;  /* 0x0000002c7b09cc10 */ /* 0x000fe200097fe4ff */
[----:B------:R-:W-:Y:S08]  /*bb40*/  @P4 BRA `(.L_x_444) ;  /* 0x00000000000c4947 */ /* 0x000ff00003800000 */
[----:B------:R-:W2:Y:S02]  /*bb50*/  LDG.E.U8 R16, desc[UR36][R12.64+0x18] ;  /* 0x000018240c107981 */ /* 0x000ea4000c1e1100 */
[----:B--2---:R-:W-:-:S05]  /*bb60*/  PRMT R3, R16, 0x8880, RZ ;  /* 0x0000888010037816 */ /* 0x004fca00000000ff */
[----:B------:R-:W-:-:S07]  /*bb70*/  IMAD R2, R3, R18, RZ ;  /* 0x0000001203027224 */ /* 0x000fce00078e02ff */
.L_x_444:
[----:B------:R-:W-:Y:S05]  /*bb80*/  BSYNC B1 ;  /* 0x0000000000017941 */ /* 0x000fea0003800000 */
.L_x_443:
        /* <DEDUP_REMOVED lines=8> */
.L_x_446:
[----:B------:R-:W-:Y:S05]  /*bc10*/  BSYNC B1 ;  /* 0x0000000000017941 */ /* 0x000fea0003800000 */
.L_x_445:
        /* <DEDUP_REMOVED lines=11> */
.L_x_448:
[----:B------:R-:W-:Y:S05]  /*bcd0*/  BSYNC B1 ;  /* 0x0000000000017941 */ /* 0x000fea0003800000 */
.L_x_447:
        /* <DEDUP_REMOVED lines=9> */
.L_x_450:
[----:B------:R-:W-:Y:S05]  /*bd70*/  BSYNC B1 ;  /* 0x0000000000017941 */ /* 0x000fea0003800000 */
.L_x_449:
        /* <DEDUP_REMOVED lines=10> */
.L_x_452:
[----:B------:R-:W-:Y:S05]  /*be20*/  BSYNC B1 ;  /* 0x0000000000017941 */ /* 0x000fea0003800000 */
.L_x_451:
        /* <DEDUP_REMOVED lines=13> */
.L_x_454:
[----:B------:R-:W-:Y:S05]  /*bf00*/  BSYNC B1 ;  /* 0x0000000000017941 */ /* 0x000fea0003800000 */
.L_x_453:
[----:B------:R-:W-:Y:S01]  /*bf10*/  @!P2 IMAD R43, R43, R17, R2 ;  /* 0x000000112b2ba224 */ /* 0x000fe200078e0202 */
[----:B------:R-:W-:Y:S04]  /*bf20*/  BSSY B1, `(.L_x_455) ;  /* 0x0000006000017945 */ /* 0x000fe80003800000 */
[----:B------:R2:W-:Y:S01]  /*bf30*/  @!P2 STG.E.U8 desc[UR36][R4.64+0x21], R43 ;  /* 0x0000212b0400a986 */ /* 0x0005e2000c101124 */
[----:B------:R-:W-:Y:S05]  /*bf40*/  @P6 BRA `(.L_x_456) ;  /* 0x00000000000c6947 */ /* 0x000fea0003800000 */
[----:B------:R-:W0:Y:S02]  /*bf50*/  LDG.E.U8 R16, desc[UR36][R6.64+0x28] ;  /* 0x0000282406107981 */ /* 0x000e24000c1e1100 */
[----:B0-----:R-:W-:-:S05]  /*bf60*/  PRMT R3, R16, 0x8880, RZ ;  /* 0x0000888010037816 */ /* 0x001fca00000000ff */
[----:B------:R-:W-:-:S07]  /*bf70*/  IMAD R2, R3, R18, RZ ;  /* 0x0000001203027224 */ /* 0x000fce00078e02ff */
.L_x_456:
[----:B------:R-:W-:Y:S05]  /*bf80*/  BSYNC B1 ;  /* 0x0000000000017941 */ /* 0x000fea0003800000 */
.L_x_455:
        /* <DEDUP_REMOVED lines=9> */
.L_x_458:
[----:B------:R-:W-:Y:S05]  /*c020*/  BSYNC B1 ;  /* 0x0000000000017941 */ /* 0x000fea0003800000 */
.L_x_457:
        /* <DEDUP_REMOVED lines=13> */
.L_x_460:
[----:B------:R-:W-:Y:S05]  /*c100*/  BSYNC B1 ;  /* 0x0000000000017941 */ /* 0x000fea0003800000 */
.L_x_459:
        /* <DEDUP_REMOVED lines=8> */
.L_x_462:
[----:B------:R-:W-:Y:S05]  /*c190*/  BSYNC B1 ;  /* 0x0000000000017941 */ /* 0x000fea0003800000 */
.L_x_461:
        /* <DEDUP_REMOVED lines=11> */
.L_x_464:
[----:B------:R-:W-:Y:S05]  /*c250*/  BSYNC B1 ;  /* 0x0000000000017941 */ /* 0x000fea0003800000 */
.L_x_463:
        /* <DEDUP_REMOVED lines=9> */
.L_x_466:
[----:B------:R-:W-:Y:S05]  /*c2f0*/  BSYNC B1 ;  /* 0x0000000000017941 */ /* 0x000fea0003800000 */
.L_x_465:
        /* <DEDUP_REMOVED lines=10> */
.L_x_468:
[----:B------:R-:W-:Y:S05]  /*c3a0*/  BSYNC B1 ;  /* 0x0000000000017941 */ /* 0x000fea0003800000 */
.L_x_467:
        /* <DEDUP_REMOVED lines=13> */
.L_x_470:
[----:B------:R-:W-:Y:S05]  /*c480*/  BSYNC B1 ;  /* 0x0000000000017941 */ /* 0x000fea0003800000 */
.L_x_469:
[----:B------:R-:W-:Y:S01]  /*c490*/  @!P3 IMAD R51, R51, R17, R2 ;  /* 0x000000113333b224 */ /* 0x000fe200078e0202 */
[----:B------:R-:W-:Y:S04]  /*c4a0*/  BSSY B1, `(.L_x_471) ;  /* 0x0000006000017945 */ /* 0x000fe80003800000 */
[----:B------:R2:W-:Y:S01]  /*c4b0*/  @!P3 STG.E.U8 desc[UR36][R4.64+0x31], R51 ;  /* 0x000031330400b986 */ /* 0x0005e2000c101124 */
[----:B------:R-:W-:Y:S05]  /*c4c0*/  @P6 BRA `(.L_x_472) ;  /* 0x00000000000c6947 */ /* 0x000fea0003800000 */
[----:B------:R-:W0:Y:S02]  /*c4d0*/  LDG.E.U8 R16, desc[UR36][R6.64+0x38] ;  /* 0x0000382406107981 */ /* 0x000e24000c1e1100 */
[----:B0-----:R-:W-:-:S05]  /*c4e0*/  PRMT R3, R16, 0x8880, RZ ;  /* 0x0000888010037816 */ /* 0x001fca00000000ff */
[----:B------:R-:W-:-:S07]  /*c4f0*/  IMAD R2, R3, R18, RZ ;  /* 0x0000001203027224 */ /* 0x000fce00078e02ff */
.L_x_472:
[----:B------:R-:W-:Y:S05]  /*c500*/  BSYNC B1 ;  /* 0x0000000000017941 */ /* 0x000fea0003800000 */
.L_x_471:
        /* <DEDUP_REMOVED lines=9> */
.L_x_474:
[----:B------:R-:W-:Y:S05]  /*c5a0*/  BSYNC B1 ;  /* 0x0000000000017941 */ /* 0x000fea0003800000 */
.L_x_473:
        /* <DEDUP_REMOVED lines=13> */
.L_x_476:
[----:B------:R-:W-:Y:S05]  /*c680*/  BSYNC B1 ;  /* 0x0000000000017941 */ /* 0x000fea0003800000 */
.L_x_475:
        /* <DEDUP_REMOVED lines=8> */
.L_x_478:
[----:B------:R-:W-:Y:S05]  /*c710*/  BSYNC B1 ;  /* 0x0000000000017941 */ /* 0x000fea0003800000 */
.L_x_477:
        /* <DEDUP_REMOVED lines=11> */
.L_x_480:
[----:B------:R-:W-:Y:S05]  /*c7d0*/  BSYNC B1 ;  /* 0x0000000000017941 */ /* 0x000fea0003800000 */
.L_x_479:
        /* <DEDUP_REMOVED lines=9> */
.L_x_482:
[----:B------:R-:W-:Y:S05]  /*c870*/  BSYNC B1 ;  /* 0x0000000000017941 */ /* 0x000fea0003800000 */
.L_x_481:
        /* <DEDUP_REMOVED lines=10> */
.L_x_484:
[----:B------:R-:W-:Y:S05]  /*c920*/  BSYNC B1 ;  /* 0x0000000000017941 */ /* 0x000fea0003800000 */
.L_x_483:
        /* <DEDUP_REMOVED lines=13> */
.L_x_486:
[----:B------:R-:W-:Y:S05]  /*ca00*/  BSYNC B1 ;  /* 0x0000000000017941 */ /* 0x000fea0003800000 */
.L_x_485:
[----:B------:R-:W-:Y:S01]  /*ca10*/  @!P2 IMAD R59, R59, R17, R2 ;  /* 0x000000113b3ba224 */ /* 0x000fe200078e0202 */
[----:B------:R-:W-:Y:S04]  /*ca20*/  BSSY B1, `(.L_x_487) ;  /* 0x0000006000017945 */ /* 0x000fe80003800000 */
[----:B------:R2:W-:Y:S01]  /*ca30*/  @!P2 STG.E.U8 desc[UR36][R4.64+0x41], R59 ;  /* 0x0000413b0400a986 */ /* 0x0005e2000c101124 */
[----:B------:R-:W-:Y:S05]  /*ca40*/  @P6 BRA `(.L_x_488) ;  /* 0x00000000000c6947 */ /* 0x000fea0003800000 */
[----:B------:R-:W0:Y:S02]  /*ca50*/  LDG.E.U8 R16, desc[UR36][R6.64+0x48] ;  /* 0x0000482406107981 */ /* 0x000e24000c1e1100 */
[----:B0-----:R-:W-:-:S05]  /*ca60*/  PRMT R3, R16, 0x8880, RZ ;  /* 0x0000888010037816 */ /* 0x001fca00000000ff */
[----:B------:R-:W-:-:S07]  /*ca70*/  IMAD R2, R3, R18, RZ ;  /* 0x0000001203027224 */ /* 0x000fce00078e02ff */
.L_x_488:
[----:B------:R-:W-:Y:S05]  /*ca80*/  BSYNC B1 ;  /* 0x0000000000017941 */ /* 0x000fea0003800000 */
.L_x_487:
        /* <DEDUP_REMOVED lines=9> */
.L_x_490:
[----:B------:R-:W-:Y:S05]  /*cb20*/  BSYNC B1 ;  /* 0x0000000000017941 */ /* 0x000fea0003800000 */
.L_x_489:
        /* <DEDUP_REMOVED lines=13> */
.L_x_492:
[----:B------:R-:W-:Y:S05]  /*cc00*/  BSYNC B1 ;  /* 0x0000000000017941 */ /* 0x000fea0003800000 */
.L_x_491:
        /* <DEDUP_REMOVED lines=8> */
.L_x_494:
[----:B------:R-:W-:Y:S05]  /*cc90*/  BSYNC B1 ;  /* 0x0000000000017941 */ /* 0x000fea0003800000 */
.L_x_493:
        /* <DEDUP_REMOVED lines=11> */
.L_x_496:
[----:B------:R-:W-:Y:S05]  /*cd50*/  BSYNC B1 ;  /* 0x0000000000017941 */ /* 0x000fea0003800000 */
.L_x_495:
        /* <DEDUP_REMOVED lines=9> */
.L_x_498:
[----:B------:R-:W-:Y:S05]  /*cdf0*/  BSYNC B1 ;  /* 0x0000000000017941 */ /* 0x000fea0003800000 */
.L_x_497:
        /* <DEDUP_REMOVED lines=10> */
.L_x_500:
[----:B------:R-:W-:Y:S05]  /*cea0*/  BSYNC B1 ;  /* 0x0000000000017941 */ /* 0x000fea0003800000 */
.L_x_499:
        /* <DEDUP_REMOVED lines=13> */
.L_x_502:
[----:B------:R-:W-:Y:S05]  /*cf80*/  BSYNC B1 ;  /* 0x0000000000017941 */ /* 0x000fea0003800000 */
.L_x_501:
[----:B------:R-:W-:Y:S01]  /*cf90*/  @!P4 IMAD R67, R67, R17, R2 ;  /* 0x000000114343c224 */ /* 0x000fe200078e0202 */
[----:B------:R-:W-:Y:S04]  /*cfa0*/  BSSY B1, `(.L_x_503) ;  /* 0x0000006000017945 */ /* 0x000fe80003800000 */
[----:B------:R2:W-:Y:S01]  /*cfb0*/  @!P4 STG.E.U8 desc[UR36][R4.64+0x51], R67 ;  /* 0x000051430400c986 */ /* 0x0005e2000c101124 */
[----:B------:R-:W-:Y:S05]  /*cfc0*/  @P5 BRA `(.L_x_504) ;  /* 0x00000000000c5947 */ /* 0x000fea0003800000 */
[----:B------:R-:W0:Y:S02]  /*cfd0*/  LDG.E.U8 R16, desc[UR36][R6.64+0x58] ;  /* 0x0000582406107981 */ /* 0x000e24000c1e1100 */
[----:B0-----:R-:W-:-:S05]  /*cfe0*/  PRMT R3, R16, 0x8880, RZ ;  /* 0x0000888010037816 */ /* 0x001fca00000000ff */
[----:B------:R-:W-:-:S07]  /*cff0*/  IMAD R2, R3, R18, RZ ;  /* 0x0000001203027224 */ /* 0x000fce00078e02ff */
.L_x_504:
[----:B------:R-:W-:Y:S05]  /*d000*/  BSYNC B1 ;  /* 0x0000000000017941 */ /* 0x000fea0003800000 */
.L_x_503:
        /* <DEDUP_REMOVED lines=9> */
.L_x_506:
[----:B------:R-:W-:Y:S05]  /*d0a0*/  BSYNC B1 ;  /* 0x0000000000017941 */ /* 0x000fea0003800000 */
.L_x_505:
        /* <DEDUP_REMOVED lines=13> */
.L_x_508:
[----:B------:R-:W-:Y:S05]  /*d180*/  BSYNC B1 ;  /* 0x0000000000017941 */ /* 0x000fea0003800000 */
.L_x_507:
        /* <DEDUP_REMOVED lines=8> */
.L_x_510:
[----:B------:R-:W-:Y:S05]  /*d210*/  BSYNC B1 ;  /* 0x0000000000017941 */ /* 0x000fea0003800000 */
.L_x_509:
[C---:B------:R-:W-:Y:S01]  /*d220*/  ISETP.LT.OR P2, PT, R0.reuse, 0x61, !P0 ;  /* 0x000000610000780c */ /* 0x040fe20004741670 */
[----:B------:R-:W-:Y:S01]  /*d230*/  @!P6 IMAD R71, R71, R17, R2 ;  /* 0x000000114747e224 */ /* 0x000fe200078e0202 */
[----:B------:R-:W-:Y:S01]  /*d240*/  BSSY B1, `(.L_x_511) ;  /* 0x0000009000017945 */ /* 0x000fe20003800000 */
[C---:B------:R-:W-:Y:S02]  /*d250*/  ISETP.LT.OR P5, PT, R0.reuse, 0x62, !P0 ;  /* 0x000000620000780c */ /* 0x040fe400047a1670 */
[----:B------:R-:W-:Y:S01]  /*d260*/  ISETP.LT.OR P3, PT, R0, 0x62, !P1 ;  /* 0x000000620000780c */ /* 0x000fe20004f61670 */
[----:B------:R2:W-:Y:S01]  /*d270*/  @!P6 STG.E.U8 desc[UR36][R10.64+0x59], R71 ;  /* 0x000059470a00e986 */ /* 0x0005e2000c101124 */
[----:B-1----:R-:W-:-:S06]  /*d280*/  @!P4 IADD3 R8, P6, R122, UR45, RZ ;  /* 0x0000002d7a08cc10 */ /* 0x002fcc000ffde0ff */
[----:B------:R-:W-:Y:S07]  /*d290*/  @P2 BRA `(.L_x_512) ;  /* 0x00000000000c2947 */ /* 0x000fee0003800000 */
[----:B------:R-:W3:Y:S02]  /*d2a0*/  LDG.E.U8 R16, desc[UR36][R6.64+0x60] ;  /* 0x0000602406107981 */ /* 0x000ee4000c1e1100 */
[----:B---3--:R-:W-:-:S05]  /*d2b0*/  PRMT R3, R16, 0x8880, RZ ;  /* 0x0000888010037816 */ /* 0x008fca00000000ff */
[----:B------:R-:W-:-:S07]  /*d2c0*/  IMAD R2, R3, R18, RZ ;  /* 0x0000001203027224 */ /* 0x000fce00078e02ff */
.L_x_512:
[----:B------:R-:W-:Y:S05]  /*d2d0*/  BSYNC B1 ;  /* 0x0000000000017941 */ /* 0x000fea0003800000 */
.L_x_511:
        /* <DEDUP_REMOVED lines=9> */
.L_x_514:
[----:B------:R-:W-:Y:S05]  /*d370*/  BSYNC B1 ;  /* 0x0000000000017941 */ /* 0x000fea0003800000 */
.L_x_513:
[----:B------:R-:W-:Y:S01]  /*d380*/  @!P5 IMAD R73, R73, R17, R2 ;  /* 0x000000114949d224 */ /* 0x000fe200078e0202 */
[----:B------:R-:W-:Y:S01]  /*d390*/  BSSY B1, `(.L_x_515) ;  /* 0x0000009000017945 */ /* 0x000fe20003800000 */
[----:B0-----:R-:W-:Y:S01]  /*d3a0*/  @!P5 IMAD.MOV.U32 R4, RZ, RZ, R122 ;  /* 0x000000ffff04d224 */ /* 0x001fe200078e007a */
[----:B------:R-:W-:Y:S01]  /*d3b0*/  @!P4 IADD3.X R9, R123, UR44, RZ, P6, !PT ;  /* 0x0000002c7b09cc10 */ /* 0x000fe2000b7fe4ff */
[----:B------:R-:W-:-:S05]  /*d3c0*/  @!P5 IMAD.MOV.U32 R5, RZ, RZ, R123 ;  /* 0x000000ffff05d224 */ /* 0x000fca00078e007b */
[----:B------:R0:W-:Y:S01]  /*d3d0*/  @!P5 STG.E.U8 desc[UR36][R4.64+0x61], R73 ;  /* 0x000061490400d986 */ /* 0x0001e2000c101124 */
[----:B------:R-:W-:Y:S05]  /*d3e0*/  @P4 BRA `(.L_x_516) ;  /* 0x00000000000c4947 */ /* 0x000fea0003800000 */
[----:B------:R-:W3:Y:S02]  /*d3f0*/  LDG.E.U8 R16, desc[UR36][R12.64+0x60] ;  /* 0x000060240c107981 */ /* 0x000ee4000c1e1100 */
[----:B---3--:R-:W-:-:S05]  /*d400*/  PRMT R3, R16, 0x8880, RZ ;  /* 0x0000888010037816 */ /* 0x008fca00000000ff */
[----:B------:R-:W-:-:S07]  /*d410*/  IMAD R2, R3, R18, RZ ;  /* 0x0000001203027224 */ /* 0x000fce00078e02ff */
.L_x_516:
[----:B------:R-:W-:Y:S05]  /*d420*/  BSYNC B1 ;  /* 0x0000000000017941 */ /* 0x000fea0003800000 */
.L_x_515:
        /* <DEDUP_REMOVED lines=13> */
.L_x_518:
[----:B------:R-:W-:Y:S05]  /*d500*/  BSYNC B1 ;  /* 0x0000000000017941 */ /* 0x000fea0003800000 */
.L_x_517:
[----:B------:R-:W-:Y:S01]  /*d510*/  @!P3 IMAD R75, R75, R17, R2 ;  /* 0x000000114b4bb224 */ /* 0x000fe200078e0202 */
[----:B------:R-:W-:Y:S04]  /*d520*/  BSSY B1, `(.L_x_519) ;  /* 0x0000006000017945 */ /* 0x000fe80003800000 */
[----:B------:R1:W-:Y:S01]  /*d530*/  @!P3 STG.E.U8 desc[UR36][R4.64+0x61], R75 ;  /* 0x0000614b0400b986 */ /* 0x0003e2000c101124 */
[----:B------:R-:W-:Y:S05]  /*d540*/  @P2 BRA `(.L_x_520) ;  /* 0x00000000000c2947 */ /* 0x000fea0003800000 */
[----:B------:R-:W0:Y:S02]  /*d550*/  LDG.E.U8 R16, desc[UR36][R6.64+0x68] ;  /* 0x0000682406107981 */ /* 0x000e24000c1e1100 */
[----:B0-----:R-:W-:-:S05]  /*d560*/  PRMT R3, R16, 0x8880, RZ ;  /* 0x0000888010037816 */ /* 0x001fca00000000ff */
[----:B------:R-:W-:-:S07]  /*d570*/  IMAD R2, R3, R18, RZ ;  /* 0x0000001203027224 */ /* 0x000fce00078e02ff */
.L_x_520:
[----:B------:R-:W-:Y:S05]  /*d580*/  BSYNC B1 ;  /* 0x0000000000017941 */ /* 0x000fea0003800000 */
.L_x_519:
[----:B0-----:R-:W-:Y:S01]  /*d590*/  @!P2 IMAD R3, R76, R17, R2 ;  /* 0x000000114c03a224 */ /* 0x001fe200078e0202 */
[----:B------:R-:W-:Y:S01]  /*d5a0*/  BSSY B1, `(.L_x_521) ;  /* 0x0000008000017945 */ /* 0x000fe20003800000 */
[----:B-1----:R-:W-:Y:S02]  /*d5b0*/  @!P2 IMAD.MOV.U32 R4, RZ, RZ, R122 ;  /* 0x000000ffff04a224 */ /* 0x002fe400078e007a */
[----:B------:R-:W-:-:S05]  /*d5c0*/  @!P2 IMAD.MOV.U32 R5, RZ, RZ, R123 ;  /* 0x000000ffff05a224 */ /* 0x000fca00078e007b */
[----:B------:R0:W-:Y:S01]  /*d5d0*/  @!P2 STG.E.U8 desc[UR36][R4.64+0x68], R3 ;  /* 0x000068030400a986 */ /* 0x0001e2000c101124 */
[----:B------:R-:W-:Y:S05]  /*d5e0*/  @P6 BRA `(.L_x_522) ;  /* 0x00000000000c6947 */ /* 0x000fea0003800000 */
[----:B------:R-:W0:Y:S02]  /*d5f0*/  LDG.E.U8 R16, desc[UR36][R6.64+0x69] ;  /* 0x0000692406107981 */ /* 0x000e24000c1e1100 */
[----:B0-----:R-:W-:-:S05]  /*d600*/  PRMT R3, R16, 0x8880, RZ ;  /* 0x0000888010037816 */ /* 0x001fca00000000ff */
[----:B------:R-:W-:-:S07]  /*d610*/  IMAD R2, R3, R18, RZ ;  /* 0x0000001203027224 */ /* 0x000fce00078e02ff */
.L_x_522:
[----:B------:R-:W-:Y:S05]  /*d620*/  BSYNC B1 ;  /* 0x0000000000017941 */ /* 0x000fea0003800000 */
.L_x_521:
[----:B------:R-:W-:Y:S01]  /*d630*/  @!P6 IMAD R77, R77, R17, R2 ;  /* 0x000000114d4de224 */ /* 0x000fe200078e0202 */
[----:B------:R-:W-:Y:S01]  /*d640*/  BSSY B1, `(.L_x_523) ;  /* 0x000000c000017945 */ /* 0x000fe20003800000 */
[----:B0-----:R-:W-:Y:S01]  /*d650*/  @!P6 IMAD.MOV.U32 R4, RZ, RZ, R122 ;  /* 0x000000ffff04e224 */ /* 0x001fe200078e007a */
[----:B------:R-:W-:Y:S01]  /*d660*/  ISETP.LT.OR P2, PT, R0, 0x71, !P1 ;  /* 0x000000710000780c */ /* 0x000fe20004f41670 */
[----:B------:R-:W-:Y:S01]  /*d670*/  @!P6 IMAD.MOV.U32 R5, RZ, RZ, R123 ;  /* 0x000000ffff05e224 */ /* 0x000fe200078e007b */
[----:B--2---:R-:W-:-:S04]  /*d680*/  @!P5 IADD3 R10, P3, R122, UR45, RZ ;  /* 0x0000002d7a0adc10 */ /* 0x004fc8000ff7e0ff */
[----:B------:R0:W-:Y:S01]  /*d690*/  @!P6 STG.E.U8 desc[UR36][R4.64+0x69], R77 ;  /* 0x0000694d0400e986 */ /* 0x0001e2000c101124 */
[----:B------:R-:W-:-:S04]  /*d6a0*/  @!P4 IADD3 R8, P6, R122, UR45, RZ ;  /* 0x0000002d7a08cc10 */ /* 0x000fc8000ffde0ff */
[----:B------:R-:W-:Y:S01]  /*d6b0*/  @!P4 IADD3.X R9, R123, UR44, RZ, P6, !PT ;  /* 0x0000002c7b09cc10 */ /* 0x000fe2000b7fe4ff */
[----:B------:R-:W-:Y:S08]  /*d6c0*/  @P4 BRA `(.L_x_524) ;  /* 0x00000000000c4947 */ /* 0x000ff00003800000 */
[----:B------:R-:W2:Y:S02]  /*d6d0*/  LDG.E.U8 R16, desc[UR36][R12.64+0x68] ;  /* 0x000068240c107981 */ /* 0x000ea4000c1e1100 */
[----:B--2---:R-:W-:-:S05]  /*d6e0*/  PRMT R3, R16, 0x8880, RZ ;  /* 0x0000888010037816 */ /* 0x004fca00000000ff */
[----:B------:R-:W-:-:S07]  /*d6f0*/  IMAD R2, R3, R18, RZ ;  /* 0x0000001203027224 */ /* 0x000fce00078e02ff */
.L_x_524:
[----:B------:R-:W-:Y:S05]  /*d700*/  BSYNC B1 ;  /* 0x0000000000017941 */ /* 0x000fea0003800000 */
.L_x_523:
        /* <DEDUP_REMOVED lines=8> */
.L_x_526:
[----:B------:R-:W-:Y:S05]  /*d790*/  BSYNC B1 ;  /* 0x0000000000017941 */ /* 0x000fea0003800000 */
.L_x_525:
        /* <DEDUP_REMOVED lines=11> */
.L_x_528:
[----:B------:R-:W-:Y:S05]  /*d850*/  BSYNC B1 ;  /* 0x0000000000017941 */ /* 0x000fea0003800000 */
.L_x_527:
        /* <DEDUP_REMOVED lines=9> */
.L_x_530:
[----:B------:R-:W-:Y:S05]  /*d8f0*/  BSYNC B1 ;  /* 0x0000000000017941 */ /* 0x000fea0003800000 */
.L_x_529:
        /* <DEDUP_REMOVED lines=10> */
.L_x_532:
[----:B------:R-:W-:Y:S05]  /*d9a0*/  BSYNC B1 ;  /* 0x0000000000017941 */ /* 0x000fea0003800000 */
.L_x_531:
        /* <DEDUP_REMOVED lines=13> */
.L_x_534:
[----:B------:R-:W-:Y:S05]  /*da80*/  BSYNC B1 ;  /* 0x0000000000017941 */ /* 0x000fea0003800000 */
.L_x_533:
[----:B------:R-:W-:Y:S01]  /*da90*/  @!P4 IMAD R83, R83, R17, R2 ;  /* 0x000000115353c224 */ /* 0x000fe200078e0202 */
[----:B------:R-:W-:Y:S04]  /*daa0*/  BSSY B1, `(.L_x_535) ;  /* 0x0000006000017945 */ /* 0x000fe80003800000 */
[----:B------:R2:W-:Y:S01]  /*dab0*/  @!P4 STG.E.U8 desc[UR36][R4.64+0x71], R83 ;  /* 0x000071530400c986 */ /* 0x0005e2000c101124 */
[----:B------:R-:W-:Y:S05]  /*dac0*/  @P3 BRA `(.L_x_536) ;  /* 0x00000000000c3947 */ /* 0x000fea0003800000 */
[----:B------:R-:W0:Y:S02]  /*dad0*/  LDG.E.U8 R16, desc[UR36][R6.64+0x78] ;  /* 0x0000782406107981 */ /* 0x000e24000c1e1100 */
[----:B0-----:R-:W-:-:S05]  /*dae0*/  PRMT R3, R16, 0x8880, RZ ;  /* 0x0000888010037816 */ /* 0x001fca00000000ff */
[----:B------:R-:W-:-:S07]  /*daf0*/  IMAD R2, R3, R18, RZ ;  /* 0x0000001203027224 */ /* 0x000fce00078e02ff */
.L_x_536:
[----:B------:R-:W-:Y:S05]  /*db00*/  BSYNC B1 ;  /* 0x0000000000017941 */ /* 0x000fea0003800000 */
.L_x_535:
        /* <DEDUP_REMOVED lines=9> */
.L_x_538:
[----:B------:R-:W-:Y:S05]  /*dba0*/  BSYNC B1 ;  /* 0x0000000000017941 */ /* 0x000fea0003800000 */
.L_x_537:
        /* <DEDUP_REMOVED lines=13> */
.L_x_540:
[----:B------:R-:W-:Y:S05]  /*dc80*/  BSYNC B1 ;  /* 0x0000000000017941 */ /* 0x000fea0003800000 */
.L_x_539:
        /* <DEDUP_REMOVED lines=8> */
.L_x_542:
[----:B------:R-:W-:Y:S05]  /*dd10*/  BSYNC B1 ;  /* 0x0000000000017941 */ /* 0x000fea0003800000 */
.L_x_541:
        /* <DEDUP_REMOVED lines=11> */
.L_x_544:
[----:B------:R-:W-:Y:S05]  /*ddd0*/  BSYNC B1 ;  /* 0x0000000000017941 */ /* 0x000fea0003800000 */
.L_x_543:
        /* <DEDUP_REMOVED lines=9> */
.L_x_546:
[----:B------:R-:W-:Y:S05]  /*de70*/  BSYNC B1 ;  /* 0x0000000000017941 */ /* 0x000fea0003800000 */
.L_x_545:
        /* <DEDUP_REMOVED lines=10> */
.L_x_548:
[----:B------:R-:W-:Y:S05]  /*df20*/  BSYNC B1 ;  /* 0x0000000000017941 */ /* 0x000fea0003800000 */
.L_x_547:
        /* <DEDUP_REMOVED lines=13> */
.L_x_550:
[----:B------:R-:W-:Y:S05]  /*e000*/  BSYNC B1 ;  /* 0x0000000000017941 */ /* 0x000fea0003800000 */
.L_x_549:
[----:B------:R-:W-:Y:S01]  /*e010*/  @!P4 IMAD R91, R91, R17, R2 ;  /* 0x000000115b5bc224 */ /* 0x000fe200078e0202 */
[----:B------:R-:W-:Y:S04]  /*e020*/  BSSY B1, `(.L_x_551) ;  /* 0x0000006000017945 */ /* 0x000fe80003800000 */
[----:B------:R2:W-:Y:S01]  /*e030*/  @!P4 STG.E.U8 desc[UR36][R4.64+0x81], R91 ;  /* 0x0000815b0400c986 */ /* 0x0005e2000c101124 */
[----:B------:R-:W-:Y:S05]  /*e040*/  @P2 BRA `(.L_x_552) ;  /* 0x00000000000c2947 */ /* 0x000fea0003800000 */
[----:B------:R-:W0:Y:S02]  /*e050*/  LDG.E.U8 R16, desc[UR36][R6.64+0x88] ;  /* 0x0000882406107981 */ /* 0x000e24000c1e1100 */
[----:B0-----:R-:W-:-:S05]  /*e060*/  PRMT R3, R16, 0x8880, RZ ;  /* 0x0000888010037816 */ /* 0x001fca00000000ff */
[----:B------:R-:W-:-:S07]  /*e070*/  IMAD R2, R3, R18, RZ ;  /* 0x0000001203027224 */ /* 0x000fce00078e02ff */
.L_x_552:
[----:B------:R-:W-:Y:S05]  /*e080*/  BSYNC B1 ;  /* 0x0000000000017941 */ /* 0x000fea0003800000 */
.L_x_551:
        /* <DEDUP_REMOVED lines=9> */
.L_x_554:
[----:B------:R-:W-:Y:S05]  /*e120*/  BSYNC B1 ;  /* 0x0000000000017941 */ /* 0x000fea0003800000 */
.L_x_553:
        /* <DEDUP_REMOVED lines=13> */
.L_x_556:
[----:B------:R-:W-:Y:S05]  /*e200*/  BSYNC B1 ;  /* 0x0000000000017941 */ /* 0x000fea0003800000 */
.L_x_555:
        /* <DEDUP_REMOVED lines=8> */
.L_x_558:
[----:B------:R-:W-:Y:S05]  /*e290*/  BSYNC B1 ;  /* 0x0000000000017941 */ /* 0x000fea0003800000 */
.L_x_557:
        /* <DEDUP_REMOVED lines=11> */
.L_x_560:
[----:B------:R-:W-:Y:S05]  /*e350*/  BSYNC B1 ;  /* 0x0000000000017941 */ /* 0x000fea0003800000 */
.L_x_559:
        /* <DEDUP_REMOVED lines=9> */
.L_x_562:
[----:B------:R-:W-:Y:S05]  /*e3f0*/  BSYNC B1 ;  /* 0x0000000000017941 */ /* 0x000fea0003800000 */
.L_x_561:
        /* <DEDUP_REMOVED lines=10> */
.L_x_564:
[----:B------:R-:W-:Y:S05]  /*e4a0*/  BSYNC B1 ;  /* 0x0000000000017941 */ /* 0x000fea0003800000 */
.L_x_563:
        /* <DEDUP_REMOVED lines=13> */
.L_x_566:
[----:B------:R-:W-:Y:S05]  /*e580*/  BSYNC B1 ;  /* 0x0000000000017941 */ /* 0x000fea0003800000 */
.L_x_565:
[----:B------:R-:W-:Y:S01]  /*e590*/  @!P4 IMAD R99, R99, R17, R2 ;  /* 0x000000116363c224 */ /* 0x000fe200078e0202 */
[----:B------:R-:W-:Y:S04]  /*e5a0*/  BSSY B1, `(.L_x_567) ;  /* 0x0000006000017945 */ /* 0x000fe80003800000 */
[----:B------:R2:W-:Y:S01]  /*e5b0*/  @!P4 STG.E.U8 desc[UR36][R4.64+0x91], R99 ;  /* 0x000091630400c986 */ /* 0x0005e2000c101124 */
[----:B------:R-:W-:Y:S05]  /*e5c0*/  @P3 BRA `(.L_x_568) ;  /* 0x00000000000c3947 */ /* 0x000fea0003800000 */
[----:B------:R-:W0:Y:S02]  /*e5d0*/  LDG.E.U8 R16, desc[UR36][R6.64+0x98] ;  /* 0x0000982406107981 */ /* 0x000e24000c1e1100 */
[----:B0-----:R-:W-:-:S05]  /*e5e0*/  PRMT R3, R16, 0x8880, RZ ;  /* 0x0000888010037816 */ /* 0x001fca00000000ff */
[----:B------:R-:W-:-:S07]  /*e5f0*/  IMAD R2, R3, R18, RZ ;  /* 0x0000001203027224 */ /* 0x000fce00078e02ff */
.L_x_568:
[----:B------:R-:W-:Y:S05]  /*e600*/  BSYNC B1 ;  /* 0x0000000000017941 */ /* 0x000fea0003800000 */
.L_x_567:
        /* <DEDUP_REMOVED lines=9> */
.L_x_570:
[----:B------:R-:W-:Y:S05]  /*e6a0*/  BSYNC B1 ;  /* 0x0000000000017941 */ /* 0x000fea0003800000 */
.L_x_569:
        /* <DEDUP_REMOVED lines=13> */
.L_x_572:
[----:B------:R-:W-:Y:S05]  /*e780*/  BSYNC B1 ;  /* 0x0000000000017941 */ /* 0x000fea0003800000 */
.L_x_571:
        /* <DEDUP_REMOVED lines=8> */
.L_x_574:
[----:B------:R-:W-:Y:S05]  /*e810*/  BSYNC B1 ;  /* 0x0000000000017941 */ /* 0x000fea0003800000 */
.L_x_573:
        /* <DEDUP_REMOVED lines=11> */
.L_x_576:
[----:B------:R-:W-:Y:S05]  /*e8d0*/  BSYNC B1 ;  /* 0x0000000000017941 */ /* 0x000fea0003800000 */
.L_x_575:
        /* <DEDUP_REMOVED lines=9> */
.L_x_578:
[----:B------:R-:W-:Y:S05]  /*e970*/  BSYNC B1 ;  /* 0x0000000000017941 */ /* 0x000fea0003800000 */
.L_x_577:
        /* <DEDUP_REMOVED lines=10> */
.L_x_580:
[----:B------:R-:W-:Y:S05]  /*ea20*/  BSYNC B1 ;  /* 0x0000000000017941 */ /* 0x000fea0003800000 */
.L_x_579:
        /* <DEDUP_REMOVED lines=13> */
.L_x_582:
[----:B------:R-:W-:Y:S05]  /*eb00*/  BSYNC B1 ;  /* 0x0000000000017941 */ /* 0x000fea0003800000 */
.L_x_581:
[----:B------:R-:W-:Y:S01]  /*eb10*/  @!P4 IMAD R107, R107, R17, R2 ;  /* 0x000000116b6bc224 */ /* 0x000fe200078e0202 */
[----:B------:R-:W-:Y:S04]  /*eb20*/  BSSY B1, `(.L_x_583) ;  /* 0x0000006000017945 */ /* 0x000fe80003800000 */
[----:B------:R2:W-:Y:S01]  /*eb30*/  @!P4 STG.E.U8 desc[UR36][R4.64+0xa1], R107 ;  /* 0x0000a16b0400c986 */ /* 0x0005e2000c101124 */
[----:B------:R-:W-:Y:S05]  /*eb40*/  @P2 BRA `(.L_x_584) ;  /* 0x00000000000c2947 */ /* 0x000fea0003800000 */
[----:B------:R-:W0:Y:S02]  /*eb50*/  LDG.E.U8 R16, desc[UR36][R6.64+0xa8] ;  /* 0x0000a82406107981 */ /* 0x000e24000c1e1100 */
[----:B0-----:R-:W-:-:S05]  /*eb60*/  PRMT R3, R16, 0x8880, RZ ;  /* 0x0000888010037816 */ /* 0x001fca00000000ff */
[----:B------:R-:W-:-:S07]  /*eb70*/  IMAD R2, R3, R18, RZ ;  /* 0x0000001203027224 */ /* 0x000fce00078e02ff */
.L_x_584:
[----:B------:R-:W-:Y:S05]  /*eb80*/  BSYNC B1 ;  /* 0x0000000000017941 */ /* 0x000fea0003800000 */
.L_x_583:
        /* <DEDUP_REMOVED lines=9> */
.L_x_586:
[----:B------:R-:W-:Y:S05]  /*ec20*/  BSYNC B1 ;  /* 0x0000000000017941 */ /* 0x000fea0003800000 */
.L_x_585:
[----:B------:R-:W-:Y:S01]  /*ec30*/  @!P6 IMAD R109, R109, R17, R2 ;  /* 0x000000116d6de224 */ /* 0x000fe200078e0202 */
[----:B------:R-:W-:Y:S01]  /*ec40*/  @!P3 IADD3 R8, P4, R122, UR45, RZ ;  /* 0x0000002d7a08bc10 */ /* 0x000fe2000ff9e0ff */
[----:B0-----:R-:W-:Y:S01]  /*ec50*/  @!P6 IMAD.MOV.U32 R4, RZ, RZ, R122 ;  /* 0x000000ffff04e224 */ /* 0x001fe200078e007a */
[----:B------:R-:W-:Y:S01]  /*ec60*/  BSSY B1, `(.L_x_587) ;  /* 0x000000b000017945 */ /* 0x000fe20003800000 */
[----:B------:R-:W-:Y:S01]  /*ec70*/  @!P6 IMAD.MOV.U32 R5, RZ, RZ, R123 ;  /* 0x000000ffff05e224 */ /* 0x000fe200078e007b */
[----:B------:R-:W-:Y:S02]  /*ec80*/  @!P3 IADD3.X R9, R123, UR44, RZ, P4, !PT ;  /* 0x0000002c7b09bc10 */ /* 0x000fe4000a7fe4ff */
[C---:B------:R-:W-:Y:S02]  /*ec90*/  ISETP.LT.OR P2, PT, R0.reuse, 0xb1, !P1 ;  /* 0x000000b10000780c */ /* 0x040fe40004f41670 */
[----:B------:R0:W-:Y:S01]  /*eca0*/  @!P6 STG.E.U8 desc[UR36][R4.64+0xa9], R109 ;  /* 0x0000a96d0400e986 */ /* 0x0001e2000c101124 */
[----:B------:R-:W-:-:S02]  /*ecb0*/  ISETP.LT.OR P6, PT, R0, 0xb1, !P0 ;  /* 0x000000b10000780c */ /* 0x000fc400047c1670 */
[----:B-1----:R-:W-:Y:S01]  /*ecc0*/  @!P5 IADD3 R10, P4, R122, UR45, RZ ;  /* 0x0000002d7a0adc10 */ /* 0x002fe2000ff9e0ff */
[----:B------:R-:W-:-:S12]  /*ecd0*/  @P3 BRA `(.L_x_588) ;  /* 0x00000000000c3947 */ /* 0x000fd80003800000 */
[----:B------:R-:W2:Y:S02]  /*ece0*/  LDG.E.U8 R16, desc[UR36][R12.64+0xa8] ;  /* 0x0000a8240c107981 */ /* 0x000ea4000c1e1100 */
[----:B--2---:R-:W-:-:S05]  /*ecf0*/  PRMT R3, R16, 0x8880, RZ ;  /* 0x0000888010037816 */ /* 0x004fca00000000ff */
[----:B------:R-:W-:-:S07]  /*ed00*/  IMAD R2, R3, R18, RZ ;  /* 0x0000001203027224 */ /* 0x000fce00078e02ff */
.L_x_588:
[----:B------:R-:W-:Y:S05]  /*ed10*/  BSYNC B1 ;  /* 0x0000000000017941 */ /* 0x000fea0003800000 */
.L_x_587:
        /* <DEDUP_REMOVED lines=8> */
.L_x_590:
[----:B------:R-:W-:Y:S05]  /*eda0*/  BSYNC B1 ;  /* 0x0000000000017941 */ /* 0x000fea0003800000 */
.L_x_589:
[----:B------:R-:W-:Y:S01]  /*edb0*/  @!P5 IMAD R111, R111, R17, R2 ;  /* 0x000000116f6fd224 */ /* 0x000fe200078e0202 */
[----:B------:R-:W-:Y:S04]  /*edc0*/  BSSY B1, `(.L_x_591) ;  /* 0x0000006000017945 */ /* 0x000fe80003800000 */
[----:B------:R2:W-:Y:S01]  /*edd0*/  @!P5 STG.E.U8 desc[UR36][R10.64+0xa9], R111 ;  /* 0x0000a96f0a00d986 */ /* 0x0005e2000c101124 */
[----:B------:R-:W-:Y:S05]  /*ede0*/  @P6 BRA `(.L_x_592) ;  /* 0x00000000000c6947 */ /* 0x000fea0003800000 */
[----:B------:R-:W1:Y:S02]  /*edf0*/  LDG.E.U8 R16, desc[UR36][R6.64+0xb0] ;  /* 0x0000b02406107981 */ /* 0x000e64000c1e1100 */
[----:B-1----:R-:W-:-:S05]  /*ee00*/  PRMT R3, R16, 0x8880, RZ ;  /* 0x0000888010037816 */ /* 0x002fca00000000ff */
[----:B------:R-:W-:-:S07]  /*ee10*/  IMAD R2, R3, R18, RZ ;  /* 0x0000001203027224 */ /* 0x000fce00078e02ff */
.L_x_592:
[----:B------:R-:W-:Y:S05]  /*ee20*/  BSYNC B1 ;  /* 0x0000000000017941 */ /* 0x000fea0003800000 */
.L_x_591:
[----:B------:R-:W-:Y:S01]  /*ee30*/  ISETP.LT.OR P5, PT, R0, 0xb2, !P0 ;  /* 0x000000b20000780c */ /* 0x000fe200047a1670 */
[----:B-1----:R-:W-:Y:S01]  /*ee40*/  @!P6 IMAD R3, R112, R17, R2 ;  /* 0x000000117003e224 */ /* 0x002fe200078e0202 */
[----:B------:R-:W-:Y:S01]  /*ee50*/  BSSY B1, `(.L_x_593) ;  /* 0x000000b000017945 */ /* 0x000fe20003800000 */
[----:B0-----:R-:W-:Y:S01]  /*ee60*/  @!P6 IMAD.MOV.U32 R4, RZ, RZ, R122 ;  /* 0x000000ffff04e224 */ /* 0x001fe200078e007a */
[C---:B------:R-:W-:Y:S01]  /*ee70*/  ISETP.LT.OR P4, PT, R0.reuse, 0xb2, !P1 ;  /* 0x000000b20000780c */ /* 0x040fe20004f81670 */
[----:B------:R-:W-:Y:S01]  /*ee80*/  @!P6 IMAD.MOV.U32 R5, RZ, RZ, R123 ;  /* 0x000000ffff05e224 */ /* 0x000fe200078e007b */
[----:B------:R-:W-:-:S04]  /*ee90*/  ISETP.LT.OR P3, PT, R0, 0xb9, !P1 ;  /* 0x000000b90000780c */ /* 0x000fc80004f61670 */
[----:B------:R0:W-:Y:S01]  /*eea0*/  @!P6 STG.E.U8 desc[UR36][R4.64+0xb0], R3 ;  /* 0x0000b0030400e986 */ /* 0x0001e2000c101124 */
[----:B------:R-:W-:Y:S02]  /*eeb0*/  @!P2 IADD3 R8, P6, R122, UR45, RZ ;  /* 0x0000002d7a08ac10 */ /* 0x000fe4000ffde0ff */
[----:B------:R-:W-:Y:S11]  /*eec0*/  @P5 BRA `(.L_x_594) ;  /* 0x00000000000c5947 */ /* 0x000ff60003800000 */
[----:B------:R-:W0:Y:S02]  /*eed0*/  LDG.E.U8 R16, desc[UR36][R6.64+0xb1] ;  /* 0x0000b12406107981 */ /* 0x000e24000c1e1100 */
[----:B0-----:R-:W-:-:S05]  /*eee0*/  PRMT R3, R16, 0x8880, RZ ;  /* 0x0000888010037816 */ /* 0x001fca00000000ff */
[----:B------:R-:W-:-:S07]  /*eef0*/  IMAD R2, R3, R18, RZ ;  /* 0x0000001203027224 */ /* 0x000fce00078e02ff */
.L_x_594:
[----:B------:R-:W-:Y:S05]  /*ef00*/  BSYNC B1 ;  /* 0x0000000000017941 */ /* 0x000fea0003800000 */
.L_x_593:
        /* <DEDUP_REMOVED lines=10> */
.L_x_596:
[----:B------:R-:W-:Y:S05]  /*efb0*/  BSYNC B1 ;  /* 0x0000000000017941 */ /* 0x000fea0003800000 */
.L_x_595:
[----:B------:R-:W-:Y:S01]  /*efc0*/  @!P2 IMAD R3, R114, R17, R2 ;  /* 0x000000117203a224 */ /* 0x000fe200078e0202 */
[----:B------:R-:W-:Y:S01]  /*efd0*/  BSSY B1, `(.L_x_597) ;  /* 0x000000b000017945 */ /* 0x000fe20003800000 */
[C---:B------:R-:W-:Y:S02]  /*efe0*/  ISETP.LT.OR P5, PT, R0.reuse, 0xb9, !P0 ;  /* 0x000000b90000780c */ /* 0x040fe400047a1670 */
[----:B------:R-:W-:Y:S01]  /*eff0*/  ISETP.LT.OR P0, PT, R0, 0xba, !P0 ;  /* 0x000000ba0000780c */ /* 0x000fe20004701670 */
[----:B------:R1:W-:Y:S01]  /*f000*/  @!P2 STG.E.U8 desc[UR36][R8.64+0xb0], R3 ;  /* 0x0000b0030800a986 */ /* 0x0003e2000c101124 */
[C---:B0-----:R-:W-:Y:S02]  /*f010*/  @!P4 IADD3 R4, P2, R122.reuse, UR45, RZ ;  /* 0x0000002d7a04cc10 */ /* 0x041fe4000ff5e0ff */
[----:B--2---:R-:W-:Y:S02]  /*f020*/  @!P3 IADD3 R10, P6, R122, UR45, RZ ;  /* 0x0000002d7a0abc10 */ /* 0x004fe4000ffde0ff */
[----:B------:R-:W-:Y:S01]  /*f030*/  @!P4 IADD3.X R5, R123, UR44, RZ, P2, !PT ;  /* 0x0000002c7b05cc10 */ /* 0x000fe200097fe4ff */
[----:B------:R-:W-:Y:S10]  /*f040*/  @P4 BRA `(.L_x_598) ;  /* 0x00000000000c4947 */ /* 0x000ff40003800000 */
[----:B------:R-:W1:Y:S02]  /*f050*/  LDG.E.U8 R16, desc[UR36][R12.64+0xb1] ;  /* 0x0000b1240c107981 */ /* 0x000e64000c1e1100 */
[----:B-1----:R-:W-:-:S05]  /*f060*/  PRMT R3, R16, 0x8880, RZ ;  /* 0x0000888010037816 */ /* 0x002fca00000000ff */
[----:B------:R-:W-:-:S07]  /*f070*/  IMAD R2, R3, R18, RZ ;  /* 0x0000001203027224 */ /* 0x000fce00078e02ff */
.L_x_598:
[----:B------:R-:W-:Y:S05]  /*f080*/  BSYNC B1 ;  /* 0x0000000000017941 */ /* 0x000fea0003800000 */
.L_x_597:
[----:B------:R-:W-:Y:S01]  /*f090*/  @!P4 IMAD R115, R115, R17, R2 ;  /* 0x000000117373c224 */ /* 0x000fe200078e0202 */
[----:B------:R-:W-:Y:S04]  /*f0a0*/  BSSY B1, `(.L_x_599) ;  /* 0x0000006000017945 */ /* 0x000fe80003800000 */
[----:B------:R0:W-:Y:S01]  /*f0b0*/  @!P4 STG.E.U8 desc[UR36][R4.64+0xb1], R115 ;  /* 0x0000b1730400c986 */ /* 0x0001e2000c101124 */
[----:B------:R-:W-:Y:S05]  /*f0c0*/  @P5 BRA `(.L_x_600) ;  /* 0x00000000000c5947 */ /* 0x000fea0003800000 */
[----:B------:R-:W1:Y:S02]  /*f0d0*/  LDG.E.U8 R16, desc[UR36][R6.64+0xb8] ;  /* 0x0000b82406107981 */ /* 0x000e64000c1e1100 */
[----:B-1----:R-:W-:-:S05]  /*f0e0*/  PRMT R3, R16, 0x8880, RZ ;  /* 0x0000888010037816 */ /* 0x002fca00000000ff */
[----:B------:R-:W-:-:S07]  /*f0f0*/  IMAD R2, R3, R18, RZ ;  /* 0x0000001203027224 */ /* 0x000fce00078e02ff */
.L_x_600:
[----:B------:R-:W-:Y:S05]  /*f100*/  BSYNC B1 ;  /* 0x0000000000017941 */ /* 0x000fea0003800000 */
.L_x_599:
[----:B-1----:R-:W-:Y:S01]  /*f110*/  @!P5 IMAD R3, R116, R17, R2 ;  /* 0x000000117403d224 */ /* 0x002fe200078e0202 */
        /* <DEDUP_REMOVED lines=8> */
.L_x_602:
[----:B------:R-:W-:Y:S05]  /*f1a0*/  BSYNC B1 ;  /* 0x0000000000017941 */ /* 0x000fea0003800000 */
.L_x_601:
        /* <DEDUP_REMOVED lines=10> */
.L_x_604:
[----:B------:R-:W-:Y:S05]  /*f250*/  BSYNC B1 ;  /* 0x0000000000017941 */ /* 0x000fea0003800000 */
.L_x_603:
[----:B------:R-:W-:Y:S01]  /*f260*/  @!P3 IMAD R3, R118, R17, R2 ;  /* 0x000000117603b224 */ /* 0x000fe200078e0202 */
[----:B------:R-:W-:Y:S01]  /*f270*/  ISETP.LT.OR P1, PT, R0, 0xba, !P1 ;  /* 0x000000ba0000780c */ /* 0x000fe20004f21670 */
[----:B------:R-:W-:Y:S03]  /*f280*/  BSSY B1, `(.L_x_605) ;  /* 0x0000006000017945 */ /* 0x000fe60003800000 */
[----:B------:R1:W-:Y:S09]  /*f290*/  @!P3 STG.E.U8 desc[UR36][R10.64+0xb8], R3 ;  /* 0x0000b8030a00b986 */ /* 0x0003f2000c101124 */
[----:B------:R-:W-:Y:S05]  /*f2a0*/  @P1 BRA `(.L_x_606) ;  /* 0x00000000000c1947 */ /* 0x000fea0003800000 */
[----:B------:R-:W1:Y:S02]  /*f2b0*/  LDG.E.U8 R16, desc[UR36][R12.64+0xb9] ;  /* 0x0000b9240c107981 */ /* 0x000e64000c1e1100 */
[----:B-1----:R-:W-:-:S05]  /*f2c0*/  PRMT R3, R16, 0x8880, RZ ;  /* 0x0000888010037816 */ /* 0x002fca00000000ff */
[----:B------:R-:W-:-:S07]  /*f2d0*/  IMAD R2, R3, R18, RZ ;  /* 0x0000001203027224 */ /* 0x000fce00078e02ff */
.L_x_606:
[----:B------:R-:W-:Y:S05]  /*f2e0*/  BSYNC B1 ;  /* 0x0000000000017941 */ /* 0x000fea0003800000 */
.L_x_605:
[----:B------:R-:W-:Y:S01]  /*f2f0*/  IMAD R119, R119, R17, R2 ;  /* 0x0000001177777224 */ /* 0x000fe200078e0202 */
[----:B------:R-:W-:Y:S06]  /*f300*/  @P1 BRA `(.L_x_607) ;  /* 0x0000004c00d81947 */ /* 0x000fec0003800000 */
[----:B------:R-:W-:-:S04]  /*f310*/  IADD3 R2, P0, R122, UR45, RZ ;  /* 0x0000002d7a027c10 */ /* 0x000fc8000ff1e0ff */
[----:B-1----:R-:W-:-:S05]  /*f320*/  IADD3.X R3, R123, UR44, RZ, P0, !PT ;  /* 0x0000002c7b037c10 */ /* 0x002fca00087fe4ff */
[----:B------:R2:W-:Y:S01]  /*f330*/  STG.E.U8 desc[UR36][R2.64+0xb9], R119 ;  /* 0x0000b97702007986 */ /* 0x0005e2000c101124 */
[----:B------:R-:W-:Y:S05]  /*f340*/  BRA `(.L_x_607) ;  /* 0x0000004c00c87947 */ /* 0x000fea0003800000 */
.L_x_30:
[----:B------:R-:W2:Y:S01]  /*f350*/  LDL.LU R4, [R1] ;  /* 0x0000000001047983 */ /* 0x000ea20000300800 */
[----:B------:R-:W-:-:S03]  /*f360*/  ULDC.64 UR4, c[0x0][0x5c0] ;  /* 0x0001700000047ab9 */ /* 0x000fc60000000a00 */
[----:B------:R-:W3:Y:S04]  /*f370*/  LDL.LU R5, [R1+0x4] ;  /* 0x0000040001057983 */ /* 0x000ee80000300800 */
[----:B------:R-:W4:Y:S04]  /*f380*/  LDL.LU R7, [R1+0x60] ;  /* 0x0000600001077983 */ /* 0x000f280000300800 */
[----:B------:R-:W5:Y:S04]  /*f390*/  LDL.LU R235, [R1+0x104] ;  /* 0x0001040001eb7983 */ /* 0x000f680000300800 */
        /* <DEDUP_REMOVED lines=21> */
[----:B------:R-:W5:Y:S01]  /*f4f0*/  LDL.LU R219, [R1+0x15c] ;  /* 0x00015c0001db7983 */ /* 0x000f620000300800 */
[----:B------:R-:W-:-:S03]  /*f500*/  IADD3 R2, P2, R2, UR4, RZ ;  /* 0x0000000402027c10 */ /* 0x000fc6000ff5e0ff */
[----:B------:R-:W5:Y:S04]  /*f510*/  LDL.LU R218, [R1+0x160] ;  /* 0x0001600001da7983 */ /* 0x000f680000300800 */
[----:B------:R-:W5:Y:S04]  /*f520*/  LDL.LU R217, [R1+0x164] ;  /* 0x0001640001d97983 */ /* 0x000f680000300800 */
[----:B------:R-:W5:Y:S04]  /*f530*/  LDL.LU R216, [R1+0x168] ;  /* 0x0001680001d87983 */ /* 0x000f680000300800 */
[----:B------:R-:W5:Y:S01]  /*f540*/  LDL.LU R23, [R1+0x16c] ;  /* 0x00016c0001177983 */ /* 0x000f620000300800 */
[----:B------:R-:W-:-:S03]  /*f550*/  IADD3.X R3, R6, UR5, RZ, P2, !PT ;  /* 0x0000000506037c10 */ /* 0x000fc600097fe4ff */
[----:B------:R-:W5:Y:S04]  /*f560*/  LDL.LU R22, [R1+0x170] ;  /* 0x0001700001167983 */ /* 0x000f680000300800 */
[----:B------:R-:W5:Y:S04]  /*f570*/  LDL.LU R20, [R1+0x174] ;  /* 0x0001740001147983 */ /* 0x000f680000300800 */
[----:B------:R-:W5:Y:S04]  /*f580*/  LDL.LU R12, [R1+0x178] ;  /* 0x00017800010c7983 */ /* 0x000f680000300800 */
[----:B------:R-:W5:Y:S01]  /*f590*/  LDL.LU R10, [R1+0x17c] ;  /* 0x00017c00010a7983 */ /* 0x000f620000300800 */
[----:B------:R-:W-:-:S03]  /*f5a0*/  ISETP.GE.AND P1, PT, R14, 0x1, PT ;  /* 0x000000010e00780c */ /* 0x000fc60003f26270 */
[----:B------:R-:W4:Y:S01]  /*f5b0*/  LDL.LU R6, [R1+0x8] ;  /* 0x0000080001067983 */ /* 0x000f220000300800 */
[----:B------:R-:W-:-:S13]  /*f5c0*/  ISETP.LT.OR P0, PT, R0, 0x1, !P1 ;  /* 0x000000010000780c */ /* 0x000fda0004f01670 */
[----:B--2---:R-:W-:-:S05]  /*f5d0*/  @!P0 IMAD R4, R4, R17, RZ ;  /* 0x0000001104048224 */ /* 0x004fca00078e02ff */
[----:B------:R3:W-:Y:S01]  /*f5e0*/  @!P0 STG.E.U8 desc[UR36][R2.64], R4 ;  /* 0x0000000402008986 */ /* 0x0007e2000c101124 */
[----:B------:R-:W-:-:S13]  /*f5f0*/  ISETP.LT.OR P0, PT, R0, 0x2, !P1 ;  /* 0x000000020000780c */ /* 0x000fda0004f01670 */
[----:B---3--:R-:W-:-:S05]  /*f600*/  @!P0 IMAD R4, R5, R17, RZ ;  /* 0x0000001105048224 */ /* 0x008fca00078e02ff */
[----:B------:R0:W-:Y:S01]  /*f610*/  @!P0 STG.E.U8 desc[UR36][R2.64+0x1], R4 ;  /* 0x0000010402008986 */ /* 0x0001e2000c101124 */
[----:B------:R-:W-:-:S04]  /*f620*/  ISETP.GE.AND P0, PT, R14, 0x9, PT ;  /* 0x000000090e00780c */ /* 0x000fc80003f06270 */
[----:B------:R-:W-:-:S13]  /*f630*/  ISETP.LT.OR P2, PT, R0, 0x1, !P0 ;  /* 0x000000010000780c */ /* 0x000fda0004741670 */
[----:B0-----:R-:W-:-:S04]  /*f640*/  @!P2 IADD3 R4, P3, R2, UR45, RZ ;  /* 0x0000002d0204ac10 */ /* 0x001fc8000ff7e0ff */
[----:B------:R-:W-:Y:S01]  /*f650*/  @!P2 IADD3.X R5, R3, UR44, RZ, P3, !PT ;  /* 0x0000002c0305ac10 */ /* 0x000fe20009ffe4ff */
[----:B----4-:R-:W-:-:S05]  /*f660*/  @!P2 IMAD R6, R6, R17, RZ ;  /* 0x000000110606a224 */ /* 0x010fca00078e02ff */
[----:B------:R0:W-:Y:S04]  /*f670*/  @!P2 STG.E.U8 desc[UR36][R4.64], R6 ;  /* 0x000000060400a986 */ /* 0x0001e8000c101124 */
[----:B0-----:R-:W2:Y:S01]  /*f680*/  LDL.LU R6, [R1+0xc] ;  /* 0x00000c0001067983 */ /* 0x001ea20000300800 */
[----:B------:R-:W-:-:S13]  /*f690*/  ISETP.LT.OR P2, PT, R0, 0x2, !P0 ;  /* 0x000000020000780c */ /* 0x000fda0004741670 */
[----:B------:R-:W-:-:S04]  /*f6a0*/  @!P2 IADD3 R4, P4, R2, UR45, RZ ;  /* 0x0000002d0204ac10 */ /* 0x000fc8000ff9e0ff */
[----:B------:R-:W-:Y:S01]  /*f6b0*/  @!P2 IADD3.X R5, R3, UR44, RZ, P4, !PT ;  /* 0x0000002c0305ac10 */ /* 0x000fe2000a7fe4ff */
[----:B--2---:R-:W-:-:S05]  /*f6c0*/  @!P2 IMAD R6, R6, R17, RZ ;  /* 0x000000110606a224 */ /* 0x004fca00078e02ff */
[----:B------:R0:W-:Y:S04]  /*f6d0*/  @!P2 STG.E.U8 desc[UR36][R4.64+0x1], R6 ;  /* 0x000001060400a986 */ /* 0x0001e8000c101124 */
[----:B0-----:R-:W2:Y:S04]  /*f6e0*/  LDL.LU R4, [R1+0x10] ;  /* 0x0000100001047983 */ /* 0x001ea80000300800 */
[----:B------:R-:W3:Y:S04]  /*f6f0*/  LDL.LU R5, [R1+0x14] ;  /* 0x0000140001057983 */ /* 0x000ee80000300800 */
[----:B------:R-:W4:Y:S01]  /*f700*/  LDL.LU R6, [R1+0x18] ;  /* 0x0000180001067983 */ /* 0x000f220000300800 */
[----:B------:R-:W-:-:S02]  /*f710*/  ISETP.LT.OR P3, PT, R0, 0x9, !P1 ;  /* 0x000000090000780c */ /* 0x000fc40004f61670 */
[----:B------:R-:W-:-:S11]  /*f720*/  ISETP.LT.OR P2, PT, R0, 0xa, !P1 ;  /* 0x0000000a0000780c */ /* 0x000fd60004f41670 */
[----:B--2---:R-:W-:-:S05]  /*f730*/  @!P3 IMAD R4, R4, R17, RZ ;  /* 0x000000110404b224 */ /* 0x004fca00078e02ff */
[----:B------:R3:W-:Y:S01]  /*f740*/  @!P3 STG.E.U8 desc[UR36][R2.64+0x8], R4 ;  /* 0x000008040200b986 */ /* 0x0007e2000c101124 */
[----:B------:R-:W-:Y:S01]  /*f750*/  ISETP.LT.OR P3, PT, R0, 0x9, !P0 ;  /* 0x000000090000780c */ /* 0x000fe20004761670 */
[----:B---3--:R-:W-:-:S05]  /*f760*/  @!P2 IMAD R4, R5, R17, RZ ;  /* 0x000000110504a224 */ /* 0x008fca00078e02ff */
[----:B------:R0:W-:Y:S07]  /*f770*/  @!P2 STG.E.U8 desc[UR36][R2.64+0x9], R4 ;  /* 0x000009040200a986 */ /* 0x0001ee000c101124 */
[----:B----4-:R-:W-:Y:S01]  /*f780*/  @!P3 IMAD R6, R6, R17, RZ ;  /* 0x000000110606b224 */ /* 0x010fe200078e02ff */
[----:B0-----:R-:W-:-:S04]  /*f790*/  @!P3 IADD3 R4, P4, R2, UR45, RZ ;  /* 0x0000002d0204bc10 */ /* 0x001fc8000ff9e0ff */
[----:B------:R-:W-:-:S05]  /*f7a0*/  @!P3 IADD3.X R5, R3, UR44, RZ, P4, !PT ;  /* 0x0000002c0305bc10 */ /* 0x000fca000a7fe4ff */
        /* <DEDUP_REMOVED lines=71> */
[C---:B------:R-:W-:Y:S02]  /*fc20*/  ISETP.LT.OR P4, PT, R0.reuse, 0x2a, !P1 ;  /* 0x0000002a0000780c */ /* 0x040fe40004f81670 */
[----:B------:R-:W-:-:S09]  /*fc30*/  ISETP.LT.OR P2, PT, R0, 0x29, !P0 ;  /* 0x000000290000780c */ /* 0x000fd20004741670 */
[----:B--2---:R-:W-:-:S05]  /*fc40*/  @!P3 IMAD R4, R4, R17, RZ ;  /* 0x000000110404b224 */ /* 0x004fca00078e02ff */
[----:B------:R3:W-:Y:S02]  /*fc50*/  @!P3 STG.E.U8 desc[UR36][R2.64+0x28], R4 ;  /* 0x000028040200b986 */ /* 0x0007e4000c101124 */
[----:B---3--:R-:W-:-:S05]  /*fc60*/  @!P4 IMAD R4, R5, R17, RZ ;  /* 0x000000110504c224 */ /* 0x008fca00078e02ff */
[----:B------:R0:W-:Y:S01]  /*fc70*/  @!P4 STG.E.U8 desc[UR36][R2.64+0x29], R4 ;  /* 0x000029040200c986 */ /* 0x0001e2000c101124 */
        /* <DEDUP_REMOVED lines=11> */
[----:B------:R-:W3:Y:S01]  /*fd30*/  LDL.LU R5, [R1+0x68] ;  /* 0x0000680001057983 */ /* 0x000ee20000300800 */
[C---:B------:R-:W-:Y:S02]  /*fd40*/  ISETP.LT.OR P6, PT, R0.reuse, 0x31, !P1 ;  /* 0x000000310000780c */ /* 0x040fe40004fc1670 */
[----:B------:R-:W-:-:S02]  /*fd50*/  ISETP.LT.OR P3, PT, R0, 0x31, !P0 ;  /* 0x000000310000780c */ /* 0x000fc40004761670 */
[----:B------:R-:W-:-:S09]  /*fd60*/  ISETP.LT.OR P2, PT, R0, 0x32, !P1 ;  /* 0x000000320000780c */ /* 0x000fd20004f41670 */
[----:B------:R-:W-:-:S05]  /*fd70*/  @!P6 IMAD R7, R7, R17, RZ ;  /* 0x000000110707e224 */ /* 0x000fca00078e02ff */
[----:B------:R0:W-:Y:S01]  /*fd80*/  @!P6 STG.E.U8 desc[UR36][R2.64+0x30], R7 ;  /* 0x000030070200e986 */ /* 0x0001e2000c101124 */
[----:B------:R-:W-:-:S04]  /*fd90*/  @!P3 IADD3 R6, P6, R2, UR45, RZ ;  /* 0x0000002d0206bc10 */ /* 0x000fc8000ffde0ff */
[----:B0-----:R-:W-:Y:S01]  /*fda0*/  @!P3 IADD3.X R7, R3, UR44, RZ, P6, !PT ;  /* 0x0000002c0307bc10 */ /* 0x001fe2000b7fe4ff */
[-C--:B--2---:R-:W-:Y:S02]  /*fdb0*/  @!P2 IMAD R4, R4, R17.reuse, RZ ;  /* 0x000000110404a224 */ /* 0x084fe400078e02ff */
[----:B---3--:R-:W-:-:S03]  /*fdc0*/  @!P3 IMAD R5, R5, R17, RZ ;  /* 0x000000110505b224 */ /* 0x008fc600078e02ff */
[----:B------:R-:W-:Y:S04]  /*fdd0*/  @!P2 STG.E.U8 desc[UR36][R2.64+0x31], R4 ;  /* 0x000031040200a986 */ /* 0x000fe8000c101124 */
[----:B------:R0:W-:Y:S04]  /*fde0*/  @!P3 STG.E.U8 desc[UR36][R6.64+0x30], R5 ;  /* 0x000030050600b986 */ /* 0x0001e8000c101124 */
[----:B0-----:R-:W2:Y:S01]  /*fdf0*/  LDL.LU R6, [R1+0x6c] ;  /* 0x00006c0001067983 */ /* 0x001ea20000300800 */
[----:B------:R-:W-:-:S03]  /*fe00*/  ISETP.LT.OR P4, PT, R0, 0x32, !P0 ;  /* 0x000000320000780c */ /* 0x000fc60004781670 */
[----:B------:R-:W3:Y:S10]  /*fe10*/  LDL.LU R7, [R1+0x70] ;  /* 0x0000700001077983 */ /* 0x000ef40000300800 */
[----:B------:R-:W-:-:S04]  /*fe20*/  @!P4 IADD3 R4, P6, R2, UR45, RZ ;  /* 0x0000002d0204cc10 */ /* 0x000fc8000ffde0ff */
[----:B------:R-:W-:Y:S01]  /*fe30*/  @!P4 IADD3.X R5, R3, UR44, RZ, P6, !PT ;  /* 0x0000002c0305cc10 */ /* 0x000fe2000b7fe4ff */
[----:B--2---:R-:W-:-:S05]  /*fe40*/  @!P4 IMAD R6, R6, R17, RZ ;  /* 0x000000110606c224 */ /* 0x004fca00078e02ff */
[----:B------:R0:W-:Y:S04]  /*fe50*/  @!P4 STG.E.U8 desc[UR36][R4.64+0x31], R6 ;  /* 0x000031060400c986 */ /* 0x0001e8000c101124 */
[----:B0-----:R-:W2:Y:S04]  /*fe60*/  LDL.LU R6, [R1+0x78] ;  /* 0x0000780001067983 */ /* 0x001ea80000300800 */
[----:B------:R-:W4:Y:S01]  /*fe70*/  LDL.LU R5, [R1+0x74] ;  /* 0x0000740001057983 */ /* 0x000f220000300800 */
[C---:B------:R-:W-:Y:S02]  /*fe80*/  ISETP.LT.OR P5, PT, R0.reuse, 0x39, !P1 ;  /* 0x000000390000780c */ /* 0x040fe40004fa1670 */
[----:B------:R-:W-:-:S02]  /*fe90*/  ISETP.LT.OR P2, PT, R0, 0x39, !P0 ;  /* 0x000000390000780c */ /* 0x000fc40004741670 */
[----:B------:R-:W-:-:S09]  /*fea0*/  ISETP.LT.OR P3, PT, R0, 0x3a, !P1 ;  /* 0x0000003a0000780c */ /* 0x000fd20004f61670 */
[----:B---3--:R-:W-:Y:S02]  /*feb0*/  @!P5 IMAD R7, R7, R17, RZ ;  /* 0x000000110707d224 */ /* 0x008fe400078e02ff */
[----:B------:R-:W-:-:S03]  /*fec0*/  @!P2 IADD3 R4, P6, R2, UR45, RZ ;  /* 0x0000002d0204ac10 */ /* 0x000fc6000ffde0ff */
[----:B------:R4:W-:Y:S01]  /*fed0*/  @!P5 STG.E.U8 desc[UR36][R2.64+0x38], R7 ;  /* 0x000038070200d986 */ /* 0x0009e2000c101124 */
[-C--:B--2---:R-:W-:Y:S02]  /*fee0*/  @!P2 IMAD R6, R6, R17.reuse, RZ ;  /* 0x000000110606a224 */ /* 0x084fe400078e02ff */
[----:B----4-:R-:W-:Y:S01]  /*fef0*/  @!P3 IMAD R7, R5, R17, RZ ;  /* 0x000000110507b224 */ /* 0x010fe200078e02ff */
[----:B------:R-:W-:-:S04]  /*ff00*/  @!P2 IADD3.X R5, R3, UR44, RZ, P6, !PT ;  /* 0x0000002c0305ac10 */ /* 0x000fc8000b7fe4ff */
[----:B------:R0:W-:Y:S04]  /*ff10*/  @!P3 STG.E.U8 desc[UR36][R2.64+0x39], R7 ;  /* 0x000039070200b986 */ /* 0x0001e8000c101124 */
[----:B------:R1:W-:Y:S04]  /*ff20*/  @!P2 STG.E.U8 desc[UR36][R4.64+0x38], R6 ;  /* 0x000038060400a986 */ /* 0x0003e8000c101124 */
[----:B0-----:R-:W2:Y:S04]  /*ff30*/  LDL.LU R7, [R1+0x80] ;  /* 0x0000800001077983 */ /* 0x001ea80000300800 */
[----:B-1----:R-:W3:Y:S01]  /*ff40*/  LDL.LU R6, [R1+0x7c] ;  /* 0x00007c0001067983 */ /* 0x002ee20000300800 */
[----:B------:R-:W-:-:S13]  /*ff50*/  ISETP.LT.OR P4, PT, R0, 0x3a, !P0 ;  /* 0x0000003a0000780c */ /* 0x000fda0004781670 */
[----:B------:R-:W-:-:S04]  /*ff60*/  @!P4 IADD3 R4, P5, R2, UR45, RZ ;  /* 0x0000002d0204cc10 */ /* 0x000fc8000ffbe0ff */
[----:B------:R-:W-:Y:S01]  /*ff70*/  @!P4 IADD3.X R5, R3, UR44, RZ, P5, !PT ;  /* 0x0000002c0305cc10 */ /* 0x000fe2000affe4ff */
[----:B---3--:R-:W-:-:S05]  /*ff80*/  @!P4 IMAD R6, R6, R17, RZ ;  /* 0x000000110606c224 */ /* 0x008fca00078e02ff */
[----:B------:R0:W-:Y:S04]  /*ff90*/  @!P4 STG.E.U8 desc[UR36][R4.64+0x39], R6 ;  /* 0x000039060400c986 */ /* 0x0001e8000c101124 */
[----:B0-----:R-:W3:Y:S04]  /*ffa0*/  LDL.LU R4, [R1+0x84] ;  /* 0x0000840001047983 */ /* 0x001ee80000300800 */
[----:B------:R-:W4:Y:S01]  /*ffb0*/  LDL.LU R5, [R1+0x88] ;  /* 0x0000880001057983 */ /* 0x000f220000300800 */
[C---:B------:R-:W-:Y:S02]  /*ffc0*/  ISETP.LT.OR P6, PT, R0.reuse, 0x41, !P1 ;  /* 0x000000410000780c */ /* 0x040fe40004fc1670 */
[----:B------:R-:W-:-:S02]  /*ffd0*/  ISETP.LT.OR P3, PT, R0, 0x41, !P0 ;  /* 0x000000410000780c */ /* 0x000fc40004761670 */
[----:B------:R-:W-:-:S09]  /*ffe0*/  ISETP.LT.OR P2, PT, R0, 0x42, !P1 ;  /* 0x000000420000780c */ /* 0x000fd20004f41670 */
[----:B--2---:R-:W-:-:S05]  /*fff0*/  @!P6 IMAD R7, R7, R17, RZ ;  /* 0x000000110707e224 */ /* 0x004fca00078e02ff */
[----:B------:R0:W-:Y:S01]  /*10000*/  @!P6 STG.E.U8 desc[UR36][R2.64+0x40], R7 ;  /* 0x000040070200e986 */ /* 0x0001e2000c101124 */
[----:B------:R-:W-:-:S04]  /*10010*/  @!P3 IADD3 R6, P6, R2, UR45, RZ ;  /* 0x0000002d0206bc10 */ /* 0x000fc8000ffde0ff */
[----:B0-----:R-:W-:Y:S01]  /*10020*/  @!P3 IADD3.X R7, R3, UR44, RZ, P6, !PT ;  /* 0x0000002c0307bc10 */ /* 0x001fe2000b7fe4ff */
[-C--:B---3--:R-:W-:Y:S02]  /*10030*/  @!P2 IMAD R4, R4, R17.reuse, RZ ;  /* 0x000000110404a224 */ /* 0x088fe400078e02ff */
[----:B----4-:R-:W-:-:S03]  /*10040*/  @!P3 IMAD R5, R5, R17, RZ ;  /* 0x000000110505b224 */ /* 0x010fc600078e02ff */
        /* <DEDUP_REMOVED lines=144> */
[----:B------:R-:W-:-:S02]  /*10950*/  ISETP.LT.OR P4, PT, R0, 0x7a, !P0 ;  /* 0x0000007a0000780c */ /* 0x000fc40004781670 */
[C---:B------:R-:W-:Y:S02]  /*10960*/  ISETP.LT.OR P6, PT, R0.reuse, 0x81, !P1 ;  /* 0x000000810000780c */ /* 0x040fe40004fc1670 */
[C---:B------:R-:W-:Y:S02]  /*10970*/  ISETP.LT.OR P3, PT, R0.reuse, 0x81, !P0 ;  /* 0x000000810000780c */ /* 0x040fe40004761670 */
[----:B------:R-:W-:-:S07]  /*10980*/  ISETP.LT.OR P2, PT, R0, 0x82, !P1 ;  /* 0x000000820000780c */ /* 0x000fce0004f41670 */
[----:B------:R-:W-:-:S04]  /*10990*/  @!P4 IADD3 R4, P5, R2, UR45, RZ ;  /* 0x0000002d0204cc10 */ /* 0x000fc8000ffbe0ff */
[----:B------:R-:W-:Y:S02]  /*109a0*/  @!P4 IADD3.X R5, R3, UR44, RZ, P5, !PT ;  /* 0x0000002c0305cc10 */ /* 0x000fe4000affe4ff */
[----:B------:R-:W-:-:S13]  /*109b0*/  ISETP.LT.OR P5, PT, R0, 0x82, !P0 ;  /* 0x000000820000780c */ /* 0x000fda00047a1670 */
[-C--:B-----5:R-:W-:Y:S01]  /*109c0*/  @!P5 IMAD R9, R9, R17.reuse, RZ ;  /* 0x000000110909d224 */ /* 0x0a0fe200078e02ff */
[----:B------:R-:W-:Y:S01]  /*109d0*/  USHF.L.U64.HI UR4, UR12, 0x7, UR13 ;  /* 0x000000070c047899 */ /* 0x000fe2000801020d */
[-C--:B--2---:R-:W-:Y:S02]  /*109e0*/  @!P4 IMAD R7, R7, R17.reuse, RZ ;  /* 0x000000110707c224 */ /* 0x084fe400078e02ff */
[----:B---3--:R-:W-:-:S03]  /*109f0*/  @!P6 IMAD R6, R6, R17, RZ ;  /* 0x000000110606e224 */ /* 0x008fc600078e02ff */
[----:B------:R0:W-:Y:S04]  /*10a00*/  @!P4 STG.E.U8 desc[UR36][R4.64+0x79], R7 ;  /* 0x000079070400c986 */ /* 0x0001e8000c101124 */
[----:B------:R1:W-:Y:S01]  /*10a10*/  @!P6 STG.E.U8 desc[UR36][R2.64+0x80], R6 ;  /* 0x000080060200e986 */ /* 0x0003e2000c101124 */
[-C--:B0-----:R-:W-:Y:S01]  /*10a20*/  @!P2 IMAD R4, R235, R17.reuse, RZ ;  /* 0x00000011eb04a224 */ /* 0x081fe200078e02ff */
[----:B-1----:R-:W-:Y:S01]  /*10a30*/  @!P3 IADD3 R6, P6, R2, UR45, RZ ;  /* 0x0000002d0206bc10 */ /* 0x002fe2000ffde0ff */
[----:B------:R-:W-:-:S03]  /*10a40*/  @!P3 IMAD R5, R234, R17, RZ ;  /* 0x00000011ea05b224 */ /* 0x000fc600078e02ff */
[----:B------:R0:W-:Y:S01]  /*10a50*/  @!P2 STG.E.U8 desc[UR36][R2.64+0x81], R4 ;  /* 0x000081040200a986 */ /* 0x0001e2000c101124 */
[----:B------:R-:W-:Y:S02]  /*10a60*/  @!P3 IADD3.X R7, R3, UR44, RZ, P6, !PT ;  /* 0x0000002c0307bc10 */ /* 0x000fe4000b7fe4ff */
[C---:B------:R-:W-:Y:S02]  /*10a70*/  ISETP.LT.OR P2, PT, R0.reuse, 0x89, !P0 ;  /* 0x000000890000780c */ /* 0x040fe40004741670 */
[C---:B------:R-:W-:Y:S01]  /*10a80*/  ISETP.LT.OR P4, PT, R0.reuse, 0x89, !P1 ;  /* 0x000000890000780c */ /* 0x040fe20004f81670 */
[----:B------:R1:W-:Y:S01]  /*10a90*/  @!P3 STG.E.U8 desc[UR36][R6.64+0x80], R5 ;  /* 0x000080050600b986 */ /* 0x0003e2000c101124 */
[----:B------:R-:W-:Y:S02]  /*10aa0*/  ISETP.LT.OR P3, PT, R0, 0x8a, !P1 ;  /* 0x0000008a0000780c */ /* 0x000fe40004f61670 */
[----:B0-----:R-:W-:-:S04]  /*10ab0*/  @!P5 IADD3 R4, P6, R2, UR45, RZ ;  /* 0x0000002d0204dc10 */ /* 0x001fc8000ffde0ff */
[----:B-1----:R-:W-:-:S05]  /*10ac0*/  @!P5 IADD3.X R5, R3, UR44, RZ, P6, !PT ;  /* 0x0000002c0305dc10 */ /* 0x002fca000b7fe4ff */
[-C--:B------:R-:W-:Y:S01]  /*10ad0*/  @!P4 IMAD R11, R11, R17.reuse, RZ ;  /* 0x000000110b0bc224 */ /* 0x080fe200078e02ff */
[----:B------:R0:W-:Y:S01]  /*10ae0*/  @!P5 STG.E.U8 desc[UR36][R4.64+0x81], R9 ;  /* 0x000081090400d986 */ /* 0x0001e2000c101124 */
[----:B------:R-:W-:Y:S01]  /*10af0*/  ISETP.LT.OR P5, PT, R0, 0x8a, !P0 ;  /* 0x0000008a0000780c */ /* 0x000fe200047a1670 */
[-C--:B------:R-:W-:Y:S02]  /*10b00*/  @!P3 IMAD R13, R13, R17.reuse, RZ ;  /* 0x000000110d0db224 */ /* 0x080fe400078e02ff */
[----:B------:R-:W-:Y:S01]  /*10b10*/  @!P2 IMAD R7, R233, R17, RZ ;  /* 0x00000011e907a224 */ /* 0x000fe200078e02ff */
[----:B------:R-:W-:Y:S01]  /*10b20*/  @!P4 STG.E.U8 desc[UR36][R2.64+0x88], R11 ;  /* 0x0000880b0200c986 */ /* 0x000fe2000c101124 */
[----:B0-----:R-:W-:-:S04]  /*10b30*/  @!P2 IADD3 R4, P6, R2, UR45, RZ ;  /* 0x0000002d0204ac10 */ /* 0x001fc8000ffde0ff */
[----:B------:R-:W-:Y:S02]  /*10b40*/  @!P2 IADD3.X R5, R3, UR44, RZ, P6, !PT ;  /* 0x0000002c0305ac10 */ /* 0x000fe4000b7fe4ff */
[C---:B------:R-:W-:Y:S01]  /*10b50*/  ISETP.LT.OR P6, PT, R0.reuse, 0x91, !P1 ;  /* 0x000000910000780c */ /* 0x040fe20004fc1670 */
[----:B------:R-:W-:Y:S01]  /*10b60*/  @!P3 STG.E.U8 desc[UR36][R2.64+0x89], R13 ;  /* 0x0000890d0200b986 */ /* 0x000fe2000c101124 */
[----:B------:R-:W-:-:S03]  /*10b70*/  ISETP.LT.OR P4, PT, R0, 0x91, !P0 ;  /* 0x000000910000780c */ /* 0x000fc60004781670 */
[----:B------:R0:W-:Y:S01]  /*10b80*/  @!P2 STG.E.U8 desc[UR36][R4.64+0x88], R7 ;  /* 0x000088070400a986 */ /* 0x0001e2000c101124 */
[----:B------:R-:W-:Y:S01]  /*10b90*/  ISETP.LT.OR P2, PT, R0, 0x92, !P1 ;  /* 0x000000920000780c */ /* 0x000fe20004f41670 */
[----:B------:R-:W-:Y:S01]  /*10ba0*/  @!P5 IMAD R9, R232, R17, RZ ;  /* 0x00000011e809d224 */ /* 0x000fe200078e02ff */
[----:B0-----:R-:W-:-:S05]  /*10bb0*/  @!P5 IADD3 R4, P3, R2, UR45, RZ ;  /* 0x0000002d0204dc10 */ /* 0x001fca000ff7e0ff */
[----:B------:R-:W-:Y:S01]  /*10bc0*/  @!P6 IMAD R11, R231, R17, RZ ;  /* 0x00000011e70be224 */ /* 0x000fe200078e02ff */
[----:B------:R-:W-:Y:S02]  /*10bd0*/  @!P5 IADD3.X R5, R3, UR44, RZ, P3, !PT ;  /* 0x0000002c0305dc10 */ /* 0x000fe40009ffe4ff */
[----:B------:R-:W-:-:S03]  /*10be0*/  ISETP.LT.OR P3, PT, R0, 0x92, !P0 ;  /* 0x000000920000780c */ /* 0x000fc60004761670 */
[-C--:B------:R-:W-:Y:S01]  /*10bf0*/  @!P2 IMAD R13, R230, R17.reuse, RZ ;  /* 0x00000011e60da224 */ /* 0x080fe200078e02ff */
[----:B------:R0:W-:Y:S04]  /*10c00*/  @!P5 STG.E.U8 desc[UR36][R4.64+0x89], R9 ;  /* 0x000089090400d986 */ /* 0x0001e8000c101124 */
[----:B------:R1:W-:Y:S01]  /*10c10*/  @!P6 STG.E.U8 desc[UR36][R2.64+0x90], R11 ;  /* 0x0000900b0200e986 */ /* 0x0003e2000c101124 */
[----:B------:R-:W-:Y:S01]  /*10c20*/  @!P4 IADD3 R6, P6, R2, UR45, RZ ;  /* 0x0000002d0206cc10 */ /* 0x000fe2000ffde0ff */
[----:B------:R-:W-:Y:S01]  /*10c30*/  @!P4 IMAD R15, R15, R17, RZ ;  /* 0x000000110f0fc224 */ /* 0x000fe200078e02ff */
[----:B------:R-:W-:Y:S01]  /*10c40*/  ISETP.LT.OR P5, PT, R0, 0x99, !P1 ;  /* 0x000000990000780c */ /* 0x000fe20004fa1670 */
[----:B------:R-:W-:Y:S01]  /*10c50*/  @!P2 STG.E.U8 desc[UR36][R2.64+0x91], R13 ;  /* 0x0000910d0200a986 */ /* 0x000fe2000c101124 */
[----:B------:R-:W-:-:S02]  /*10c60*/  @!P4 IADD3.X R7, R3, UR44, RZ, P6, !PT ;  /* 0x0000002c0307cc10 */ /* 0x000fc4000b7fe4ff */
[----:B------:R-:W-:Y:S02]  /*10c70*/  ISETP.LT.OR P2, PT, R0, 0x99, !P0 ;  /* 0x000000990000780c */ /* 0x000fe40004741670 */
[----:B0-----:R-:W-:Y:S01]  /*10c80*/  @!P3 IADD3 R4, P6, R2, UR45, RZ ;  /* 0x0000002d0204bc10 */ /* 0x001fe2000ffde0ff */
[----:B------:R0:W-:Y:S01]  /*10c90*/  @!P4 STG.E.U8 desc[UR36][R6.64+0x90], R15 ;  /* 0x0000900f0600c986 */ /* 0x0001e2000c101124 */
[----:B------:R-:W-:Y:S01]  /*10ca0*/  ISETP.LT.OR P4, PT, R0, 0x9a, !P1 ;  /* 0x0000009a0000780c */ /* 0x000fe20004f81670 */
[----:B-1----:R-:W-:Y:S01]  /*10cb0*/  @!P3 IMAD R11, R21, R17, RZ ;  /* 0x00000011150bb224 */ /* 0x002fe200078e02ff */
[----:B------:R-:W-:-:S03]  /*10cc0*/  @!P3 IADD3.X R5, R3, UR44, RZ, P6, !PT ;  /* 0x0000002c0305bc10 */ /* 0x000fc6000b7fe4ff */
[-C--:B------:R-:W-:Y:S02]  /*10cd0*/  @!P5 IMAD R21, R8, R17.reuse, RZ ;  /* 0x000000110815d224 */ /* 0x080fe400078e02ff */
[----:B------:R1:W-:Y:S01]  /*10ce0*/  @!P3 STG.E.U8 desc[UR36][R4.64+0x91], R11 ;  /* 0x0000910b0400b986 */ /* 0x0003e2000c101124 */
[----:B------:R-:W-:Y:S02]  /*10cf0*/  ISETP.LT.OR P3, PT, R0, 0x9a, !P0 ;  /* 0x0000009a0000780c */ /* 0x000fe40004761670 */
[----:B------:R-:W-:Y:S01]  /*10d00*/  @!P2 IADD3 R8, P6, R2, UR45, RZ ;  /* 0x0000002d0208ac10 */ /* 0x000fe2000ffde0ff */
[----:B0-----:R-:W-:-:S03]  /*10d10*/  @!P2 IMAD R7, R228, R17, RZ ;  /* 0x00000011e407a224 */ /* 0x001fc600078e02ff */
[----:B------:R-:W-:Y:S01]  /*10d20*/  @!P2 IADD3.X R9, R3, UR44, RZ, P6, !PT ;  /* 0x0000002c0309ac10 */ /* 0x000fe2000b7fe4ff */
[----:B------:R-:W-:Y:S01]  /*10d30*/  @!P4 IMAD R13, R229, R17, RZ ;  /* 0x00000011e50dc224 */ /* 0x000fe200078e02ff */
[C---:B------:R-:W-:Y:S01]  /*10d40*/  ISETP.LT.OR P6, PT, R0.reuse, 0xa1, !P1 ;  /* 0x000000a10000780c */ /* 0x040fe20004fc1670 */
[----:B------:R-:W-:Y:S01]  /*10d50*/  @!P5 STG.E.U8 desc[UR36][R2.64+0x98], R21 ;  /* 0x000098150200d986 */ /* 0x000fe2000c101124 */
[----:B------:R-:W-:-:S03]  /*10d60*/  ISETP.LT.OR P5, PT, R0, 0xa1, !P0 ;  /* 0x000000a10000780c */ /* 0x000fc600047a1670 */
[----:B------:R-:W-:Y:S01]  /*10d70*/  @!P4 STG.E.U8 desc[UR36][R2.64+0x99], R13 ;  /* 0x0000990d0200c986 */ /* 0x000fe2000c101124 */
[----:B------:R-:W-:-:S03]  /*10d80*/  ISETP.LT.OR P4, PT, R0, 0xa2, !P1 ;  /* 0x000000a20000780c */ /* 0x000fc60004f81670 */
[----:B------:R0:W-:Y:S01]  /*10d90*/  @!P2 STG.E.U8 desc[UR36][R8.64+0x98], R7 ;  /* 0x000098070800a986 */ /* 0x0001e2000c101124 */
[----:B-1----:R-:W-:Y:S01]  /*10da0*/  @!P3 IADD3 R4, P2, R2, UR45, RZ ;  /* 0x0000002d0204bc10 */ /* 0x002fe2000ff5e0ff */
[-C--:B------:R-:W-:Y:S02]  /*10db0*/  @!P3 IMAD R11, R227, R17.reuse, RZ ;  /* 0x00000011e30bb224 */ /* 0x080fe400078e02ff */
[----:B------:R-:W-:Y:S01]  /*10dc0*/  @!P6 IMAD R15, R226, R17, RZ ;  /* 0x00000011e20fe224 */ /* 0x000fe200078e02ff */
[----:B------:R-:W-:Y:S02]  /*10dd0*/  @!P3 IADD3.X R5, R3, UR44, RZ, P2, !PT ;  /* 0x0000002c0305bc10 */ /* 0x000fe400097fe4ff */
[----:B------:R-:W-:-:S03]  /*10de0*/  ISETP.LT.OR P2, PT, R0, 0xa2, !P0 ;  /* 0x000000a20000780c */ /* 0x000fc60004741670 */
[----:B------:R1:W-:Y:S04]  /*10df0*/  @!P3 STG.E.U8 desc[UR36][R4.64+0x99], R11 ;  /* 0x0000990b0400b986 */ /* 0x0003e8000c101124 */
[----:B------:R2:W-:Y:S01]  /*10e00*/  @!P6 STG.E.U8 desc[UR36][R2.64+0xa0], R15 ;  /* 0x0000a00f0200e986 */ /* 0x0005e2000c101124 */
[----:B------:R-:W-:Y:S01]  /*10e10*/  @!P5 IADD3 R6, P6, R2, UR45, RZ ;  /* 0x0000002d0206dc10 */ /* 0x000fe2000ffde0ff */
[-C--:B0-----:R-:W-:Y:S02]  /*10e20*/  @!P4 IMAD R9, R225, R17.reuse, RZ ;  /* 0x00000011e109c224 */ /* 0x081fe400078e02ff */
[----:B------:R-:W-:Y:S01]  /*10e30*/  @!P5 IMAD R13, R224, R17, RZ ;  /* 0x00000011e00dd224 */ /* 0x000fe200078e02ff */
[----:B------:R-:W-:Y:S02]  /*10e40*/  @!P5 IADD3.X R7, R3, UR44, RZ, P6, !PT ;  /* 0x0000002c0307dc10 */ /* 0x000fe4000b7fe4ff */
[C---:B------:R-:W-:Y:S01]  /*10e50*/  ISETP.LT.OR P3, PT, R0.reuse, 0xa9, !P1 ;  /* 0x000000a90000780c */ /* 0x040fe20004f61670 */
[----:B------:R-:W-:Y:S04]  /*10e60*/  @!P4 STG.E.U8 desc[UR36][R2.64+0xa1], R9 ;  /* 0x0000a1090200c986 */ /* 0x000fe8000c101124 */
[----:B------:R0:W-:Y:S01]  /*10e70*/  @!P5 STG.E.U8 desc[UR36][R6.64+0xa0], R13 ;  /* 0x0000a00d0600d986 */ /* 0x0001e2000c101124 */
[----:B------:R-:W-:-:S02]  /*10e80*/  ISETP.LT.OR P5, PT, R0, 0xa9, !P0 ;  /* 0x000000a90000780c */ /* 0x000fc400047a1670 */
[----:B-1----:R-:W-:Y:S02]  /*10e90*/  @!P2 IADD3 R4, P4, R2, UR45, RZ ;  /* 0x0000002d0204ac10 */ /* 0x002fe4000ff9e0ff */
[----:B------:R-:W-:Y:S01]  /*10ea0*/  ISETP.LT.OR P6, PT, R0, 0xaa, !P1 ;  /* 0x000000aa0000780c */ /* 0x000fe20004fc1670 */
[-C--:B------:R-:W-:Y:S01]  /*10eb0*/  @!P2 IMAD R11, R223, R17.reuse, RZ ;  /* 0x00000011df0ba224 */ /* 0x080fe200078e02ff */
[----:B------:R-:W-:Y:S01]  /*10ec0*/  @!P2 IADD3.X R5, R3, UR44, RZ, P4, !PT ;  /* 0x0000002c0305ac10 */ /* 0x000fe2000a7fe4ff */
[----:B--2---:R-:W-:Y:S01]  /*10ed0*/  @!P3 IMAD R15, R222, R17, RZ ;  /* 0x00000011de0fb224 */ /* 0x004fe200078e02ff */
[----:B------:R-:W-:-:S03]  /*10ee0*/  ISETP.LT.OR P4, PT, R0, 0xaa, !P0 ;  /* 0x000000aa0000780c */ /* 0x000fc60004781670 */
[----:B------:R1:W-:Y:S02]  /*10ef0*/  @!P2 STG.E.U8 desc[UR36][R4.64+0xa1], R11 ;  /* 0x0000a10b0400a986 */ /* 0x0003e4000c101124 */
[----:B0-----:R-:W-:Y:S02]  /*10f00*/  @!P5 IADD3 R6, P2, R2, UR45, RZ ;  /* 0x0000002d0206dc10 */ /* 0x001fe4000ff5e0ff */
[----:B------:R0:W-:Y:S01]  /*10f10*/  @!P3 STG.E.U8 desc[UR36][R2.64+0xa8], R15 ;  /* 0x0000a80f0200b986 */ /* 0x0001e2000c101124 */
[----:B------:R-:W-:Y:S01]  /*10f20*/  ISETP.LT.OR P3, PT, R0, 0xb1, !P1 ;  /* 0x000000b10000780c */ /* 0x000fe20004f61670 */
[-C--:B------:R-:W-:Y:S01]  /*10f30*/  @!P6 IMAD R21, R221, R17.reuse, RZ ;  /* 0x00000011dd15e224 */ /* 0x080fe200078e02ff */
[----:B------:R-:W-:Y:S01]  /*10f40*/  @!P5 IADD3.X R7, R3, UR44, RZ, P2, !PT ;  /* 0x0000002c0307dc10 */ /* 0x000fe200097fe4ff */
[----:B------:R-:W-:Y:S01]  /*10f50*/  @!P5 IMAD R13, R220, R17, RZ ;  /* 0x00000011dc0dd224 */ /* 0x000fe200078e02ff */
[----:B------:R-:W-:Y:S02]  /*10f60*/  ISETP.LT.OR P2, PT, R0, 0xb2, !P1 ;  /* 0x000000b20000780c */ /* 0x000fe40004f41670 */
[----:B------:R-:W-:Y:S01]  /*10f70*/  @!P6 STG.E.U8 desc[UR36][R2.64+0xa9], R21 ;  /* 0x0000a9150200e986 */ /* 0x000fe2000c101124 */
[----:B------:R-:W-:-:S03]  /*10f80*/  @!P4 IADD3 R8, P6, R2, UR45, RZ ;  /* 0x0000002d0208cc10 */ /* 0x000fc6000ffde0ff */
[----:B------:R2:W-:Y:S01]  /*10f90*/  @!P5 STG.E.U8 desc[UR36][R6.64+0xa8], R13 ;  /* 0x0000a80d0600d986 */ /* 0x0005e2000c101124 */
[----:B------:R-:W-:Y:S01]  /*10fa0*/  ISETP.LT.OR P5, PT, R0, 0xb1, !P0 ;  /* 0x000000b10000780c */ /* 0x000fe200047a1670 */
[-C--:B-1----:R-:W-:Y:S01]  /*10fb0*/  @!P4 IMAD R5, R219, R17.reuse, RZ ;  /* 0x00000011db05c224 */ /* 0x082fe200078e02ff */
[----:B------:R-:W-:Y:S01]  /*10fc0*/  @!P4 IADD3.X R9, R3, UR44, RZ, P6, !PT ;  /* 0x0000002c0309cc10 */ /* 0x000fe2000b7fe4ff */
[-C--:B------:R-:W-:Y:S01]  /*10fd0*/  @!P3 IMAD R11, R218, R17.reuse, RZ ;  /* 0x00000011da0bb224 */ /* 0x080fe200078e02ff */
[C---:B------:R-:W-:Y:S02]  /*10fe0*/  ISETP.LT.OR P6, PT, R0.reuse, 0xb2, !P0 ;  /* 0x000000b20000780c */ /* 0x040fe400047c1670 */
[----:B0-----:R-:W-:Y:S01]  /*10ff0*/  @!P2 IMAD R15, R217, R17, RZ ;  /* 0x00000011d90fa224 */ /* 0x001fe200078e02ff */
[----:B------:R0:W-:Y:S01]  /*11000*/  @!P4 STG.E.U8 desc[UR36][R8.64+0xa9], R5 ;  /* 0x0000a9050800c986 */ /* 0x0001e2000c101124 */
[----:B------:R-:W-:-:S03]  /*11010*/  ISETP.LT.OR P4, PT, R0, 0xb9, !P1 ;  /* 0x000000b90000780c */ /* 0x000fc60004f81670 */
[----:B------:R-:W-:Y:S01]  /*11020*/  @!P3 STG.E.U8 desc[UR36][R2.64+0xb0], R11 ;  /* 0x0000b00b0200b986 */ /* 0x000fe2000c101124 */
[C---:B------:R-:W-:Y:S02]  /*11030*/  ISETP.LT.OR P3, PT, R0.reuse, 0xb9, !P0 ;  /* 0x000000b90000780c */ /* 0x040fe40004761670 */
[----:B------:R-:W-:Y:S01]  /*11040*/  ISETP.LT.OR P1, PT, R0, 0xba, !P1 ;  /* 0x000000ba0000780c */ /* 0x000fe20004f21670 */
[----:B------:R-:W-:Y:S01]  /*11050*/  @!P2 STG.E.U8 desc[UR36][R2.64+0xb1], R15 ;  /* 0x0000b10f0200a986 */ /* 0x000fe2000c101124 */
[----:B------:R-:W-:Y:S01]  /*11060*/  @!P5 IADD3 R4, P2, R2, UR45, RZ ;  /* 0x0000002d0204dc10 */ /* 0x000fe2000ff5e0ff */
[-C--:B--2---:R-:W-:Y:S01]  /*11070*/  @!P5 IMAD R13, R216, R17.reuse, RZ ;  /* 0x00000011d80dd224 */ /* 0x084fe200078e02ff */
[----:B------:R-:W-:Y:S02]  /*11080*/  ISETP.LT.OR P0, PT, R0, 0xba, !P0 ;  /* 0x000000ba0000780c */ /* 0x000fe40004701670 */
[----:B0-----:R-:W-:Y:S02]  /*11090*/  @!P5 IADD3.X R5, R3, UR44, RZ, P2, !PT ;  /* 0x0000002c0305dc10 */ /* 0x001fe400097fe4ff */
[----:B------:R-:W-:Y:S01]  /*110a0*/  @!P6 IADD3 R6, P2, R2, UR45, RZ ;  /* 0x0000002d0206ec10 */ /* 0x000fe2000ff5e0ff */
[----:B------:R-:W-:-:S02]  /*110b0*/  @!P6 IMAD R21, R23, R17, RZ ;  /* 0x000000111715e224 */ /* 0x000fc400078e02ff */
[----:B------:R0:W-:Y:S01]  /*110c0*/  @!P5 STG.E.U8 desc[UR36][R4.64+0xb0], R13 ;  /* 0x0000b00d0400d986 */ /* 0x0001e2000c101124 */
[----:B------:R-:W-:Y:S01]  /*110d0*/  @!P3 IADD3 R8, P5, R2, UR45, RZ ;  /* 0x0000002d0208bc10 */ /* 0x000fe2000ffbe0ff */
[-C--:B------:R-:W-:Y:S01]  /*110e0*/  @!P4 IMAD R23, R22, R17.reuse, RZ ;  /* 0x000000111617c224 */ /* 0x080fe200078e02ff */
[C---:B------:R-:W-:Y:S01]  /*110f0*/  @!P6 IADD3.X R7, R3.reuse, UR44, RZ, P2, !PT ;  /* 0x0000002c0307ec10 */ /* 0x040fe200097fe4ff */
[-C--:B------:R-:W-:Y:S01]  /*11100*/  @!P1 IMAD R217, R20, R17.reuse, RZ ;  /* 0x0000001114d99224 */ /* 0x080fe200078e02ff */
[----:B------:R-:W-:Y:S01]  /*11110*/  @!P3 IADD3.X R9, R3, UR44, RZ, P5, !PT ;  /* 0x0000002c0309bc10 */ /* 0x000fe2000affe4ff */
[-C--:B------:R-:W-:Y:S02]  /*11120*/  @!P3 IMAD R219, R12, R17.reuse, RZ ;  /* 0x000000110cdbb224 */ /* 0x080fe400078e02ff */
[----:B------:R1:W-:Y:S01]  /*11130*/  @!P6 STG.E.U8 desc[UR36][R6.64+0xb1], R21 ;  /* 0x0000b1150600e986 */ /* 0x0003e2000c101124 */
[----:B------:R-:W-:-:S03]  /*11140*/  @!P0 IMAD R221, R10, R17, RZ ;  /* 0x000000110add8224 */ /* 0x000fc600078e02ff */
[----:B------:R-:W-:Y:S04]  /*11150*/  @!P4 STG.E.U8 desc[UR36][R2.64+0xb8], R23 ;  /* 0x0000b8170200c986 */ /* 0x000fe8000c101124 */
[----:B------:R-:W-:Y:S01]  /*11160*/  @!P1 STG.E.U8 desc[UR36][R2.64+0xb9], R217 ;  /* 0x0000b9d902009986 */ /* 0x000fe2000c101124 */
[----:B------:R-:W-:-:S03]  /*11170*/  ISETP.GE.AND P1, PT, R14, 0x89, PT ;  /* 0x000000890e00780c */ /* 0x000fc60003f26270 */
[----:B------:R2:W-:Y:S01]  /*11180*/  @!P3 STG.E.U8 desc[UR36][R8.64+0xb8], R219 ;  /* 0x0000b8db0800b986 */ /* 0x0005e2000c101124 */
[----:B------:R-:W-:Y:S01]  /*11190*/  @!P0 IADD3 R10, P3, R2, UR45, RZ ;  /* 0x0000002d020a8c10 */ /* 0x000fe2000ff7e0ff */
[----:B0-----:R-:W-:Y:S01]  /*111a0*/  IMAD.U32 R5, RZ, RZ, UR12 ;  /* 0x0000000cff057e24 */ /* 0x001fe2000f8e00ff */
[----:B------:R-:W-:Y:S02]  /*111b0*/  ISETP.GE.AND P2, PT, R14, 0x81, PT ;  /* 0x000000810e00780c */ /* 0x000fe40003f46270 */
[----:B------:R-:W-:Y:S02]  /*111c0*/  @!P0 IADD3.X R11, R3, UR44, RZ, P3, !PT ;  /* 0x0000002c030b8c10 */ /* 0x000fe40009ffe4ff */
[C---:B------:R-:W-:Y:S02]  /*111d0*/  ISETP.LT.OR P3, PT, R0.reuse, 0x1, !P1 ;  /* 0x000000010000780c */ /* 0x040fe40004f61670 */
[C---:B------:R-:W-:Y:S02]  /*111e0*/  ISETP.LT.OR P4, PT, R0.reuse, 0x1, !P2 ;  /* 0x000000010000780c */ /* 0x040fe40005781670 */
[----:B------:R-:W-:-:S02]  /*111f0*/  ISETP.LT.OR P6, PT, R0, 0x2, !P2 ;  /* 0x000000020000780c */ /* 0x000fc400057c1670 */
[----:B------:R-:W-:-:S04]  /*11200*/  LEA R4, P5, R5, R2, 0x7 ;  /* 0x0000000205047211 */ /* 0x000fc800078a38ff */
[----:B------:R-:W-:Y:S02]  /*11210*/  IADD3.X R5, R3, UR4, RZ, P5, !PT ;  /* 0x0000000403057c10 */ /* 0x000fe4000affe4ff */
[----:B------:R-:W-:Y:S01]  /*11220*/  ISETP.LT.OR P5, PT, R0, 0x2, !P1 ;  /* 0x000000020000780c */ /* 0x000fe20004fa1670 */
[----:B------:R0:W-:Y:S01]  /*11230*/  @!P0 STG.E.U8 desc[UR36][R10.64+0xb9], R221 ;  /* 0x0000b9dd0a008986 */ /* 0x0001e2000c101124 */
[----:B-1----:R-:W-:Y:S01]  /*11240*/  @!P3 IADD3 R6, P0, R4, UR45, RZ ;  /* 0x0000002d0406bc10 */ /* 0x002fe2000ff1e0ff */
[-C--:B------:R-:W-:Y:S02]  /*11250*/  @!P4 IMAD R13, R120, R17.reuse, RZ ;  /* 0x00000011780dc224 */ /* 0x080fe400078e02ff */
[-C--:B------:R-:W-:Y:S01]  /*11260*/  @!P6 IMAD R121, R121, R17.reuse, RZ ;  /* 0x000000117979e224 */ /* 0x080fe200078e02ff */
[----:B------:R-:W-:Y:S01]  /*11270*/  @!P3 IADD3.X R7, R5, UR44, RZ, P0, !PT ;  /* 0x0000002c0507bc10 */ /* 0x000fe200087fe4ff */
[----:B------:R-:W-:Y:S01]  /*11280*/  @!P3 IMAD R15, R122, R17, RZ ;  /* 0x000000117a0fb224 */ /* 0x000fe200078e02ff */
[C---:B------:R-:W-:Y:S01]  /*11290*/  ISETP.LT.OR P0, PT, R0.reuse, 0x9, !P1 ;  /* 0x000000090000780c */ /* 0x040fe20004f01670 */
[----:B------:R1:W-:Y:S01]  /*112a0*/  @!P4 STG.E.U8 desc[UR36][R4.64], R13 ;  /* 0x0000000d0400c986 */ /* 0x0003e2000c101124 */
[----:B------:R-:W-:-:S03]  /*112b0*/  ISETP.LT.OR P4, PT, R0, 0x9, !P2 ;  /* 0x000000090000780c */ /* 0x000fc60005781670 */
[----:B------:R-:W-:Y:S01]  /*112c0*/  @!P6 STG.E.U8 desc[UR36][R4.64+0x1], R121 ;  /* 0x000001790400e986 */ /* 0x000fe2000c101124 */
[----:B--2---:R-:W-:-:S03]  /*112d0*/  @!P5 IADD3 R8, P6, R4, UR45, RZ ;  /* 0x0000002d0408dc10 */ /* 0x004fc6000ffde0ff */
[----:B------:R2:W-:Y:S01]  /*112e0*/  @!P3 STG.E.U8 desc[UR36][R6.64], R15 ;  /* 0x0000000f0600b986 */ /* 0x0005e2000c101124 */
[----:B------:R-:W-:Y:S01]  /*112f0*/  ISETP.LT.OR P3, PT, R0, 0xa, !P2 ;  /* 0x0000000a0000780c */ /* 0x000fe20005761670 */
[----:B------:R-:W-:Y:S01]  /*11300*/  @!P5 IMAD R123, R123, R17, RZ ;  /* 0x000000117b7bd224 */ /* 0x000fe200078e02ff */
[----:B------:R-:W-:Y:S02]  /*11310*/  @!P5 IADD3.X R9, R5, UR44, RZ, P6, !PT ;  /* 0x0000002c0509dc10 */ /* 0x000fe4000b7fe4ff */
[----:B0-----:R-:W-:-:S03]  /*11320*/  @!P0 IADD3 R10, P6, R4, UR45, RZ ;  /* 0x0000002d040a8c10 */ /* 0x001fc6000ffde0ff */
[----:B------:R-:W-:Y:S01]  /*11330*/  @!P5 STG.E.U8 desc[UR36][R8.64+0x1], R123 ;  /* 0x0000017b0800d986 */ /* 0x000fe2000c101124 */
[----:B------:R-:W-:Y:S01]  /*11340*/  ISETP.LT.OR P5, PT, R0, 0xa, !P1 ;  /* 0x0000000a0000780c */ /* 0x000fe20004fa1670 */
[-C--:B-1----:R-:W-:Y:S01]  /*11350*/  @!P4 IMAD R13, R124, R17.reuse, RZ ;  /* 0x000000117c0dc224 */ /* 0x082fe200078e02ff */
[----:B------:R-:W-:Y:S01]  /*11360*/  @!P0 IADD3.X R11, R5, UR44, RZ, P6, !PT ;  /* 0x0000002c050b8c10 */ /* 0x000fe2000b7fe4ff */
[-C--:B--2---:R-:W-:Y:S01]  /*11370*/  @!P0 IMAD R15, R126, R17.reuse, RZ ;  /* 0x000000117e0f8224 */ /* 0x084fe200078e02ff */
[C---:B------:R-:W-:Y:S01]  /*11380*/  ISETP.LT.OR P6, PT, R0.reuse, 0x11, !P2 ;  /* 0x000000110000780c */ /* 0x040fe200057c1670 */
[----:B------:R-:W-:Y:S01]  /*11390*/  @!P3 IMAD R125, R125, R17, RZ ;  /* 0x000000117d7db224 */ /* 0x000fe200078e02ff */
[----:B------:R0:W-:Y:S04]  /*113a0*/  @!P4 STG.E.U8 desc[UR36][R4.64+0x8], R13 ;  /* 0x0000080d0400c986 */ /* 0x0001e8000c101124 */
[----:B------:R-:W-:Y:S01]  /*113b0*/  @!P3 STG.E.U8 desc[UR36][R4.64+0x9], R125 ;  /* 0x0000097d0400b986 */ /* 0x000fe2000c101124 */
[----:B------:R-:W-:-:S03]  /*113c0*/  ISETP.LT.OR P3, PT, R0, 0x11, !P1 ;  /* 0x000000110000780c */ /* 0x000fc60004f61670 */
[----:B------:R1:W-:Y:S01]  /*113d0*/  @!P0 STG.E.U8 desc[UR36][R10.64+0x8], R15 ;  /* 0x0000080f0a008986 */ /* 0x0003e2000c101124 */
[----:B------:R-:W-:Y:S02]  /*113e0*/  ISETP.LT.OR P0, PT, R0, 0x12, !P2 ;  /* 0x000000120000780c */ /* 0x000fe40005701670 */
[----:B------:R-:W-:Y:S01]  /*113f0*/  @!P5 IADD3 R6, P4, R4, UR45, RZ ;  /* 0x0000002d0406dc10 */ /* 0x000fe2000ff9e0ff */
[-C--:B------:R-:W-:Y:S02]  /*11400*/  @!P5 IMAD R127, R127, R17.reuse, RZ ;  /* 0x000000117f7fd224 */ /* 0x080fe400078e02ff */
[----:B0-----:R-:W-:Y:S01]  /*11410*/  @!P6 IMAD R13, R128, R17, RZ ;  /* 0x00000011800de224 */ /* 0x001fe200078e02ff */
[----:B------:R-:W-:Y:S02]  /*11420*/  @!P5 IADD3.X R7, R5, UR44, RZ, P4, !PT ;  /* 0x0000002c0507dc10 */ /* 0x000fe4000a7fe4ff */
[----:B------:R-:W-:-:S03]  /*11430*/  ISETP.LT.OR P4, PT, R0, 0x12, !P1 ;  /* 0x000000120000780c */ /* 0x000fc60004f81670 */
[----:B------:R0:W-:Y:S02]  /*11440*/  @!P5 STG.E.U8 desc[UR36][R6.64+0x9], R127 ;  /* 0x0000097f0600d986 */ /* 0x0001e4000c101124 */
[-C--:B------:R-:W-:Y:S02]  /*11450*/  @!P0 IMAD R129, R129, R17.reuse, RZ ;  /* 0x0000001181818224 */ /* 0x080fe400078e02ff */
[----:B------:R2:W-:Y:S01]  /*11460*/  @!P6 STG.E.U8 desc[UR36][R4.64+0x10], R13 ;  /* 0x0000100d0400e986 */ /* 0x0005e2000c101124 */
[----:B------:R-:W-:Y:S01]  /*11470*/  @!P3 IADD3 R8, P6, R4, UR45, RZ ;  /* 0x0000002d0408bc10 */ /* 0x000fe2000ffde0ff */
[----:B-1----:R-:W-:Y:S02]  /*11480*/  @!P3 IMAD R15, R130, R17, RZ ;  /* 0x00000011820fb224 */ /* 0x002fe400078e02ff */
[----:B------:R-:W-:Y:S01]  /*11490*/  @!P0 STG.E.U8 desc[UR36][R4.64+0x11], R129 ;  /* 0x0000118104008986 */ /* 0x000fe2000c101124 */
[----:B------:R-:W-:Y:S02]  /*114a0*/  @!P3 IADD3.X R9, R5, UR44, RZ, P6, !PT ;  /* 0x0000002c0509bc10 */ /* 0x000fe4000b7fe4ff */
[----:B------:R-:W-:-:S02]  /*114b0*/  ISETP.LT.OR P0, PT, R0, 0x19, !P1 ;  /* 0x000000190000780c */ /* 0x000fc40004f01670 */
[----:B------:R-:W-:Y:S01]  /*114c0*/  ISETP.LT.OR P5, PT, R0, 0x19, !P2 ;  /* 0x000000190000780c */ /* 0x000fe200057a1670 */
[----:B------:R1:W-:Y:S01]  /*114d0*/  @!P3 STG.E.U8 desc[UR36][R8.64+0x10], R15 ;  /* 0x0000100f0800b986 */ /* 0x0003e2000c101124 */
[----:B0-----:R-:W-:Y:S02]  /*114e0*/  @!P4 IADD3 R6, P6, R4, UR45, RZ ;  /* 0x0000002d0406cc10 */ /* 0x001fe4000ffde0ff */
[----:B------:R-:W-:Y:S01]  /*114f0*/  ISETP.LT.OR P3, PT, R0, 0x1a, !P2 ;  /* 0x0000001a0000780c */ /* 0x000fe20005761670 */
[----:B------:R-:W-:Y:S01]  /*11500*/  @!P4 IMAD R131, R131, R17, RZ ;  /* 0x000000118383c224 */ /* 0x000fe200078e02ff */
[----:B------:R-:W-:-:S05]  /*11510*/  @!P4 IADD3.X R7, R5, UR44, RZ, P6, !PT ;  /* 0x0000002c0507cc10 */ /* 0x000fca000b7fe4ff */
[----:B------:R0:W-:Y:S01]  /*11520*/  @!P4 STG.E.U8 desc[UR36][R6.64+0x11], R131 ;  /* 0x000011830600c986 */ /* 0x0001e2000c101124 */
[----:B------:R-:W-:Y:S02]  /*11530*/  ISETP.LT.OR P4, PT, R0, 0x1a, !P1 ;  /* 0x0000001a0000780c */ /* 0x000fe40004f81670 */
[----:B------:R-:W-:Y:S01]  /*11540*/  @!P0 IADD3 R10, P6, R4, UR45, RZ ;  /* 0x0000002d040a8c10 */ /* 0x000fe2000ffde0ff */
[-C--:B--2---:R-:W-:Y:S02]  /*11550*/  @!P5 IMAD R13, R132, R17.reuse, RZ ;  /* 0x00000011840dd224 */ /* 0x084fe400078e02ff */
[-C--:B------:R-:W-:Y:S01]  /*11560*/  @!P3 IMAD R133, R133, R17.reuse, RZ ;  /* 0x000000118585b224 */ /* 0x080fe200078e02ff */
[----:B------:R-:W-:Y:S01]  /*11570*/  @!P0 IADD3.X R11, R5, UR44, RZ, P6, !PT ;  /* 0x0000002c050b8c10 */ /* 0x000fe2000b7fe4ff */
[----:B-1----:R-:W-:Y:S01]  /*11580*/  @!P0 IMAD R9, R134, R17, RZ ;  /* 0x0000001186098224 */ /* 0x002fe200078e02ff */
[C---:B------:R-:W-:Y:S01]  /*11590*/  ISETP.LT.OR P6, PT, R0.reuse, 0x21, !P2 ;  /* 0x000000210000780c */ /* 0x040fe200057c1670 */
[----:B------:R1:W-:Y:S04]  /*115a0*/  @!P5 STG.E.U8 desc[UR36][R4.64+0x18], R13 ;  /* 0x0000180d0400d986 */ /* 0x0003e8000c101124 */
[----:B------:R-:W-:Y:S01]  /*115b0*/  @!P3 STG.E.U8 desc[UR36][R4.64+0x19], R133 ;  /* 0x000019850400b986 */ /* 0x000fe2000c101124 */
[----:B------:R-:W-:-:S03]  /*115c0*/  ISETP.LT.OR P3, PT, R0, 0x21, !P1 ;  /* 0x000000210000780c */ /* 0x000fc60004f61670 */
[----:B------:R2:W-:Y:S01]  /*115d0*/  @!P0 STG.E.U8 desc[UR36][R10.64+0x18], R9 ;  /* 0x000018090a008986 */ /* 0x0005e2000c101124 */
[----:B------:R-:W-:Y:S02]  /*115e0*/  ISETP.LT.OR P0, PT, R0, 0x22, !P2 ;  /* 0x000000220000780c */ /* 0x000fe40005701670 */
[----:B0-----:R-:W-:Y:S01]  /*115f0*/  @!P4 IADD3 R6, P5, R4, UR45, RZ ;  /* 0x0000002d0406cc10 */ /* 0x001fe2000ffbe0ff */
[-C--:B------:R-:W-:Y:S02]  /*11600*/  @!P4 IMAD R135, R135, R17.reuse, RZ ;  /* 0x000000118787c224 */ /* 0x080fe400078e02ff */
[----:B-1----:R-:W-:Y:S01]  /*11610*/  @!P6 IMAD R13, R136, R17, RZ ;  /* 0x00000011880de224 */ /* 0x002fe200078e02ff */
[----:B------:R-:W-:Y:S02]  /*11620*/  @!P4 IADD3.X R7, R5, UR44, RZ, P5, !PT ;  /* 0x0000002c0507cc10 */ /* 0x000fe4000affe4ff */
[----:B------:R-:W-:-:S03]  /*11630*/  ISETP.LT.OR P5, PT, R0, 0x22, !P1 ;  /* 0x000000220000780c */ /* 0x000fc60004fa1670 */
[----:B------:R0:W-:Y:S02]  /*11640*/  @!P4 STG.E.U8 desc[UR36][R6.64+0x19], R135 ;  /* 0x000019870600c986 */ /* 0x0001e4000c101124 */
[-C--:B------:R-:W-:Y:S02]  /*11650*/  @!P0 IMAD R137, R137, R17.reuse, RZ ;  /* 0x0000001189898224 */ /* 0x080fe400078e02ff */
[----:B------:R1:W-:Y:S01]  /*11660*/  @!P6 STG.E.U8 desc[UR36][R4.64+0x20], R13 ;  /* 0x0000200d0400e986 */ /* 0x0003e2000c101124 */
[----:B------:R-:W-:Y:S01]  /*11670*/  @!P3 IADD3 R8, P6, R4, UR45, RZ ;  /* 0x0000002d0408bc10 */ /* 0x000fe2000ffde0ff */
[----:B------:R-:W-:Y:S02]  /*11680*/  @!P3 IMAD R15, R138, R17, RZ ;  /* 0x000000118a0fb224 */ /* 0x000fe400078e02ff */
[----:B------:R-:W-:Y:S01]  /*11690*/  @!P0 STG.E.U8 desc[UR36][R4.64+0x21], R137 ;  /* 0x0000218904008986 */ /* 0x000fe2000c101124 */
[----:B--2---:R-:W-:Y:S02]  /*116a0*/  @!P3 IADD3.X R9, R5, UR44, RZ, P6, !PT ;  /* 0x0000002c0509bc10 */ /* 0x004fe4000b7fe4ff */
        /* <DEDUP_REMOVED lines=10> */
[-C--:B-1----:R-:W-:Y:S02]  /*11750*/  @!P4 IMAD R13, R140, R17.reuse, RZ ;  /* 0x000000118c0dc224 */ /* 0x082fe400078e02ff */
[-C--:B------:R-:W-:Y:S01]  /*11760*/  @!P3 IMAD R141, R141, R17.reuse, RZ ;  /* 0x000000118d8db224 */ /* 0x080fe200078e02ff */
[----:B------:R-:W-:Y:S01]  /*11770*/  @!P0 IADD3.X R11, R5, UR44, RZ, P6, !PT ;  /* 0x0000002c050b8c10 */ /* 0x000fe2000b7fe4ff */
[----:B--2---:R-:W-:Y:S01]  /*11780*/  @!P0 IMAD R9, R142, R17, RZ ;  /* 0x000000118e098224 */ /* 0x004fe200078e02ff */
        /* <DEDUP_REMOVED lines=193> */
[----:B------:R1:W-:Y:S01]  /*123a0*/  @!P4 STG.E.U8 desc[UR36][R4.64+0x88], R13 ;  /* 0x0000880d0400c986 */ /* 0x0003e2000c101124 */
[----:B------:R-:W-:-:S03]  /*123b0*/  ISETP.LT.OR P4, PT, R0, 0x91, !P1 ;  /* 0x000000910000780c */ /* 0x000fc60004f81670 */
[----:B------:R-:W-:Y:S01]  /*123c0*/  @!P3 STG.E.U8 desc[UR36][R4.64+0x89], R189 ;  /* 0x000089bd0400b986 */ /* 0x000fe2000c101124 */
[----:B0-----:R-:W-:-:S03]  /*123d0*/  @!P5 IADD3 R6, P3, R4, UR45, RZ ;  /* 0x0000002d0406dc10 */ /* 0x001fc6000ff7e0ff */
[----:B------:R0:W-:Y:S01]  /*123e0*/  @!P0 STG.E.U8 desc[UR36][R10.64+0x88], R9 ;  /* 0x000088090a008986 */ /* 0x0001e2000c101124 */
[----:B------:R-:W-:Y:S01]  /*123f0*/  ISETP.LT.OR P0, PT, R0, 0x92, !P2 ;  /* 0x000000920000780c */ /* 0x000fe20005701670 */
[-C--:B------:R-:W-:Y:S01]  /*12400*/  @!P5 IMAD R191, R191, R17.reuse, RZ ;  /* 0x00000011bfbfd224 */ /* 0x080fe200078e02ff */
[----:B------:R-:W-:Y:S01]  /*12410*/  @!P5 IADD3.X R7, R5, UR44, RZ, P3, !PT ;  /* 0x0000002c0507dc10 */ /* 0x000fe20009ffe4ff */
[----:B-1----:R-:W-:Y:S01]  /*12420*/  @!P6 IMAD R13, R192, R17, RZ ;  /* 0x00000011c00de224 */ /* 0x002fe200078e02ff */
[----:B------:R-:W-:-:S03]  /*12430*/  ISETP.LT.OR P3, PT, R0, 0x92, !P1 ;  /* 0x000000920000780c */ /* 0x000fc60004f61670 */
[----:B------:R1:W-:Y:S04]  /*12440*/  @!P5 STG.E.U8 desc[UR36][R6.64+0x89], R191 ;  /* 0x000089bf0600d986 */ /* 0x0003e8000c101124 */
[----:B------:R2:W-:Y:S01]  /*12450*/  @!P6 STG.E.U8 desc[UR36][R4.64+0x90], R13 ;  /* 0x0000900d0400e986 */ /* 0x0005e2000c101124 */
[----:B------:R-:W-:Y:S01]  /*12460*/  @!P4 IADD3 R8, P6, R4, UR45, RZ ;  /* 0x0000002d0408cc10 */ /* 0x000fe2000ffde0ff */
[-C--:B------:R-:W-:Y:S02]  /*12470*/  @!P0 IMAD R193, R193, R17.reuse, RZ ;  /* 0x00000011c1c18224 */ /* 0x080fe400078e02ff */
[----:B------:R-:W-:Y:S01]  /*12480*/  @!P4 IMAD R15, R194, R17, RZ ;  /* 0x00000011c20fc224 */ /* 0x000fe200078e02ff */
[----:B0-----:R-:W-:Y:S02]  /*12490*/  @!P4 IADD3.X R9, R5, UR44, RZ, P6, !PT ;  /* 0x0000002c0509cc10 */ /* 0x001fe4000b7fe4ff */
[----:B------:R-:W-:Y:S01]  /*124a0*/  @!P0 STG.E.U8 desc[UR36][R4.64+0x91], R193 ;  /* 0x000091c104008986 */ /* 0x000fe2000c101124 */
[----:B------:R-:W-:-:S02]  /*124b0*/  ISETP.LT.OR P0, PT, R0, 0x99, !P1 ;  /* 0x000000990000780c */ /* 0x000fc40004f01670 */
[----:B------:R-:W-:Y:S01]  /*124c0*/  ISETP.LT.OR P5, PT, R0, 0x99, !P2 ;  /* 0x000000990000780c */ /* 0x000fe200057a1670 */
[----:B------:R0:W-:Y:S01]  /*124d0*/  @!P4 STG.E.U8 desc[UR36][R8.64+0x90], R15 ;  /* 0x0000900f0800c986 */ /* 0x0001e2000c101124 */
[----:B-1----:R-:W-:Y:S02]  /*124e0*/  @!P3 IADD3 R6, P6, R4, UR45, RZ ;  /* 0x0000002d0406bc10 */ /* 0x002fe4000ffde0ff */
        /* <DEDUP_REMOVED lines=9> */
[----:B0-----:R-:W-:Y:S01]  /*12580*/  @!P0 IMAD R9, R198, R17, RZ ;  /* 0x00000011c6098224 */ /* 0x001fe200078e02ff */
[C---:B------:R-:W-:Y:S01]  /*12590*/  ISETP.LT.OR P6, PT, R0.reuse, 0xa1, !P2 ;  /* 0x000000a10000780c */ /* 0x040fe200057c1670 */
[----:B------:R0:W-:Y:S04]  /*125a0*/  @!P5 STG.E.U8 desc[UR36][R4.64+0x98], R13 ;  /* 0x0000980d0400d986 */ /* 0x0001e8000c101124 */
[----:B------:R-:W-:Y:S01]  /*125b0*/  @!P4 STG.E.U8 desc[UR36][R4.64+0x99], R197 ;  /* 0x000099c50400c986 */ /* 0x000fe2000c101124 */
[----:B------:R-:W-:-:S03]  /*125c0*/  ISETP.LT.OR P4, PT, R0, 0xa2, !P2 ;  /* 0x000000a20000780c */ /* 0x000fc60005781670 */
[----:B------:R2:W-:Y:S01]  /*125d0*/  @!P0 STG.E.U8 desc[UR36][R10.64+0x98], R9 ;  /* 0x000098090a008986 */ /* 0x0005e2000c101124 */
[----:B------:R-:W-:Y:S02]  /*125e0*/  ISETP.LT.OR P0, PT, R0, 0xa1, !P1 ;  /* 0x000000a10000780c */ /* 0x000fe40004f01670 */
[----:B-1----:R-:W-:Y:S01]  /*125f0*/  @!P3 IADD3 R6, P5, R4, UR45, RZ ;  /* 0x0000002d0406bc10 */ /* 0x002fe2000ffbe0ff */
[-C--:B------:R-:W-:Y:S02]  /*12600*/  @!P3 IMAD R199, R199, R17.reuse, RZ ;  /* 0x00000011c7c7b224 */ /* 0x080fe400078e02ff */
[----:B0-----:R-:W-:Y:S01]  /*12610*/  @!P6 IMAD R13, R200, R17, RZ ;  /* 0x00000011c80de224 */ /* 0x001fe200078e02ff */
[----:B------:R-:W-:Y:S02]  /*12620*/  @!P3 IADD3.X R7, R5, UR44, RZ, P5, !PT ;  /* 0x0000002c0507bc10 */ /* 0x000fe4000affe4ff */
[----:B------:R-:W-:-:S03]  /*12630*/  ISETP.LT.OR P5, PT, R0, 0xa2, !P1 ;  /* 0x000000a20000780c */ /* 0x000fc60004fa1670 */
[----:B------:R0:W-:Y:S01]  /*12640*/  @!P3 STG.E.U8 desc[UR36][R6.64+0x99], R199 ;  /* 0x000099c70600b986 */ /* 0x0001e2000c101124 */
[----:B------:R-:W-:-:S03]  /*12650*/  @!P4 IMAD R201, R201, R17, RZ ;  /* 0x00000011c9c9c224 */ /* 0x000fc600078e02ff */
[----:B------:R1:W-:Y:S01]  /*12660*/  @!P6 STG.E.U8 desc[UR36][R4.64+0xa0], R13 ;  /* 0x0000a00d0400e986 */ /* 0x0003e2000c101124 */
[----:B------:R-:W-:Y:S01]  /*12670*/  @!P0 IADD3 R8, P6, R4, UR45, RZ ;  /* 0x0000002d04088c10 */ /* 0x000fe2000ffde0ff */
[-C--:B------:R-:W-:Y:S01]  /*12680*/  @!P0 IMAD R15, R202, R17.reuse, RZ ;  /* 0x00000011ca0f8224 */ /* 0x080fe200078e02ff */
[C---:B------:R-:W-:Y:S02]  /*12690*/  ISETP.LT.OR P3, PT, R0.reuse, 0xa9, !P2 ;  /* 0x000000a90000780c */ /* 0x040fe40005761670 */
[----:B--2---:R-:W-:Y:S01]  /*126a0*/  @!P0 IADD3.X R9, R5, UR44, RZ, P6, !PT ;  /* 0x0000002c05098c10 */ /* 0x004fe2000b7fe4ff */
[----:B------:R-:W-:Y:S01]  /*126b0*/  @!P4 STG.E.U8 desc[UR36][R4.64+0xa1], R201 ;  /* 0x0000a1c90400c986 */ /* 0x000fe2000c101124 */
[----:B------:R-:W-:Y:S02]  /*126c0*/  ISETP.LT.OR P4, PT, R0, 0xa9, !P1 ;  /* 0x000000a90000780c */ /* 0x000fe40004f81670 */
[----:B0-----:R-:W-:Y:S01]  /*126d0*/  @!P5 IADD3 R6, P6, R4, UR45, RZ ;  /* 0x0000002d0406dc10 */ /* 0x001fe2000ffde0ff */
[----:B------:R0:W-:Y:S01]  /*126e0*/  @!P0 STG.E.U8 desc[UR36][R8.64+0xa0], R15 ;  /* 0x0000a00f08008986 */ /* 0x0001e2000c101124 */
[----:B------:R-:W-:Y:S01]  /*126f0*/  ISETP.LT.OR P0, PT, R0, 0xaa, !P2 ;  /* 0x000000aa0000780c */ /* 0x000fe20005701670 */
[----:B------:R-:W-:Y:S01]  /*12700*/  @!P5 IMAD R203, R203, R17, RZ ;  /* 0x00000011cbcbd224 */ /* 0x000fe200078e02ff */
[----:B------:R-:W-:-:S02]  /*12710*/  @!P5 IADD3.X R7, R5, UR44, RZ, P6, !PT ;  /* 0x0000002c0507dc10 */ /* 0x000fc4000b7fe4ff */
[----:B------:R-:W-:Y:S01]  /*12720*/  ISETP.LT.OR P6, PT, R0, 0xaa, !P1 ;  /* 0x000000aa0000780c */ /* 0x000fe20004fc1670 */
[-C--:B-1----:R-:W-:Y:S02]  /*12730*/  @!P3 IMAD R13, R204, R17.reuse, RZ ;  /* 0x00000011cc0db224 */ /* 0x082fe400078e02ff */
[----:B------:R1:W-:Y:S02]  /*12740*/  @!P5 STG.E.U8 desc[UR36][R6.64+0xa1], R203 ;  /* 0x0000a1cb0600d986 */ /* 0x0003e4000c101124 */
[----:B------:R-:W-:Y:S02]  /*12750*/  @!P4 IADD3 R10, P5, R4, UR45, RZ ;  /* 0x0000002d040acc10 */ /* 0x000fe4000ffbe0ff */
[----:B------:R2:W-:Y:S01]  /*12760*/  @!P3 STG.E.U8 desc[UR36][R4.64+0xa8], R13 ;  /* 0x0000a80d0400b986 */ /* 0x0005e2000c101124 */
[----:B------:R-:W-:Y:S01]  /*12770*/  ISETP.LT.OR P3, PT, R0, 0xb1, !P2 ;  /* 0x000000b10000780c */ /* 0x000fe20005761670 */
[-C--:B------:R-:W-:Y:S01]  /*12780*/  @!P0 IMAD R205, R205, R17.reuse, RZ ;  /* 0x00000011cdcd8224 */ /* 0x080fe200078e02ff */
[----:B------:R-:W-:Y:S01]  /*12790*/  @!P4 IADD3.X R11, R5, UR44, RZ, P5, !PT ;  /* 0x0000002c050bcc10 */ /* 0x000fe2000affe4ff */
[----:B0-----:R-:W-:Y:S01]  /*127a0*/  @!P4 IMAD R15, R206, R17, RZ ;  /* 0x00000011ce0fc224 */ /* 0x001fe200078e02ff */
[----:B------:R-:W-:-:S02]  /*127b0*/  ISETP.LT.OR P5, PT, R0, 0xb2, !P2 ;  /* 0x000000b20000780c */ /* 0x000fc400057a1670 */
[----:B------:R-:W-:Y:S01]  /*127c0*/  @!P0 STG.E.U8 desc[UR36][R4.64+0xa9], R205 ;  /* 0x0000a9cd04008986 */ /* 0x000fe2000c101124 */
[----:B------:R-:W-:-:S03]  /*127d0*/  ISETP.LT.OR P0, PT, R0, 0xb1, !P1 ;  /* 0x000000b10000780c */ /* 0x000fc60004f01670 */
[----:B------:R0:W-:Y:S01]  /*127e0*/  @!P4 STG.E.U8 desc[UR36][R10.64+0xa8], R15 ;  /* 0x0000a80f0a00c986 */ /* 0x0001e2000c101124 */
[----:B-1----:R-:W-:Y:S01]  /*127f0*/  @!P6 IADD3 R6, P4, R4, UR45, RZ ;  /* 0x0000002d0406ec10 */ /* 0x002fe2000ff9e0ff */
[----:B------:R-:W-:-:S03]  /*12800*/  @!P6 IMAD R207, R207, R17, RZ ;  /* 0x00000011cfcfe224 */ /* 0x000fc600078e02ff */
[----:B------:R-:W-:Y:S01]  /*12810*/  @!P6 IADD3.X R7, R5, UR44, RZ, P4, !PT ;  /* 0x0000002c0507ec10 */ /* 0x000fe2000a7fe4ff */
[-C--:B--2---:R-:W-:Y:S01]  /*12820*/  @!P3 IMAD R13, R208, R17.reuse, RZ ;  /* 0x00000011d00db224 */ /* 0x084fe200078e02ff */
[----:B------:R-:W-:Y:S01]  /*12830*/  ISETP.LT.OR P4, PT, R0, 0xb2, !P1 ;  /* 0x000000b20000780c */ /* 0x000fe20004f81670 */
[----:B------:R-:W-:Y:S02]  /*12840*/  @!P5 IMAD R209, R209, R17, RZ ;  /* 0x00000011d1d1d224 */ /* 0x000fe400078e02ff */
[----:B------:R-:W-:Y:S01]  /*12850*/  @!P6 STG.E.U8 desc[UR36][R6.64+0xa9], R207 ;  /* 0x0000a9cf0600e986 */ /* 0x000fe2000c101124 */
[----:B------:R-:W-:-:S03]  /*12860*/  @!P0 IADD3 R8, P6, R4, UR45, RZ ;  /* 0x0000002d04088c10 */ /* 0x000fc6000ffde0ff */
[----:B------:R1:W-:Y:S01]  /*12870*/  @!P3 STG.E.U8 desc[UR36][R4.64+0xb0], R13 ;  /* 0x0000b00d0400b986 */ /* 0x0003e2000c101124 */
[----:B------:R-:W-:-:S03]  /*12880*/  ISETP.LT.OR P3, PT, R0, 0xb9, !P2 ;  /* 0x000000b90000780c */ /* 0x000fc60005761670 */
[----:B------:R-:W-:Y:S01]  /*12890*/  @!P5 STG.E.U8 desc[UR36][R4.64+0xb1], R209 ;  /* 0x0000b1d10400d986 */ /* 0x000fe2000c101124 */
[----:B------:R-:W-:Y:S02]  /*128a0*/  ISETP.LT.OR P5, PT, R0, 0xb9, !P1 ;  /* 0x000000b90000780c */ /* 0x000fe40004fa1670 */
[C---:B------:R-:W-:Y:S02]  /*128b0*/  @!P0 IADD3.X R9, R5.reuse, UR44, RZ, P6, !PT ;  /* 0x0000002c05098c10 */ /* 0x040fe4000b7fe4ff */
[----:B0-----:R-:W-:Y:S02]  /*128c0*/  @!P4 IADD3 R10, P6, R4, UR45, RZ ;  /* 0x0000002d040acc10 */ /* 0x001fe4000ffde0ff */
[----:B------:R-:W-:Y:S01]  /*128d0*/  ISETP.LT.OR P2, PT, R0, 0xba, !P2 ;  /* 0x000000ba0000780c */ /* 0x000fe20005741670 */
[-C--:B------:R-:W-:Y:S01]  /*128e0*/  @!P0 IMAD R15, R210, R17.reuse, RZ ;  /* 0x00000011d20f8224 */ /* 0x080fe200078e02ff */
[----:B------:R-:W-:Y:S01]  /*128f0*/  @!P4 IADD3.X R11, R5, UR44, RZ, P6, !PT ;  /* 0x0000002c050bcc10 */ /* 0x000fe2000b7fe4ff */
[-C--:B------:R-:W-:Y:S01]  /*12900*/  @!P4 IMAD R211, R211, R17.reuse, RZ ;  /* 0x00000011d3d3c224 */ /* 0x080fe200078e02ff */
[----:B------:R-:W-:Y:S01]  /*12910*/  ISETP.LT.OR P1, PT, R0, 0xba, !P1 ;  /* 0x000000ba0000780c */ /* 0x000fe20004f21670 */
[----:B-1----:R-:W-:Y:S01]  /*12920*/  @!P3 IMAD R13, R212, R17, RZ ;  /* 0x00000011d40db224 */ /* 0x002fe200078e02ff */
[----:B------:R0:W-:Y:S01]  /*12930*/  @!P0 STG.E.U8 desc[UR36][R8.64+0xb0], R15 ;  /* 0x0000b00f08008986 */ /* 0x0001e2000c101124 */
[----:B------:R-:W-:-:S03]  /*12940*/  IMAD.U32 R7, RZ, RZ, UR12 ;  /* 0x0000000cff077e24 */ /* 0x000fc6000f8e00ff */
[----:B------:R1:W-:Y:S01]  /*12950*/  @!P4 STG.E.U8 desc[UR36][R10.64+0xb1], R211 ;  /* 0x0000b1d30a00c986 */ /* 0x0003e2000c101124 */
[----:B------:R-:W-:Y:S02]  /*12960*/  @!P5 IADD3 R6, P4, R4, UR45, RZ ;  /* 0x0000002d0406dc10 */ /* 0x000fe4000ff9e0ff */
[-C--:B------:R-:W-:Y:S01]  /*12970*/  @!P2 IMAD R213, R213, R17.reuse, RZ ;  /* 0x00000011d5d5a224 */ /* 0x080fe200078e02ff */
[----:B------:R-:W-:Y:S01]  /*12980*/  @!P3 STG.E.U8 desc[UR36][R4.64+0xb8], R13 ;  /* 0x0000b80d0400b986 */ /* 0x000fe2000c101124 */
[----:B------:R-:W-:Y:S02]  /*12990*/  LEA R2, P3, R7, R2, 0x8 ;  /* 0x0000000207027211 */ /* 0x000fe400078640ff */
[----:B------:R-:W-:Y:S01]  /*129a0*/  @!P5 IADD3.X R7, R5, UR44, RZ, P4, !PT ;  /* 0x0000002c0507dc10 */ /* 0x000fe2000a7fe4ff */
[----:B0-----:R-:W-:Y:S01]  /*129b0*/  @!P5 IMAD R15, R214, R17, RZ ;  /* 0x00000011d60fd224 */ /* 0x001fe200078e02ff */
[C---:B------:R-:W-:Y:S01]  /*129c0*/  ISETP.GE.AND P0, PT, R14.reuse, 0x101, PT ;  /* 0x000001010e00780c */ /* 0x040fe20003f06270 */
[----:B------:R0:W-:Y:S01]  /*129d0*/  @!P2 STG.E.U8 desc[UR36][R4.64+0xb9], R213 ;  /* 0x0000b9d50400a986 */ /* 0x0001e2000c101124 */
[----:B------:R-:W-:-:S03]  /*129e0*/  ISETP.GE.AND P6, PT, R14, 0x109, PT ;  /* 0x000001090e00780c */ /* 0x000fc60003fc6270 */
[----:B------:R2:W-:Y:S01]  /*129f0*/  @!P5 STG.E.U8 desc[UR36][R6.64+0xb8], R15 ;  /* 0x0000b80f0600d986 */ /* 0x0005e2000c101124 */
[----:B------:R-:W-:Y:S02]  /*12a00*/  @!P1 IADD3 R8, P5, R4, UR45, RZ ;  /* 0x0000002d04089c10 */ /* 0x000fe4000ffbe0ff */
[C---:B------:R-:W-:Y:S02]  /*12a10*/  ISETP.LT.OR P2, PT, R0.reuse, 0x1, !P0 ;  /* 0x000000010000780c */ /* 0x040fe40004741670 */
[C---:B------:R-:W-:Y:S01]  /*12a20*/  ISETP.LT.OR P4, PT, R0.reuse, 0x1, !P6 ;  /* 0x000000010000780c */ /* 0x040fe20007781670 */
[----:B------:R-:W-:Y:S01]  /*12a30*/  @!P1 IMAD R215, R215, R17, RZ ;  /* 0x00000011d7d79224 */ /* 0x000fe200078e02ff */
[----:B------:R-:W-:Y:S02]  /*12a40*/  @!P1 IADD3.X R9, R5, UR44, RZ, P5, !PT ;  /* 0x0000002c05099c10 */ /* 0x000fe4000affe4ff */
[----:B------:R-:W-:Y:S01]  /*12a50*/  ISETP.LT.OR P5, PT, R0, 0x2, !P0 ;  /* 0x000000020000780c */ /* 0x000fe200047a1670 */
[----:B-1----:R-:W-:-:S02]  /*12a60*/  IMAD.U32 R11, RZ, RZ, UR12 ;  /* 0x0000000cff0b7e24 */ /* 0x002fc4000f8e00ff */
[----:B------:R-:W-:Y:S01]  /*12a70*/  IMAD.U32 R10, RZ, RZ, UR13 ;  /* 0x0000000dff0a7e24 */ /* 0x000fe2000f8e00ff */
[----:B------:R-:W-:Y:S01]  /*12a80*/  @!P1 STG.E.U8 desc[UR36][R8.64+0xb9], R215 ;  /* 0x0000b9d708009986 */ /* 0x000fe2000c101124 */
[----:B------:R-:W-:-:S03]  /*12a90*/  ISETP.LT.OR P1, PT, R0, 0x2, !P6 ;  /* 0x000000020000780c */ /* 0x000fc60007721670 */
[----:B------:R-:W-:Y:S01]  /*12aa0*/  LEA.HI.X R3, R11, R3, R10, 0x8, P3 ;  /* 0x000000030b037211 */ /* 0x000fe200018f440a */
[-C--:B------:R-:W-:Y:S01]  /*12ab0*/  @!P2 IMAD R11, R24, R17.reuse, RZ ;  /* 0x00000011180ba224 */ /* 0x080fe200078e02ff */
[----:B0-----:R-:W-:Y:S01]  /*12ac0*/  @!P4 IADD3 R4, P3, R2, UR45, RZ ;  /* 0x0000002d0204cc10 */ /* 0x001fe2000ff7e0ff */
[-C--:B------:R-:W-:Y:S02]  /*12ad0*/  @!P4 IMAD R13, R26, R17.reuse, RZ ;  /* 0x000000111a0dc224 */ /* 0x080fe400078e02ff */
[----:B------:R-:W-:Y:S01]  /*12ae0*/  @!P5 IMAD R25, R25, R17, RZ ;  /* 0x000000111919d224 */ /* 0x000fe200078e02ff */
[----:B------:R0:W-:Y:S01]  /*12af0*/  @!P2 STG.E.U8 desc[UR36][R2.64], R11 ;  /* 0x0000000b0200a986 */ /* 0x0001e2000c101124 */
[----:B------:R-:W-:Y:S02]  /*12b00*/  @!P4 IADD3.X R5, R3, UR44, RZ, P3, !PT ;  /* 0x0000002c0305cc10 */ /* 0x000fe40009ffe4ff */
[C---:B------:R-:W-:Y:S01]  /*12b10*/  ISETP.LT.OR P2, PT, R0.reuse, 0x9, !P0 ;  /* 0x000000090000780c */ /* 0x040fe20004741670 */
[----:B------:R-:W-:Y:S01]  /*12b20*/  @!P5 STG.E.U8 desc[UR36][R2.64+0x1], R25 ;  /* 0x000001190200d986 */ /* 0x000fe2000c101124 */
[----:B------:R-:W-:-:S02]  /*12b30*/  ISETP.LT.OR P3, PT, R0, 0x9, !P6 ;  /* 0x000000090000780c */ /* 0x000fc40007761670 */
[----:B--2---:R-:W-:Y:S01]  /*12b40*/  @!P1 IADD3 R6, P5, R2, UR45, RZ ;  /* 0x0000002d02069c10 */ /* 0x004fe2000ffbe0ff */
[----:B------:R1:W-:Y:S01]  /*12b50*/  @!P4 STG.E.U8 desc[UR36][R4.64], R13 ;  /* 0x0000000d0400c986 */ /* 0x0003e2000c101124 */
[----:B------:R-:W-:Y:S01]  /*12b60*/  ISETP.LT.OR P4, PT, R0, 0xa, !P0 ;  /* 0x0000000a0000780c */ /* 0x000fe20004781670 */
[----:B------:R-:W-:Y:S01]  /*12b70*/  @!P1 IMAD R27, R27, R17, RZ ;  /* 0x000000111b1b9224 */ /* 0x000fe200078e02ff */
[----:B------:R-:W-:-:S05]  /*12b80*/  @!P1 IADD3.X R7, R3, UR44, RZ, P5, !PT ;  /* 0x0000002c03079c10 */ /* 0x000fca000affe4ff */
[-C--:B0-----:R-:W-:Y:S01]  /*12b90*/  @!P2 IMAD R11, R28, R17.reuse, RZ ;  /* 0x000000111c0ba224 */ /* 0x081fe200078e02ff */
[----:B------:R-:W-:Y:S01]  /*12ba0*/  @!P1 STG.E.U8 desc[UR36][R6.64+0x1], R27 ;  /* 0x0000011b06009986 */ /* 0x000fe2000c101124 */
[----:B------:R-:W-:Y:S02]  /*12bb0*/  ISETP.LT.OR P1, PT, R0, 0xa, !P6 ;  /* 0x0000000a0000780c */ /* 0x000fe40007721670 */
[----:B------:R-:W-:Y:S01]  /*12bc0*/  @!P3 IADD3 R8, P5, R2, UR45, RZ ;  /* 0x0000002d0208bc10 */ /* 0x000fe2000ffbe0ff */
[----:B------:R0:W-:Y:S01]  /*12bd0*/  @!P2 STG.E.U8 desc[UR36][R2.64+0x8], R11 ;  /* 0x0000080b0200a986 */ /* 0x0001e2000c101124 */
[-C--:B------:R-:W-:Y:S01]  /*12be0*/  @!P4 IMAD R29, R29, R17.reuse, RZ ;  /* 0x000000111d1dc224 */ /* 0x080fe200078e02ff */
[----:B------:R-:W-:Y:S01]  /*12bf0*/  ISETP.LT.OR P2, PT, R0, 0x11, !P0 ;  /* 0x000000110000780c */ /* 0x000fe20004741670 */
[----:B-1----:R-:W-:Y:S01]  /*12c00*/  @!P3 IMAD R13, R30, R17, RZ ;  /* 0x000000111e0db224 */ /* 0x002fe200078e02ff */
[----:B------:R-:W-:Y:S02]  /*12c10*/  @!P3 IADD3.X R9, R3, UR44, RZ, P5, !PT ;  /* 0x0000002c0309bc10 */ /* 0x000fe4000affe4ff */
[----:B------:R-:W-:Y:S04]  /*12c20*/  @!P4 STG.E.U8 desc[UR36][R2.64+0x9], R29 ;  /* 0x0000091d0200c986 */ /* 0x000fe8000c101124 */
[----:B------:R1:W-:Y:S01]  /*12c30*/  @!P3 STG.E.U8 desc[UR36][R8.64+0x8], R13 ;  /* 0x0000080d0800b986 */ /* 0x0003e2000c101124 */
[----:B------:R-:W-:-:S02]  /*12c40*/  ISETP.LT.OR P3, PT, R0, 0x11, !P6 ;  /* 0x000000110000780c */ /* 0x000fc40007761670 */
[----:B------:R-:W-:Y:S02]  /*12c50*/  @!P1 IADD3 R4, P4, R2, UR45, RZ ;  /* 0x0000002d02049c10 */ /* 0x000fe4000ff9e0ff */
[----:B------:R-:W-:Y:S01]  /*12c60*/  ISETP.LT.OR P5, PT, R0, 0x12, !P0 ;  /* 0x000000120000780c */ /* 0x000fe200047a1670 */
[-C--:B------:R-:W-:Y:S01]  /*12c70*/  @!P1 IMAD R31, R31, R17.reuse, RZ ;  /* 0x000000111f1f9224 */ /* 0x080fe200078e02ff */
[----:B------:R-:W-:Y:S01]  /*12c80*/  @!P1 IADD3.X R5, R3, UR44, RZ, P4, !PT ;  /* 0x0000002c03059c10 */ /* 0x000fe2000a7fe4ff */
[----:B0-----:R-:W-:Y:S01]  /*12c90*/  @!P2 IMAD R11, R32, R17, RZ ;  /* 0x00000011200ba224 */ /* 0x001fe200078e02ff */
[----:B------:R-:W-:-:S03]  /*12ca0*/  ISETP.LT.OR P4, PT, R0, 0x12, !P6 ;  /* 0x000000120000780c */ /* 0x000fc60007781670 */
[----:B------:R0:W-:Y:S04]  /*12cb0*/  @!P1 STG.E.U8 desc[UR36][R4.64+0x9], R31 ;  /* 0x0000091f04009986 */ /* 0x0001e8000c101124 */
[----:B------:R2:W-:Y:S01]  /*12cc0*/  @!P2 STG.E.U8 desc[UR36][R2.64+0x10], R11 ;  /* 0x0000100b0200a986 */ /* 0x0005e2000c101124 */
[----:B------:R-:W-:Y:S01]  /*12cd0*/  @!P3 IADD3 R6, P2, R2, UR45, RZ ;  /* 0x0000002d0206bc10 */ /* 0x000fe2000ff5e0ff */
[-C--:B------:R-:W-:Y:S02]  /*12ce0*/  @!P5 IMAD R33, R33, R17.reuse, RZ ;  /* 0x000000112121d224 */ /* 0x080fe400078e02ff */
[----:B-1----:R-:W-:Y:S01]  /*12cf0*/  @!P3 IMAD R13, R34, R17, RZ ;  /* 0x00000011220db224 */ /* 0x002fe200078e02ff */
[----:B------:R-:W-:Y:S02]  /*12d00*/  @!P3 IADD3.X R7, R3, UR44, RZ, P2, !PT ;  /* 0x0000002c0307bc10 */ /* 0x000fe400097fe4ff */
[C---:B------:R-:W-:Y:S01]  /*12d10*/  ISETP.LT.OR P2, PT, R0.reuse, 0x19, !P6 ;  /* 0x000000190000780c */ /* 0x040fe20007741670 */
[----:B------:R-:W-:Y:S01]  /*12d20*/  @!P5 STG.E.U8 desc[UR36][R2.64+0x11], R33 ;  /* 0x000011210200d986 */ /* 0x000fe2000c101124 */
[----:B------:R-:W-:-:S02]  /*12d30*/  ISETP.LT.OR P1, PT, R0, 0x19, !P0 ;  /* 0x000000190000780c */ /* 0x000fc40004721670 */
[----:B0-----:R-:W-:Y:S01]  /*12d40*/  @!P4 IADD3 R4, P5, R2, UR45, RZ ;  /* 0x0000002d0204cc10 */ /* 0x001fe2000ffbe0ff */
[----:B------:R0:W-:Y:S01]  /*12d50*/  @!P3 STG.E.U8 desc[UR36][R6.64+0x10], R13 ;  /* 0x0000100d0600b986 */ /* 0x0001e2000c101124 */
        /* <DEDUP_REMOVED lines=10> */
[----:B------:R0:W-:Y:S04]  /*12e00*/  @!P1 STG.E.U8 desc[UR36][R2.64+0x18], R11 ;  /* 0x0000180b02009986 */ /* 0x0001e8000c101124 */
[----:B------:R-:W-:Y:S01]  /*12e10*/  @!P3 STG.E.U8 desc[UR36][R2.64+0x19], R37 ;  /* 0x000019250200b986 */ /* 0x000fe2000c101124 */
[----:B------:R-:W-:-:S03]  /*12e20*/  ISETP.LT.OR P1, PT, R0, 0x21, !P0 ;  /* 0x000000210000780c */ /* 0x000fc60004721670 */
[----:B------:R2:W-:Y:S01]  /*12e30*/  @!P2 STG.E.U8 desc[UR36][R8.64+0x18], R7 ;  /* 0x000018070800a986 */ /* 0x0005e2000c101124 */
[----:B------:R-:W-:Y:S02]  /*12e40*/  ISETP.LT.OR P2, PT, R0, 0x21, !P6 ;  /* 0x000000210000780c */ /* 0x000fe40007741670 */
[----:B-1----:R-:W-:Y:S02]  /*12e50*/  @!P4 IADD3 R4, P3, R2, UR45, RZ ;  /* 0x0000002d0204cc10 */ /* 0x002fe4000ff7e0ff */
[C---:B------:R-:W-:Y:S01]  /*12e60*/  ISETP.LT.OR P5, PT, R0.reuse, 0x22, !P0 ;  /* 0x000000220000780c */ /* 0x040fe200047a1670 */
[----:B------:R-:W-:Y:S01]  /*12e70*/  @!P4 IMAD R39, R39, R17, RZ ;  /* 0x000000112727c224 */ /* 0x000fe200078e02ff */
[----:B------:R-:W-:Y:S02]  /*12e80*/  @!P4 IADD3.X R5, R3, UR44, RZ, P3, !PT ;  /* 0x0000002c0305cc10 */ /* 0x000fe40009ffe4ff */
[----:B------:R-:W-:-:S03]  /*12e90*/  ISETP.LT.OR P3, PT, R0, 0x22, !P6 ;  /* 0x000000220000780c */ /* 0x000fc60007761670 */
[----:B------:R1:W-:Y:S02]  /*12ea0*/  @!P4 STG.E.U8 desc[UR36][R4.64+0x19], R39 ;  /* 0x000019270400c986 */ /* 0x0003e4000c101124 */
[----:B------:R-:W-:Y:S01]  /*12eb0*/  @!P2 IADD3 R6, P4, R2, UR45, RZ ;  /* 0x0000002d0206ac10 */ /* 0x000fe2000ff9e0ff */
[-C--:B0-----:R-:W-:Y:S02]  /*12ec0*/  @!P1 IMAD R11, R40, R17.reuse, RZ ;  /* 0x00000011280b9224 */ /* 0x081fe400078e02ff */
[-C--:B------:R-:W-:Y:S01]  /*12ed0*/  @!P2 IMAD R13, R42, R17.reuse, RZ ;  /* 0x000000112a0da224 */ /* 0x080fe200078e02ff */
[----:B--2---:R-:W-:Y:S01]  /*12ee0*/  @!P2 IADD3.X R7, R3, UR44, RZ, P4, !PT ;  /* 0x0000002c0307ac10 */ /* 0x004fe2000a7fe4ff */
[----:B------:R-:W-:Y:S01]  /*12ef0*/  @!P5 IMAD R41, R41, R17, RZ ;  /* 0x000000112929d224 */ /* 0x000fe200078e02ff */
[----:B------:R0:W-:Y:S01]  /*12f00*/  @!P1 STG.E.U8 desc[UR36][R2.64+0x20], R11 ;  /* 0x0000200b02009986 */ /* 0x0001e2000c101124 */
[C---:B------:R-:W-:Y:S02]  /*12f10*/  ISETP.LT.OR P1, PT, R0.reuse, 0x29, !P0 ;  /* 0x000000290000780c */ /* 0x040fe40004721670 */
[----:B------:R-:W-:Y:S01]  /*12f20*/  ISETP.LT.OR P4, PT, R0, 0x29, !P6 ;  /* 0x000000290000780c */ /* 0x000fe20007781670 */
[----:B------:R-:W-:Y:S01]  /*12f30*/  @!P5 STG.E.U8 desc[UR36][R2.64+0x21], R41 ;  /* 0x000021290200d986 */ /* 0x000fe2000c101124 */
[----:B-1----:R-:W-:-:S03]  /*12f40*/  @!P3 IADD3 R4, P5, R2, UR45, RZ ;  /* 0x0000002d0204bc10 */ /* 0x002fc6000ffbe0ff */
[----:B------:R1:W-:Y:S01]  /*12f50*/  @!P2 STG.E.U8 desc[UR36][R6.64+0x20], R13 ;  /* 0x0000200d0600a986 */ /* 0x0003e2000c101124 */
[----:B------:R-:W-:Y:S01]  /*12f60*/  ISETP.LT.OR P2, PT, R0, 0x2a, !P0 ;  /* 0x0000002a0000780c */ /* 0x000fe20004741670 */
[----:B------:R-:W-:Y:S01]  /*12f70*/  @!P3 IMAD R43, R43, R17, RZ ;  /* 0x000000112b2bb224 */ /* 0x000fe200078e02ff */
[----:B------:R-:W-:-:S05]  /*12f80*/  @!P3 IADD3.X R5, R3, UR44, RZ, P5, !PT ;  /* 0x0000002c0305bc10 */ /* 0x000fca000affe4ff */
[----:B------:R2:W-:Y:S01]  /*12f90*/  @!P3 STG.E.U8 desc[UR36][R4.64+0x21], R43 ;  /* 0x0000212b0400b986 */ /* 0x0005e2000c101124 */
[----:B------:R-:W-:Y:S01]  /*12fa0*/  ISETP.LT.OR P3, PT, R0, 0x2a, !P6 ;  /* 0x0000002a0000780c */ /* 0x000fe20007761670 */
[----:B0-----:R-:W-:Y:S01]  /*12fb0*/  @!P1 IMAD R11, R44, R17, RZ ;  /* 0x000000112c0b9224 */ /* 0x001fe200078e02ff */
[----:B------:R-:W-:-:S03]  /*12fc0*/  @!P4 IADD3 R8, P5, R2, UR45, RZ ;  /* 0x0000002d0208cc10 */ /* 0x000fc6000ffbe0ff */
[-C--:B------:R-:W-:Y:S01]  /*12fd0*/  @!P2 IMAD R45, R45, R17.reuse, RZ ;  /* 0x000000112d2da224 */ /* 0x080fe200078e02ff */
[----:B------:R-:W-:Y:S01]  /*12fe0*/  @!P4 IADD3.X R9, R3, UR44, RZ, P5, !PT ;  /* 0x0000002c0309cc10 */ /* 0x000fe2000affe4ff */
[----:B-1----:R-:W-:Y:S01]  /*12ff0*/  @!P4 IMAD R7, R46, R17, RZ ;  /* 0x000000112e07c224 */ /* 0x002fe200078e02ff */
[----:B------:R0:W-:Y:S01]  /*13000*/  @!P1 STG.E.U8 desc[UR36][R2.64+0x28], R11 ;  /* 0x0000280b02009986 */ /* 0x0001e2000c101124 */
[----:B------:R-:W-:-:S03]  /*13010*/  ISETP.LT.OR P1, PT, R0, 0x31, !P0 ;  /* 0x000000310000780c */ /* 0x000fc60004721670 */
[----:B------:R-:W-:Y:S01]  /*13020*/  @!P2 STG.E.U8 desc[UR36][R2.64+0x29], R45 ;  /* 0x0000292d0200a986 */ /* 0x000fe2000c101124 */
[C---:B------:R-:W-:Y:S02]  /*13030*/  ISETP.LT.OR P2, PT, R0.reuse, 0x31, !P6 ;  /* 0x000000310000780c */ /* 0x040fe40007741670 */
[----:B------:R-:W-:Y:S01]  /*13040*/  ISETP.LT.OR P5, PT, R0, 0x32, !P0 ;  /* 0x000000320000780c */ /* 0x000fe200047a1670 */
[----:B------:R1:W-:Y:S01]  /*13050*/  @!P4 STG.E.U8 desc[UR36][R8.64+0x28], R7 ;  /* 0x000028070800c986 */ /* 0x0003e2000c101124 */
[----:B--2---:R-:W-:Y:S01]  /*13060*/  @!P3 IADD3 R4, P4, R2, UR45, RZ ;  /* 0x0000002d0204bc10 */ /* 0x004fe2000ff9e0ff */
[----:B------:R-:W-:-:S03]  /*13070*/  @!P3 IMAD R47, R47, R17, RZ ;  /* 0x000000112f2fb224 */ /* 0x000fc600078e02ff */
[----:B------:R-:W-:Y:S02]  /*13080*/  @!P3 IADD3.X R5, R3, UR44, RZ, P4, !PT ;  /* 0x0000002c0305bc10 */ /* 0x000fe4000a7fe4ff */
[----:B------:R-:W-:-:S03]  /*13090*/  ISETP.LT.OR P4, PT, R0, 0x32, !P6 ;  /* 0x000000320000780c */ /* 0x000fc60007781670 */
[----:B------:R2:W-:Y:S01]  /*130a0*/  @!P3 STG.E.U8 desc[UR36][R4.64+0x29], R47 ;  /* 0x0000292f0400b986 */ /* 0x0005e2000c101124 */
[----:B------:R-:W-:Y:S01]  /*130b0*/  @!P2 IADD3 R6, P3, R2, UR45, RZ ;  /* 0x0000002d0206ac10 */ /* 0x000fe2000ff7e0ff */
[-C--:B0-----:R-:W-:Y:S02]  /*130c0*/  @!P1 IMAD R11, R48, R17.reuse, RZ ;  /* 0x00000011300b9224 */ /* 0x081fe400078e02ff */
[-C--:B------:R-:W-:Y:S01]  /*130d0*/  @!P5 IMAD R49, R49, R17.reuse, RZ ;  /* 0x000000113131d224 */ /* 0x080fe200078e02ff */
[----:B-1----:R-:W-:Y:S01]  /*130e0*/  @!P2 IADD3.X R7, R3, UR44, RZ, P3, !PT ;  /* 0x0000002c0307ac10 */ /* 0x002fe20009ffe4ff */
[----:B------:R-:W-:Y:S01]  /*130f0*/  @!P2 IMAD R13, R50, R17, RZ ;  /* 0x00000011320da224 */ /* 0x000fe200078e02ff */
[----:B------:R0:W-:Y:S01]  /*13100*/  @!P1 STG.E.U8 desc[UR36][R2.64+0x30], R11 ;  /* 0x0000300b02009986 */ /* 0x0001e2000c101124 */
[C---:B------:R-:W-:Y:S02]  /*13110*/  ISETP.LT.OR P1, PT, R0.reuse, 0x39, !P0 ;  /* 0x000000390000780c */ /* 0x040fe40004721670 */
[----:B------:R-:W-:Y:S01]  /*13120*/  ISETP.LT.OR P3, PT, R0, 0x39, !P6 ;  /* 0x000000390000780c */ /* 0x000fe20007761670 */
[----:B------:R-:W-:Y:S01]  /*13130*/  @!P5 STG.E.U8 desc[UR36][R2.64+0x31], R49 ;  /* 0x000031310200d986 */ /* 0x000fe2000c101124 */
[----:B--2---:R-:W-:-:S03]  /*13140*/  @!P4 IADD3 R4, P5, R2, UR45, RZ ;  /* 0x0000002d0204cc10 */ /* 0x004fc6000ffbe0ff */
        /* <DEDUP_REMOVED lines=148> */
[----:B------:R-:W-:Y:S01]  /*13a90*/  ISETP.LT.OR P3, PT, R0, 0x82, !P6 ;  /* 0x000000820000780c */ /* 0x000fe20007761670 */
[-C--:B0-----:R-:W-:Y:S02]  /*13aa0*/  @!P1 IMAD R11, R88, R17.reuse, RZ ;  /* 0x00000011580b9224 */ /* 0x081fe400078e02ff */
[----:B------:R0:W-:Y:S01]  /*13ab0*/  @!P4 STG.E.U8 desc[UR36][R4.64+0x79], R87 ;  /* 0x000079570400c986 */ /* 0x0001e2000c101124 */
[----:B------:R-:W-:Y:S01]  /*13ac0*/  @!P2 IADD3 R6, P4, R2, UR45, RZ ;  /* 0x0000002d0206ac10 */ /* 0x000fe2000ff9e0ff */
[-C--:B------:R-:W-:Y:S02]  /*13ad0*/  @!P5 IMAD R89, R89, R17.reuse, RZ ;  /* 0x000000115959d224 */ /* 0x080fe400078e02ff */
[----:B------:R-:W-:Y:S01]  /*13ae0*/  @!P2 IMAD R13, R90, R17, RZ ;  /* 0x000000115a0da224 */ /* 0x000fe200078e02ff */
[----:B-1----:R-:W-:Y:S01]  /*13af0*/  @!P2 IADD3.X R7, R3, UR44, RZ, P4, !PT ;  /* 0x0000002c0307ac10 */ /* 0x002fe2000a7fe4ff */
[----:B------:R1:W-:Y:S01]  /*13b00*/  @!P1 STG.E.U8 desc[UR36][R2.64+0x80], R11 ;  /* 0x0000800b02009986 */ /* 0x0003e2000c101124 */
[----:B------:R-:W-:-:S03]  /*13b10*/  ISETP.LT.OR P4, PT, R0, 0x89, !P6 ;  /* 0x000000890000780c */ /* 0x000fc60007781670 */
[----:B------:R-:W-:Y:S01]  /*13b20*/  @!P5 STG.E.U8 desc[UR36][R2.64+0x81], R89 ;  /* 0x000081590200d986 */ /* 0x000fe2000c101124 */
[----:B------:R-:W-:Y:S02]  /*13b30*/  ISETP.LT.OR P1, PT, R0, 0x89, !P0 ;  /* 0x000000890000780c */ /* 0x000fe40004721670 */
[----:B0-----:R-:W-:Y:S01]  /*13b40*/  @!P3 IADD3 R4, P5, R2, UR45, RZ ;  /* 0x0000002d0204bc10 */ /* 0x001fe2000ffbe0ff */
[----:B------:R0:W-:Y:S01]  /*13b50*/  @!P2 STG.E.U8 desc[UR36][R6.64+0x80], R13 ;  /* 0x0000800d0600a986 */ /* 0x0001e2000c101124 */
[----:B------:R-:W-:Y:S01]  /*13b60*/  ISETP.LT.OR P2, PT, R0, 0x8a, !P0 ;  /* 0x0000008a0000780c */ /* 0x000fe20004741670 */
[----:B------:R-:W-:Y:S01]  /*13b70*/  @!P3 IMAD R91, R91, R17, RZ ;  /* 0x000000115b5bb224 */ /* 0x000fe200078e02ff */
[----:B------:R-:W-:-:S05]  /*13b80*/  @!P3 IADD3.X R5, R3, UR44, RZ, P5, !PT ;  /* 0x0000002c0305bc10 */ /* 0x000fca000affe4ff */
[----:B------:R2:W-:Y:S01]  /*13b90*/  @!P3 STG.E.U8 desc[UR36][R4.64+0x81], R91 ;  /* 0x0000815b0400b986 */ /* 0x0005e2000c101124 */
[----:B------:R-:W-:Y:S01]  /*13ba0*/  ISETP.LT.OR P3, PT, R0, 0x8a, !P6 ;  /* 0x0000008a0000780c */ /* 0x000fe20007761670 */
[-C--:B-1----:R-:W-:Y:S01]  /*13bb0*/  @!P1 IMAD R11, R92, R17.reuse, RZ ;  /* 0x000000115c0b9224 */ /* 0x082fe200078e02ff */
[----:B------:R-:W-:Y:S01]  /*13bc0*/  @!P4 IADD3 R8, P5, R2, UR45, RZ ;  /* 0x0000002d0208cc10 */ /* 0x000fe2000ffbe0ff */
[-C--:B0-----:R-:W-:Y:S02]  /*13bd0*/  @!P4 IMAD R7, R94, R17.reuse, RZ ;  /* 0x000000115e07c224 */ /* 0x081fe400078e02ff */
[----:B------:R-:W-:Y:S01]  /*13be0*/  @!P2 IMAD R93, R93, R17, RZ ;  /* 0x000000115d5da224 */ /* 0x000fe200078e02ff */
[----:B------:R-:W-:Y:S01]  /*13bf0*/  @!P4 IADD3.X R9, R3, UR44, RZ, P5, !PT ;  /* 0x0000002c0309cc10 */ /* 0x000fe2000affe4ff */
        /* <DEDUP_REMOVED lines=33> */
[C---:B------:R-:W-:Y:S02]  /*13e10*/  ISETP.LT.OR P1, PT, R0.reuse, 0xa1, !P0 ;  /* 0x000000a10000780c */ /* 0x040fe40004721670 */
[C---:B------:R-:W-:Y:S01]  /*13e20*/  ISETP.LT.OR P5, PT, R0.reuse, 0xa2, !P0 ;  /* 0x000000a20000780c */ /* 0x040fe200047a1670 */
[----:B------:R-:W-:Y:S01]  /*13e30*/  @!P2 STG.E.U8 desc[UR36][R2.64+0x99], R101 ;  /* 0x000099650200a986 */ /* 0x000fe2000c101124 */
[----:B------:R-:W-:-:S03]  /*13e40*/  ISETP.LT.OR P2, PT, R0, 0xa1, !P6 ;  /* 0x000000a10000780c */ /* 0x000fc60007741670 */
        /* <DEDUP_REMOVED lines=9> */
[----:B------:R2:W-:Y:S01]  /*13ee0*/  @!P1 STG.E.U8 desc[UR36][R2.64+0xa0], R11 ;  /* 0x0000a00b02009986 */ /* 0x0005e2000c101124 */
[----:B------:R-:W-:Y:S01]  /*13ef0*/  ISETP.LT.OR P1, PT, R0, 0xa9, !P0 ;  /* 0x000000a90000780c */ /* 0x000fe20004721670 */
[----:B-1----:R-:W-:Y:S01]  /*13f00*/  @!P2 IMAD R9, R106, R17, RZ ;  /* 0x000000116a09a224 */ /* 0x002fe200078e02ff */
[----:B------:R-:W-:Y:S01]  /*13f10*/  @!P2 IADD3.X R7, R3, UR44, RZ, P4, !PT ;  /* 0x0000002c0307ac10 */ /* 0x000fe2000a7fe4ff */
[----:B------:R-:W-:Y:S01]  /*13f20*/  @!P5 STG.E.U8 desc[UR36][R2.64+0xa1], R105 ;  /* 0x0000a1690200d986 */ /* 0x000fe2000c101124 */
[----:B------:R-:W-:-:S02]  /*13f30*/  ISETP.LT.OR P4, PT, R0, 0xaa, !P0 ;  /* 0x000000aa0000780c */ /* 0x000fc40004781670 */
[----:B0-----:R-:W-:Y:S01]  /*13f40*/  @!P3 IADD3 R4, P5, R2, UR45, RZ ;  /* 0x0000002d0204bc10 */ /* 0x001fe2000ffbe0ff */
[----:B------:R0:W-:Y:S01]  /*13f50*/  @!P2 STG.E.U8 desc[UR36][R6.64+0xa0], R9 ;  /* 0x0000a0090600a986 */ /* 0x0001e2000c101124 */
[C---:B------:R-:W-:Y:S02]  /*13f60*/  ISETP.LT.OR P2, PT, R0.reuse, 0xa9, !P6 ;  /* 0x000000a90000780c */ /* 0x040fe40007741670 */
[----:B------:R-:W-:Y:S02]  /*13f70*/  @!P3 IADD3.X R5, R3, UR44, RZ, P5, !PT ;  /* 0x0000002c0305bc10 */ /* 0x000fe4000affe4ff */
[----:B------:R-:W-:Y:S01]  /*13f80*/  ISETP.LT.OR P5, PT, R0, 0xaa, !P6 ;  /* 0x000000aa0000780c */ /* 0x000fe200077a1670 */
[-C--:B------:R-:W-:Y:S02]  /*13f90*/  @!P3 IMAD R107, R107, R17.reuse, RZ ;  /* 0x000000116b6bb224 */ /* 0x080fe400078e02ff */
[-C--:B--2---:R-:W-:Y:S02]  /*13fa0*/  @!P1 IMAD R11, R108, R17.reuse, RZ ;  /* 0x000000116c0b9224 */ /* 0x084fe400078e02ff */
[----:B------:R-:W-:Y:S01]  /*13fb0*/  @!P4 IMAD R109, R109, R17, RZ ;  /* 0x000000116d6dc224 */ /* 0x000fe200078e02ff */
[----:B------:R-:W-:Y:S01]  /*13fc0*/  @!P3 STG.E.U8 desc[UR36][R4.64+0xa1], R107 ;  /* 0x0000a16b0400b986 */ /* 0x000fe2000c101124 */
[----:B------:R-:W-:-:S03]  /*13fd0*/  ISETP.LT.OR P3, PT, R0, 0xb1, !P0 ;  /* 0x000000b10000780c */ /* 0x000fc60004761670 */
[----:B------:R1:W-:Y:S01]  /*13fe0*/  @!P1 STG.E.U8 desc[UR36][R2.64+0xa8], R11 ;  /* 0x0000a80b02009986 */ /* 0x0003e2000c101124 */
[----:B0-----:R-:W-:-:S03]  /*13ff0*/  @!P2 IADD3 R6, P1, R2, UR45, RZ ;  /* 0x0000002d0206ac10 */ /* 0x001fc6000ff3e0ff */
[----:B------:R-:W-:Y:S01]  /*14000*/  @!P4 STG.E.U8 desc[UR36][R2.64+0xa9], R109 ;  /* 0x0000a96d0200c986 */ /* 0x000fe2000c101124 */
[----:B------:R-:W-:Y:S01]  /*14010*/  @!P5 IADD3 R8, P4, R2, UR45, RZ ;  /* 0x0000002d0208dc10 */ /* 0x000fe2000ff9e0ff */
[-C--:B------:R-:W-:Y:S01]  /*14020*/  @!P2 IMAD R13, R110, R17.reuse, RZ ;  /* 0x000000116e0da224 */ /* 0x080fe200078e02ff */
[----:B------:R-:W-:Y:S01]  /*14030*/  @!P2 IADD3.X R7, R3, UR44, RZ, P1, !PT ;  /* 0x0000002c0307ac10 */ /* 0x000fe20008ffe4ff */
[-C--:B------:R-:W-:Y:S01]  /*14040*/  @!P5 IMAD R111, R111, R17.reuse, RZ ;  /* 0x000000116f6fd224 */ /* 0x080fe200078e02ff */
[C---:B------:R-:W-:Y:S02]  /*14050*/  ISETP.LT.OR P1, PT, R0.reuse, 0xb2, !P0 ;  /* 0x000000b20000780c */ /* 0x040fe40004721670 */
[----:B------:R-:W-:Y:S01]  /*14060*/  @!P5 IADD3.X R9, R3, UR44, RZ, P4, !PT ;  /* 0x0000002c0309dc10 */ /* 0x000fe2000a7fe4ff */
[----:B------:R0:W-:Y:S04]  /*14070*/  @!P2 STG.E.U8 desc[UR36][R6.64+0xa8], R13 ;  /* 0x0000a80d0600a986 */ /* 0x0001e8000c101124 */
[----:B------:R2:W-:Y:S01]  /*14080*/  @!P5 STG.E.U8 desc[UR36][R8.64+0xa9], R111 ;  /* 0x0000a96f0800d986 */ /* 0x0005e2000c101124 */
[----:B------:R-:W-:Y:S01]  /*14090*/  ISETP.LT.OR P5, PT, R0, 0xb1, !P6 ;  /* 0x000000b10000780c */ /* 0x000fe200077a1670 */
[----:B-1----:R-:W-:Y:S01]  /*140a0*/  @!P3 IMAD R11, R112, R17, RZ ;  /* 0x00000011700bb224 */ /* 0x002fe200078e02ff */
[----:B------:R-:W-:-:S03]  /*140b0*/  ISETP.LT.OR P4, PT, R0, 0xb2, !P6 ;  /* 0x000000b20000780c */ /* 0x000fc60007781670 */
[-C--:B------:R-:W-:Y:S01]  /*140c0*/  @!P1 IMAD R113, R113, R17.reuse, RZ ;  /* 0x0000001171719224 */ /* 0x080fe200078e02ff */
[----:B------:R1:W-:Y:S01]  /*140d0*/  @!P3 STG.E.U8 desc[UR36][R2.64+0xb0], R11 ;  /* 0x0000b00b0200b986 */ /* 0x0003e2000c101124 */
[C---:B------:R-:W-:Y:S02]  /*140e0*/  ISETP.LT.OR P3, PT, R0.reuse, 0xb9, !P6 ;  /* 0x000000b90000780c */ /* 0x040fe40007761670 */
[C---:B------:R-:W-:Y:S01]  /*140f0*/  ISETP.LT.OR P6, PT, R0.reuse, 0xba, !P6 ;  /* 0x000000ba0000780c */ /* 0x040fe200077c1670 */
[----:B------:R3:W-:Y:S01]  /*14100*/  @!P1 STG.E.U8 desc[UR36][R2.64+0xb1], R113 ;  /* 0x0000b17102009986 */ /* 0x0007e2000c101124 */
[C---:B------:R-:W-:Y:S02]  /*14110*/  ISETP.LT.OR P2, PT, R0.reuse, 0xb9, !P0 ;  /* 0x000000b90000780c */ /* 0x040fe40004741670 */
[----:B------:R-:W-:Y:S02]  /*14120*/  ISETP.LT.OR P0, PT, R0, 0xba, !P0 ;  /* 0x000000ba0000780c */ /* 0x000fe40004701670 */
[----:B------:R-:W-:Y:S01]  /*14130*/  @!P5 IADD3 R4, P1, R2, UR45, RZ ;  /* 0x0000002d0204dc10 */ /* 0x000fe2000ff3e0ff */
[----:B0-----:R-:W-:-:S03]  /*14140*/  @!P5 IMAD R13, R114, R17, RZ ;  /* 0x00000011720dd224 */ /* 0x001fc600078e02ff */
[----:B------:R-:W-:Y:S02]  /*14150*/  @!P5 IADD3.X R5, R3, UR44, RZ, P1, !PT ;  /* 0x0000002c0305dc10 */ /* 0x000fe40008ffe4ff */
[C---:B------:R-:W-:Y:S01]  /*14160*/  @!P4 IADD3 R6, P1, R2.reuse, UR45, RZ ;  /* 0x0000002d0206cc10 */ /* 0x040fe2000ff3e0ff */
[-C--:B------:R-:W-:Y:S02]  /*14170*/  @!P4 IMAD R115, R115, R17.reuse, RZ ;  /* 0x000000117373c224 */ /* 0x080fe400078e02ff */
[----:B------:R3:W-:Y:S01]  /*14180*/  @!P5 STG.E.U8 desc[UR36][R4.64+0xb0], R13 ;  /* 0x0000b00d0400d986 */ /* 0x0007e2000c101124 */
[----:B------:R-:W-:Y:S02]  /*14190*/  @!P4 IADD3.X R7, R3, UR44, RZ, P1, !PT ;  /* 0x0000002c0307cc10 */ /* 0x000fe40008ffe4ff */
[----:B--2---:R-:W-:Y:S01]  /*141a0*/  @!P3 IADD3 R8, P1, R2, UR45, RZ ;  /* 0x0000002d0208bc10 */ /* 0x004fe2000ff3e0ff */
[-C--:B------:R-:W-:Y:S01]  /*141b0*/  @!P2 IMAD R15, R116, R17.reuse, RZ ;  /* 0x00000011740fa224 */ /* 0x080fe200078e02ff */
[----:B------:R-:W-:Y:S01]  /*141c0*/  @!P6 IADD3 R10, P5, R2, UR45, RZ ;  /* 0x0000002d020aec10 */ /* 0x000fe2000ffbe0ff */
[-C--:B------:R-:W-:Y:S01]  /*141d0*/  @!P0 IMAD R117, R117, R17.reuse, RZ ;  /* 0x0000001175758224 */ /* 0x080fe200078e02ff */
[C---:B------:R-:W-:Y:S01]  /*141e0*/  @!P3 IADD3.X R9, R3.reuse, UR44, RZ, P1, !PT ;  /* 0x0000002c0309bc10 */ /* 0x040fe20008ffe4ff */
[-C--:B------:R-:W-:Y:S01]  /*141f0*/  @!P3 IMAD R21, R118, R17.reuse, RZ ;  /* 0x000000117615b224 */ /* 0x080fe200078e02ff */
[----:B-1----:R-:W-:Y:S01]  /*14200*/  @!P6 IADD3.X R11, R3, UR44, RZ, P5, !PT ;  /* 0x0000002c030bec10 */ /* 0x002fe2000affe4ff */
[----:B------:R-:W-:Y:S01]  /*14210*/  @!P6 IMAD R119, R119, R17, RZ ;  /* 0x000000117777e224 */ /* 0x000fe200078e02ff */
[----:B------:R3:W-:Y:S04]  /*14220*/  @!P4 STG.E.U8 desc[UR36][R6.64+0xb1], R115 ;  /* 0x0000b1730600c986 */ /* 0x0007e8000c101124 */
[----:B------:R3:W-:Y:S04]  /*14230*/  @!P2 STG.E.U8 desc[UR36][R2.64+0xb8], R15 ;  /* 0x0000b80f0200a986 */ /* 0x0007e8000c101124 */
[----:B------:R3:W-:Y:S04]  /*14240*/  @!P0 STG.E.U8 desc[UR36][R2.64+0xb9], R117 ;  /* 0x0000b97502008986 */ /* 0x0007e8000c101124 */
[----:B------:R3:W-:Y:S04]  /*14250*/  @!P3 STG.E.U8 desc[UR36][R8.64+0xb8], R21 ;  /* 0x0000b8150800b986 */ /* 0x0007e8000c101124 */
[----:B------:R3:W-:Y:S02]  /*14260*/  @!P6 STG.E.U8 desc[UR36][R10.64+0xb9], R119 ;  /* 0x0000b9770a00e986 */ /* 0x0007e4000c101124 */
.L_x_607:
[----:B------:R-:W-:Y:S05]  /*14270*/  BSYNC B0 ;  /* 0x0000000000007941 */ /* 0x000fea0003800000 */
.L_x_29:
[----:B--23--:R-:W2:Y:S01]  /*14280*/  LDL.LU R2, [R1+0x180] ;  /* 0x0001800001027983 */ /* 0x00cea20000300800 */
[----:B------:R-:W-:Y:S01]  /*14290*/  ULDC UR4, c[0x0][0xc] ;  /* 0x0000030000047ab9 */ /* 0x000fe20000000800 */
[----:B------:R-:W-:Y:S01]  /*142a0*/  ULDC UR5, c[0x0][0x10] ;  /* 0x0000040000057ab9 */ /* 0x000fe20000000800 */
[----:B0-----:R-:W2:Y:S01]  /*142b0*/  LDC R5, c[0x0][0x14] ;  /* 0x00000500ff057b82 */ /* 0x001ea20000000800 */
[----:B------:R-:W-:Y:S01]  /*142c0*/  UIMAD.WIDE.U32 UR4, UR4, UR5, URZ ;  /* 0x00000005040472a5 */ /* 0x000fe2000f8e003f */
[----:B-1----:R-:W-:Y:S01]  /*142d0*/  IMAD.MOV.U32 R3, RZ, RZ, R19 ;  /* 0x000000ffff037224 */ /* 0x002fe200078e0013 */
[----:B------:R-:W-:Y:S01]  /*142e0*/  UMOV UR42, 0xffffffff ;  /* 0xffffffff002a7882 */ /* 0x000fe20000000000 */
[----:B------:R-:W-:Y:S01]  /*142f0*/  UMOV UR43, 0xffffffff ;  /* 0xffffffff002b7882 */ /* 0x000fe20000000000 */
[----:B------:R-:W-:Y:S02]  /*14300*/  PRMT R0, RZ, 0x7610, R0 ;  /* 0x00007610ff007816 */ /* 0x000fe40000000000 */
[----:B--2---:R-:W-:-:S04]  /*14310*/  IMAD.WIDE.U32 R2, R5, UR4, R2 ;  /* 0x0000000405027c25 */ /* 0x004fc8000f8e0002 */
[----:B------:R-:W-:Y:S02]  /*14320*/  IMAD.MOV.U32 R4, RZ, RZ, R2 ;  /* 0x000000ffff047224 */ /* 0x000fe400078e0002 */
[----:B------:R-:W-:Y:S01]  /*14330*/  IMAD R5, R5, UR5, RZ ;  /* 0x0000000505057c24 */ /* 0x000fe2000f8e02ff */
[----:B------:R-:W-:Y:S02]  /*14340*/  ULDC.64 UR4, c[0x0][0x650] ;  /* 0x0001940000047ab9 */ /* 0x000fe40000000a00 */
[----:B------:R0:W-:Y:S01]  /*14350*/  STL [R1+0x180], R4 ;  /* 0x0001800401007387 */ /* 0x0001e20000100800 */
[----:B------:R-:W-:Y:S01]  /*14360*/  IMAD.IADD R19, R3, 0x1, R5 ;  /* 0x0000000103137824 */ /* 0x000fe200078e0205 */
[----:B------:R-:W-:-:S04]  /*14370*/  ISETP.GE.U32.AND P0, PT, R2, UR4, PT ;  /* 0x0000000402007c0c */ /* 0x000fc8000bf06070 */
[----:B------:R-:W-:-:S13]  /*14380*/  ISETP.GE.U32.AND.EX P0, PT, R19, UR5, PT, P0 ;  /* 0x0000000513007c0c */ /* 0x000fda000bf06100 */
[----:B0-----:R-:W-:Y:S05]  /*14390*/  @P0 BRA `(.L_x_608) ;  /* 0x0000000400880947 */ /* 0x001fea0003800000 */
[----:B------:R-:W0:Y:S01]  /*143a0*/  S2UR UR6, SR_CTAID.X ;  /* 0x00000000000679c3 */ /* 0x000e220000002500 */
[----:B------:R-:W-:Y:S01]  /*143b0*/  ULDC.64 UR12, c[0x0][0x628] ;  /* 0x00018a00000c7ab9 */ /* 0x000fe20000000a00 */
[----:B------:R-:W-:Y:S01]  /*143c0*/  ULDC UR4, c[0x0][0x150] ;  /* 0x0000540000047ab9 */ /* 0x000fe20000000800 */
[----:B------:R-:W-:Y:S01]  /*143d0*/  ISETP.NE.U32.AND P0, PT, RZ, UR12, PT ;  /* 0x0000000cff007c0c */ /* 0x000fe2000bf05070 */
[----:B------:R-:W-:Y:S01]  /*143e0*/  ULDC UR15, c[0x0][0x630] ;  /* 0x00018c00000f7ab9 */ /* 0x000fe20000000800 */
[C---:B------:R-:W-:Y:S01]  /*143f0*/  R2UR UR16, R4.reuse ;  /* 0x00000000041072ca */ /* 0x040fe200000e0000 */
[----:B------:R-:W-:Y:S01]  /*14400*/  ULDC UR18, c[0x0][0x154] ;  /* 0x0000550000127ab9 */ /* 0x000fe20000000800 */
[----:B------:R-:W-:Y:S01]  /*14410*/  ISETP.NE.AND.EX P0, PT, RZ, UR13, PT, P0 ;  /* 0x0000000dff007c0c */ /* 0x000fe2000bf05300 */
[----:B------:R-:W1:Y:S01]  /*14420*/  S2UR UR19, SR_CTAID.Y ;  /* 0x00000000001379c3 */ /* 0x000e620000002600 */
[----:B------:R-:W-:Y:S02]  /*14430*/  R2UR UR17, R19 ;  /* 0x00000000131172ca */ /* 0x000fe400000e0000 */
[----:B------:R-:W-:-:S02]  /*14440*/  R2UR UR10, R4 ;  /* 0x00000000040a72ca */ /* 0x000fc400000e0000 */
[----:B------:R-:W-:Y:S02]  /*14450*/  R2UR UR11, R19 ;  /* 0x00000000130b72ca */ /* 0x000fe400000e0000 */
[----:B0-----:R-:W-:-:S05]  /*14460*/  I2FP.F32.U32 R0, UR6 ;  /* 0x0000000600007c45 */ /* 0x001fca0008201000 */
[----:B------:R-:W-:-:S04]  /*14470*/  FMUL R0, R0, UR4 ;  /* 0x0000000400007c20 */ /* 0x000fc80008400000 */
[----:B------:R0:W2:Y:S01]  /*14480*/  F2I.U32.TRUNC.NTZ R2, R0 ;  /* 0x0000000000027305 */ /* 0x0000a2000020f000 */
[----:B-1----:R-:W-:Y:S05]  /*14490*/  @!P0 BRA `(.L_x_609) ;  /* 0x0000000000308947 */ /* 0x002fea0003800000 */
        /* <DEDUP_REMOVED lines=12> */
.L_x_609:
[----:B------:R-:W-:Y:S01]  /*14560*/  USHF.R.U64 UR43, UR10, UR15, UR11 ;  /* 0x0000000f0a2b7299 */ /* 0x000fe2000800120b */
[----:B0-----:R-:W-:Y:S01]  /*14570*/  I2FP.F32.U32 R0, UR19 ;  /* 0x0000001300007c45 */ /* 0x001fe20008201000 */
[----:B------:R-:W-:Y:S01]  /*14580*/  USHF.R.U32.HI UR4, URZ, UR15, UR11 ;  /* 0x0000000f3f047299 */ /* 0x000fe2000801160b */
[----:B--2---:R-:W-:Y:S01]  /*14590*/  R2UR UR14, R2 ;  /* 0x00000000020e72ca */ /* 0x004fe200000e0000 */
        /* <DEDUP_REMOVED lines=11> */
[----:B------:R-:W-:Y:S02]  /*14650*/  ULDC UR21, c[0x0][0x658] ;  /* 0x0001960000157ab9 */ /* 0x000fe40000000800 */
[----:B------:R-:W-:Y:S01]  /*14660*/  UIADD3 UR9, UR11, UR9, URZ ;  /* 0x000000090b097290 */ /* 0x000fe2000fffe03f */
[----:B------:R-:W-:Y:S01]  /*14670*/  UMOV UR16, 0xffffffff ;  /* 0xffffffff00107882 */ /* 0x000fe20000000000 */
[----:B------:R-:W-:Y:S01]  /*14680*/  ULDC.64 UR4, c[0x0][0x640] ;  /* 0x0001900000047ab9 */ /* 0x000fe20000000a00 */
[----:B------:R-:W-:Y:S01]  /*14690*/  USHF.L.U32 UR16, UR16, UR21, URZ ;  /* 0x0000001510107299 */ /* 0x000fe2000800063f */
[----:B------:R-:W-:Y:S01]  /*146a0*/  ISETP.NE.U32.AND P0, PT, RZ, UR4, PT ;  /* 0x00000004ff007c0c */ /* 0x000fe2000bf05070 */
[----:B------:R-:W-:-:S02]  /*146b0*/  USHF.R.U64 UR17, UR10, UR12, UR9 ;  /* 0x0000000c0a117299 */ /* 0x000fc40008001209 */
[----:B------:R-:W-:Y:S01]  /*146c0*/  USHF.R.U32.HI UR9, URZ, UR12, UR9 ;  /* 0x0000000c3f097299 */ /* 0x000fe20008011609 */
[----:B0-----:R-:W-:Y:S01]  /*146d0*/  R2UR UR15, R0 ;  /* 0x00000000000f72ca */ /* 0x001fe200000e0000 */
[----:B------:R-:W-:Y:S01]  /*146e0*/  ULDC UR18, c[0x0][0x608] ;  /* 0x0001820000127ab9 */ /* 0x000fe20000000800 */
[----:B------:R-:W-:Y:S01]  /*146f0*/  ULOP3.LUT UR41, URZ, UR16, URZ, 0x33, !UPT ;  /* 0x000000103f297292 */ /* 0x000fe2000f8e333f */
[----:B------:R-:W-:Y:S01]  /*14700*/  ISETP.NE.AND.EX P0, PT, RZ, UR5, PT, P0 ;  /* 0x00000005ff007c0c */ /* 0x000fe2000bf05300 */
[----:B------:R-:W-:Y:S02]  /*14710*/  USHF.R.U64 UR16, UR17, UR18, UR9 ;  /* 0x0000001211107299 */ /* 0x000fe40008001209 */
[----:B------:R-:W-:Y:S02]  /*14720*/  USHF.R.U32.HI UR9, URZ, UR18, UR9 ;  /* 0x000000123f097299 */ /* 0x000fe40008011609 */
[----:B------:R-:W-:Y:S02]  /*14730*/  UIADD3 UR14, -UR14, URZ, URZ ;  /* 0x0000003f0e0e7290 */ /* 0x000fe4000fffe13f */
[----:B------:R-:W-:Y:S01]  /*14740*/  USHF.R.U64 UR18, UR16, UR21, UR9 ;  /* 0x0000001510127299 */ /* 0x000fe20008001209 */
[----:B------:R-:W-:Y:S01]  /*14750*/  UMOV UR20, 0x1 ;  /* 0x0000000100147882 */ /* 0x000fe20000000000 */
[----:B------:R-:W-:Y:S01]  /*14760*/  ULDC UR13, c[0x0][0x144] ;  /* 0x00005100000d7ab9 */ /* 0x000fe20000000800 */
[----:B------:R-:W-:Y:S01]  /*14770*/  ULDC UR7, c[0x0][0x600] ;  /* 0x0001800000077ab9 */ /* 0x000fe20000000800 */
[----:B------:R-:W-:-:S02]  /*14780*/  USHF.L.U32 UR24, UR20, UR21, URZ ;  /* 0x0000001514187299 */ /* 0x000fc4000800063f */
[----:B------:R-:W-:Y:S02]  /*14790*/  USHF.R.U32.HI UR9, URZ, UR21, UR9 ;  /* 0x000000153f097299 */ /* 0x000fe40008011609 */
[----:B------:R-:W-:Y:S02]  /*147a0*/  UIMAD UR21, UR13, UR14, UR6 ;  /* 0x0000000e0d1572a4 */ /* 0x000fe4000f8e0206 */
[----:B------:R-:W-:Y:S02]  /*147b0*/  UIADD3 UR8, UR7, -0x1, URZ ;  /* 0xffffffff07087890 */ /* 0x000fe4000fffe03f */
[----:B------:R-:W-:Y:S01]  /*147c0*/  UIADD3 UR20, -UR15, URZ, URZ ;  /* 0x0000003f0f147290 */ /* 0x000fe2000fffe13f */
        /* <DEDUP_REMOVED lines=17> */
.L_x_610:
[----:B------:R-:W-:Y:S01]  /*148e0*/  UISETP.NE.AND UP0, UPT, UR47, URZ, UPT ;  /* 0x0000003f2f00728c */ /* 0x000fe2000bf05270 */
[----:B------:R-:W-:Y:S01]  /*148f0*/  IMAD.MOV.U32 R0, RZ, RZ, 0x1 ;  /* 0x00000001ff007424 */ /* 0x000fe200078e00ff */
[----:B------:R-:W-:Y:S02]  /*14900*/  USHF.R.U64 UR4, UR6, UR22, UR9 ;  /* 0x0000001606047299 */ /* 0x000fe40008001209 */
[----:B------:R-:W-:Y:S02]  /*14910*/  ULOP3.LUT UR41, UR16, UR41, URZ, 0xc0, !UPT ;  /* 0x0000002910297292 */ /* 0x000fe4000f8ec03f */
[----:B------:R-:W-:Y:S02]  /*14920*/  UIADD3 UR5, -UR4, URZ, URZ ;  /* 0x0000003f04057290 */ /* 0x000fe4000fffe13f */
[----:B------:R-:W-:Y:S02]  /*14930*/  UIMAD UR41, UR24, UR4, UR41 ;  /* 0x00000004182972a4 */ /* 0x000fe4000f8e0229 */
[----:B------:R-:W-:-:S02]  /*14940*/  ULOP3.LUT UR8, UR17, UR8, URZ, 0xc0, !UPT ;  /* 0x0000000811087292 */ /* 0x000fc4000f8ec03f */
[----:B------:R-:W-:Y:S02]  /*14950*/  @UP0 UIMAD UR21, UR25, UR20, UR19 ;  /* 0x00000014191502a4 */ /* 0x000fe4000f8e0213 */
[----:B------:R-:W-:-:S03]  /*14960*/  UIMAD UR4, UR5, UR23, UR18 ;  /* 0x00000017050472a4 */ /* 0x000fc6000f8e0212 */
[----:B------:R-:W-:Y:S01]  /*14970*/  ULDC UR5, c[0x0][0x610] ;  /* 0x0001840000057ab9 */ /* 0x000fe20000000800 */
[----:B------:R-:W-:Y:S02]  /*14980*/  UIMAD UR4, UR4, UR7, UR8 ;  /* 0x00000007040472a4 */ /* 0x000fe4000f8e0208 */
[----:B------:R-:W-:-:S04]  /*14990*/  UIMAD UR41, UR41, UR5, UR21 ;  /* 0x00000005292972a4 */ /* 0x000fc8000f8e0215 */
[----:B------:R-:W-:Y:S02]  /*149a0*/  USEL UR42, UR4, UR41, !UP0 ;  /* 0x00000029042a7287 */ /* 0x000fe4000c000000 */
[----:B------:R-:W-:-:S12]  /*149b0*/  USEL UR41, UR41, UR4, !UP0 ;  /* 0x0000000429297287 */ /* 0x000fd8000c000000 */
.L_x_608:
[----:B------:R-:W-:-:S13]  /*149c0*/  LOP3.LUT P0, RZ, R0, 0xff, RZ, 0xc0, !PT ;  /* 0x000000ff00ff7812 */ /* 0x000fda000780c0ff */
[----:B------:R-:W-:Y:S05]  /*149d0*/  @P0 BRA `(.L_x_611) ;  /* 0xfffffec800200947 */ /* 0x000fea000383ffff */
[----:B------:R-:W-:Y:S05]  /*149e0*/  EXIT ;  /* 0x000000000000794d */ /* 0x000fea0003800000 */
.L_x_4:
[----:B------:R-:W2:Y:S01]  /*149f0*/  LDL R4, [R1+0x180] ;  /* 0x0001800001047983 */ /* 0x000ea20000100800 */
[----:B------:R-:W-:Y:S01]  /*14a00*/  ULDC.64 UR8, c[0x0][0x650] ;  /* 0x0001940000087ab9 */ /* 0x000fe20000000a00 */
[----:B------:R-:W-:Y:S01]  /*14a10*/  PRMT R0, RZ, 0x7610, R0 ;  /* 0x00007610ff007816 */ /* 0x000fe20000000000 */
[----:B------:R-:W-:Y:S02]  /*14a20*/  IMAD.MOV.U32 R3, RZ, RZ, -0x1 ;  /* 0xffffffffff037424 */ /* 0x000fe400078e00ff */
[----:B------:R-:W-:Y:S02]  /*14a30*/  IMAD.MOV.U32 R2, RZ, RZ, -0x1 ;  /* 0xffffffffff027424 */ /* 0x000fe400078e00ff */
[----:B------:R-:W-:Y:S01]  /*14a40*/  IMAD.MOV.U32 R9, RZ, RZ, -0x1 ;  /* 0xffffffffff097424 */ /* 0x000fe200078e00ff */
[----:B--2---:R-:W-:-:S04]  /*14a50*/  ISETP.GE.U32.AND P0, PT, R4, UR8, PT ;  /* 0x0000000804007c0c */ /* 0x004fc8000bf06070 */
[----:B------:R-:W-:-:S13]  /*14a60*/  ISETP.GE.U32.AND.EX P0, PT, R19, UR9, PT, P0 ;  /* 0x0000000913007c0c */ /* 0x000fda000bf06100 */
[----:B------:R-:W-:Y:S05]  /*14a70*/  @P0 BRA `(.L_x_612) ;  /* 0x00000004008c0947 */ /* 0x000fea0003800000 */
[----:B------:R-:W-:Y:S01]  /*14a80*/  I2FP.F32.U32 R0, UR4 ;  /* 0x0000000400007c45 */ /* 0x000fe20008201000 */
[----:B0-----:R-:W-:Y:S01]  /*14a90*/  ULDC.64 UR16, c[0x0][0x628] ;  /* 0x00018a0000107ab9 */ /* 0x001fe20000000a00 */
        /* <DEDUP_REMOVED lines=24> */
.L_x_613:
        /* <DEDUP_REMOVED lines=24> */
[----:B------:R-:W-:Y:S01]  /*14da0*/  UMOV UR19, 0x1 ;  /* 0x0000000100137882 */ /* 0x000fe20000000000 */
[----:B------:R-:W-:Y:S01]  /*14db0*/  ULDC UR20, c[0x0][0x608] ;  /* 0x0001820000147ab9 */ /* 0x000fe20000000800 */
[----:B------:R-:W-:Y:S01]  /*14dc0*/  USHF.L.U32 UR26, UR19, UR23, URZ ;  /* 0x00000017131a7299 */ /* 0x000fe2000800063f */
[----:B------:R-:W-:Y:S01]  /*14dd0*/  ISETP.NE.AND.EX P0, PT, RZ, UR9, PT, P0 ;  /* 0x00000009ff007c0c */ /* 0x000fe2000bf05300 */
[----:B------:R-:W-:Y:S02]  /*14de0*/  USHF.R.U64 UR19, UR18, UR20, UR11 ;  /* 0x0000001412137299 */ /* 0x000fe4000800120b */
[----:B------:R-:W-:Y:S02]  /*14df0*/  USHF.R.U32.HI UR11, URZ, UR20, UR11 ;  /* 0x000000143f0b7299 */ /* 0x000fe4000801160b */
[----:B------:R-:W-:-:S02]  /*14e00*/  UIADD3 UR15, -UR15, URZ, URZ ;  /* 0x0000003f0f0f7290 */ /* 0x000fc4000fffe13f */
[----:B------:R-:W-:Y:S01]  /*14e10*/  USHF.R.U64 UR20, UR19, UR23, UR11 ;  /* 0x0000001713147299 */ /* 0x000fe2000800120b */
[----:B------:R-:W-:Y:S01]  /*14e20*/  ULDC UR16, c[0x0][0x144] ;  /* 0x0000510000107ab9 */ /* 0x000fe20000000800 */
[----:B------:R-:W-:Y:S01]  /*14e30*/  ULDC UR6, c[0x0][0x600] ;  /* 0x0001800000067ab9 */ /* 0x000fe20000000800 */
[----:B------:R-:W-:Y:S02]  /*14e40*/  USHF.R.U32.HI UR11, URZ, UR23, UR11 ;  /* 0x000000173f0b7299 */ /* 0x000fe4000801160b */
[----:B------:R-:W-:Y:S02]  /*14e50*/  UIMAD UR23, UR16, UR15, UR4 ;  /* 0x0000000f101772a4 */ /* 0x000fe4000f8e0204 */
[----:B------:R-:W-:Y:S02]  /*14e60*/  UIADD3 UR22, UR6, -0x1, URZ ;  /* 0xffffffff06167890 */ /* 0x000fe4000fffe03f */
[----:B------:R-:W-:Y:S02]  /*14e70*/  ULOP3.LUT UR27, URZ, UR13, URZ, 0x33, !UPT ;  /* 0x0000000d3f1b7292 */ /* 0x000fe4000f8e333f */
        /* <DEDUP_REMOVED lines=18> */
.L_x_614:
[----:B------:R-:W-:Y:S01]  /*14fa0*/  UISETP.NE.AND UP0, UPT, UR47, URZ, UPT ;  /* 0x0000003f2f00728c */ /* 0x000fe2000bf05270 */
[----:B------:R-:W-:Y:S01]  /*14fb0*/  IMAD.MOV.U32 R0, RZ, RZ, 0x1 ;  /* 0x00000001ff007424 */ /* 0x000fe200078e00ff */
[----:B------:R-:W-:Y:S01]  /*14fc0*/  USHF.R.U64 UR8, UR4, UR24, UR11 ;  /* 0x0000001804087299 */ /* 0x000fe2000800120b */
[----:B------:R-:W-:Y:S01]  /*14fd0*/  IMAD.U32 R9, RZ, RZ, UR5 ;  /* 0x00000005ff097e24 */ /* 0x000fe2000f8e00ff */
[----:B------:R-:W-:Y:S02]  /*14fe0*/  ULOP3.LUT UR4, UR19, UR27, URZ, 0xc0, !UPT ;  /* 0x0000001b13047292 */ /* 0x000fe4000f8ec03f */
[----:B------:R-:W-:Y:S02]  /*14ff0*/  ULOP3.LUT UR18, UR18, UR22, URZ, 0xc0, !UPT ;  /* 0x0000001612127292 */ /* 0x000fe4000f8ec03f */
[----:B------:R-:W-:-:S03]  /*15000*/  UIMAD UR4, UR26, UR8, UR4 ;  /* 0x000000081a0472a4 */ /* 0x000fc6000f8e0204 */
[----:B------:R-:W-:Y:S02]  /*15010*/  @UP0 UIMAD UR23, UR28, UR21, UR7 ;  /* 0x000000151c1702a4 */ /* 0x000fe4000f8e0207 */
[----:B------:R-:W-:-:S03]  /*15020*/  UIADD3 UR7, -UR8, URZ, URZ ;  /* 0x0000003f08077290 */ /* 0x000fc6000fffe13f */
[----:B------:R-:W-:Y:S01]  /*15030*/  ULDC UR8, c[0x0][0x610] ;  /* 0x0001840000087ab9 */ /* 0x000fe20000000800 */
[----:B------:R-:W-:Y:S02]  /*15040*/  UIMAD UR7, UR7, UR25, UR20 ;  /* 0x00000019070772a4 */ /* 0x000fe4000f8e0214 */
[----:B------:R-:W-:Y:S02]  /*15050*/  UIMAD UR4, UR4, UR8, UR23 ;  /* 0x00000008040472a4 */ /* 0x000fe4000f8e0217 */
[----:B------:R-:W-:-:S04]  /*15060*/  UIMAD UR7, UR7, UR6, UR18 ;  /* 0x00000006070772a4 */ /* 0x000fc8000f8e0212 */
[----:B------:R-:W-:Y:S02]  /*15070*/  USEL UR6, UR7, UR4, !UP0 ;  /* 0x0000000407067287 */ /* 0x000fe4000c000000 */
[----:B------:R-:W-:-:S04]  /*15080*/  USEL UR4, UR4, UR7, !UP0 ;  /* 0x0000000704047287 */ /* 0x000fc8000c000000 */
[----:B------:R-:W-:Y:S02]  /*15090*/  IMAD.U32 R2, RZ, RZ, UR6 ;  /* 0x00000006ff027e24 */ /* 0x000fe4000f8e00ff */
[----:B------:R-:W-:-:S07]  /*150a0*/  IMAD.U32 R3, RZ, RZ, UR4 ;  /* 0x00000004ff037e24 */ /* 0x000fce000f8e00ff */
.L_x_612:
[----:B------:R-:W-:-:S08]  /*150b0*/  NOP ;  /* 0x0000000000007918 */ /* 0x000fd00000000000 */
[----:B0-----:R-:W0:-:S00]  /*150c0*/  USETMAXREG.DEALLOC.CTAPOOL 0x18 ;  /* 0x00000018000079c8 */ /* 0x001e0000080e0500 */
[----:B------:R-:W-:-:S13]  /*150d0*/  ISETP.NE.AND P0, PT, RZ, UR10, PT ;  /* 0x0000000aff007c0c */ /* 0x000fda000bf05270 */
[----:B------:R-:W-:Y:S05]  /*150e0*/  @P0 EXIT ;  /* 0x000000000000094d */ /* 0x000fea0003800000 */
[----:B0-----:R-:W-:Y:S01]  /*150f0*/  LOP3.LUT P0, RZ, R0, 0xff, RZ, 0xc0, !PT ;  /* 0x000000ff00ff7812 */ /* 0x001fe2000780c0ff */
[----:B------:R-:W-:Y:S02]  /*15100*/  IMAD.MOV.U32 R0, RZ, RZ, 0x1 ;  /* 0x00000001ff007424 */ /* 0x000fe400078e00ff */
[----:B------:R-:W-:-:S10]  /*15110*/  IMAD.MOV.U32 R6, RZ, RZ, RZ ;  /* 0x000000ffff067224 */ /* 0x000fd400078e00ff */
[----:B------:R-:W-:Y:S05]  /*15120*/  @!P0 BRA `(.L_x_615) ;  /* 0x0000000c00608947 */ /* 0x000fea0003800000 */
[----:B------:R-:W0:Y:S01]  /*15130*/  S2R R4, SR_TID.X ;  /* 0x0000000000047919 */ /* 0x000e220000002100 */
[----:B------:R-:W-:Y:S01]  /*15140*/  ULDC UR4, c[0x0][0x28c] ;  /* 0x0000a30000047ab9 */ /* 0x000fe20000000800 */
[----:B------:R-:W-:Y:S01]  /*15150*/  ULDC UR6, c[0x0][0x658] ;  /* 0x0001960000067ab9 */ /* 0x000fe20000000800 */
[----:B------:R-:W-:Y:S01]  /*15160*/  UIADD3 UR10, UR4, 0x1f, URZ ;  /* 0x0000001f040a7890 */ /* 0x000fe2000fffe03f */
[----:B------:R-:W-:Y:S01]  /*15170*/  BSSY B0, `(.L_x_615) ;  /* 0x00000d3000007945 */ /* 0x000fe20003800000 */
[----:B------:R-:W-:Y:S01]  /*15180*/  UMOV UR7, 0xffffffff ;  /* 0xffffffff00077882 */ /* 0x000fe20000000000 */
[----:B------:R-:W-:Y:S01]  /*15190*/  ULDC UR5, c[0x0][0x600] ;  /* 0x0001800000057ab9 */ /* 0x000fe20000000800 */
[----:B------:R-:W-:Y:S01]  /*151a0*/  UMOV UR9, 0x1 ;  /* 0x0000000100097882 */ /* 0x000fe20000000000 */
[----:B------:R-:W-:Y:S01]  /*151b0*/  USHF.L.U32 UR7, UR7, UR6, URZ ;  /* 0x0000000607077299 */ /* 0x000fe2000800063f */
[----:B------:R-:W-:Y:S01]  /*151c0*/  IMAD.MOV.U32 R8, RZ, RZ, 0x1 ;  /* 0x00000001ff087424 */ /* 0x000fe200078e00ff */
[----:B------:R-:W-:Y:S01]  /*151d0*/  UIADD3 UR4, UR5, -0x1, URZ ;  /* 0xffffffff05047890 */ /* 0x000fe2000fffe03f */
[----:B------:R-:W-:Y:S01]  /*151e0*/  IMAD.MOV.U32 R0, RZ, RZ, 0x1 ;  /* 0x00000001ff007424 */ /* 0x000fe200078e00ff */
[----:B------:R-:W-:Y:S01]  /*151f0*/  USHF.R.S32.HI UR11, URZ, 0x1f, UR10 ;  /* 0x0000001f3f0b7899 */ /* 0x000fe2000801140a */
[----:B------:R-:W-:Y:S01]  /*15200*/  IMAD.MOV.U32 R6, RZ, RZ, RZ ;  /* 0x000000ffff067224 */ /* 0x000fe200078e00ff */
[----:B------:R-:W-:Y:S01]  /*15210*/  ULDC UR8, c[0x0][0xc] ;  /* 0x0000030000087ab9 */ /* 0x000fe20000000800 */
[----:B------:R-:W-:-:S02]  /*15220*/  USHF.L.U32 UR5, UR9, UR6, URZ ;  /* 0x0000000609057299 */ /* 0x000fc4000800063f */
[----:B------:R-:W-:Y:S01]  /*15230*/  ULEA.HI UR11, UR11, UR10, URZ, 0x5 ;  /* 0x0000000a0b0b7291 */ /* 0x000fe2000f8f283f */
[----:B------:R-:W-:Y:S01]  /*15240*/  ULDC UR9, c[0x0][0x10] ;  /* 0x0000040000097ab9 */ /* 0x000fe20000000800 */
[----:B------:R-:W-:Y:S02]  /*15250*/  ULOP3.LUT UR6, URZ, UR7, URZ, 0x33, !UPT ;  /* 0x000000073f067292 */ /* 0x000fe4000f8e333f */
[----:B------:R-:W-:Y:S01]  /*15260*/  UIMAD.WIDE.U32 UR8, UR8, UR9, URZ ;  /* 0x00000009080872a5 */ /* 0x000fe2000f8e003f */
[----:B------:R-:W-:Y:S01]  /*15270*/  ULDC UR7, c[0x0][0x14] ;  /* 0x0000050000077ab9 */ /* 0x000fe20000000800 */
[----:B------:R-:W-:Y:S02]  /*15280*/  USHF.R.S32.HI UR19, URZ, 0x5, UR11 ;  /* 0x000000053f137899 */ /* 0x000fe4000801140b */
[----:B------:R-:W-:Y:S02]  /*15290*/  UIMAD.WIDE.U32 UR22, UR8, UR7, URZ ;  /* 0x00000007081672a5 */ /* 0x000fe4000f8e003f */
[----:B------:R-:W-:-:S02]  /*152a0*/  UIMAD UR13, UR9, UR7, URZ ;  /* 0x00000007090d72a4 */ /* 0x000fc4000f8e023f */
[----:B------:R-:W-:Y:S01]  /*152b0*/  ULOP3.LUT UR21, UR40, 0x2, URZ, 0xfc, !UPT ;  /* 0x0000000228157892 */ /* 0x000fe2000f8efc3f */
[C---:B0-----:R-:W-:Y:S01]  /*152c0*/  LOP3.LUT P2, RZ, R4.reuse, 0x7f, RZ, 0xc0, !PT ;  /* 0x0000007f04ff7812 */ /* 0x041fe2000784c0ff */
[----:B------:R-:W-:Y:S01]  /*152d0*/  UIADD3 UR13, UR23, UR13, URZ ;  /* 0x0000000d170d7290 */ /* 0x000fe2000fffe03f */
[----:B------:R-:W-:Y:S01]  /*152e0*/  LOP3.LUT P0, RZ, R4, 0x1f, RZ, 0xc0, !PT ;  /* 0x0000001f04ff7812 */ /* 0x000fe2000780c0ff */
[----:B------:R-:W-:Y:S01]  /*152f0*/  UIADD3 UR26, UR19, 0x1, URZ ;  /* 0x00000001131a7890 */ /* 0x000fe2000fffe03f */
[----:B------:R-:W-:Y:S02]  /*15300*/  ULDC.64 UR24, c[0x0][0x198] ;  /* 0x0000660000187ab9 */ /* 0x000fe40000000a00 */
[----:B------:R-:W-:-:S13]  /*15310*/  PLOP3.LUT P0, PT, P0, P2, PT, 0x8a, 0x0 ;  /* 0x000000000000781c */ /* 0x000fda0000705172 */
.L_x_627:
[----:B------:R-:W-:-:S03]  /*15320*/  UMOV UR7, 0xffffffff ;  /* 0xffffffff00077882 */ /* 0x000fc60000000000 */
[----:B------:R-:W-:Y:S05]  /*15330*/  BRA.DIV UR7, `(.L_x_616) ;  /* 0x0000001207e87947 */ /* 0x000fea000b800000 */
[----:B------:R-:W-:-:S13]  /*15340*/  ELECT P6, URZ, PT ;  /* 0x00000000003f782f */ /* 0x000fda00038c0000 */
.L_x_646:
[----:B------:R-:W0:Y:S01]  /*15350*/  LDC R4, c[0x0][0x28c] ;  /* 0x0000a300ff047b82 */ /* 0x000e220000000800 */
[----:B------:R-:W-:Y:S01]  /*15360*/  BSSY B1, `(.L_x_617) ;  /* 0x0000038000017945 */ /* 0x000fe20003800000 */
[----:B0-----:R-:W-:-:S13]  /*15370*/  ISETP.LT.OR P6, PT, R4, 0x1, !P6 ;  /* 0x000000010400780c */ /* 0x001fda00077c1670 */
[----:B------:R-:W-:Y:S05]  /*15380*/  @P6 BRA `(.L_x_618) ;  /* 0x0000000000d46947 */ /* 0x000fea0003800000 */
[----:B------:R-:W-:Y:S02]  /*15390*/  IMAD R2, R2, 0xc0, RZ ;  /* 0x000000c002027824 */ /* 0x000fe400078e02ff */
[----:B------:R-:W-:Y:S02]  /*153a0*/  IMAD R3, R3, 0x180, RZ ;  /* 0x0000018003037824 */ /* 0x000fe400078e02ff */
[----:B------:R-:W-:Y:S02]  /*153b0*/  IMAD.MOV.U32 R13, RZ, RZ, RZ ;  /* 0x000000ffff0d7224 */ /* 0x000fe400078e00ff */
[----:B------:R-:W-:Y:S02]  /*153c0*/  IMAD.U32 R11, RZ, RZ, UR26 ;  /* 0x0000001aff0b7e24 */ /* 0x000fe4000f8e00ff */
[----:B------:R-:W-:Y:S02]  /*153d0*/  IMAD.MOV.U32 R4, RZ, RZ, R0 ;  /* 0x000000ffff047224 */ /* 0x000fe400078e0000 */
[----:B------:R-:W-:-:S07]  /*153e0*/  IMAD.MOV.U32 R5, RZ, RZ, R6 ;  /* 0x000000ffff057224 */ /* 0x000fce00078e0006 */
.L_x_622:
[----:B------:R-:W0:Y:S01]  /*153f0*/  S2R R10, SR_CgaCtaId ;  /* 0x00000000000a7919 */ /* 0x000e220000008800 */
[----:B------:R-:W-:-:S04]  /*15400*/  MOV R7, 0x400 ;  /* 0x0000040000077802 */ /* 0x000fc80000000f00 */
[----:B0-----:R-:W-:Y:S02]  /*15410*/  LEA R14, R10, R7, 0x18 ;  /* 0x000000070a0e7211 */ /* 0x001fe400078ec0ff */
[----:B------:R-:W-:Y:S01]  /*15420*/  SHF.L.U32 R7, R4, 0x1f, RZ ;  /* 0x0000001f04077819 */ /* 0x000fe200000006ff */
[----:B------:R-:W0:Y:S02]  /*15430*/  @!P2 LDC R10, c[0x0][0x500] ;  /* 0x00014000ff0aab82 */ /* 0x000e240000000800 */
[----:B------:R-:W-:-:S04]  /*15440*/  IMAD R12, R5, 0x8, R14 ;  /* 0x00000008050c7824 */ /* 0x000fc800078e020e */
[----:B------:R-:W1:Y:S02]  /*15450*/  SYNCS.PHASECHK.TRANS64.TRYWAIT P1, [R12+URZ+0x60], R7 ;  /* 0x000060070c0075a7 */ /* 0x000e64000802017f */
[----:B-1----:R-:W-:Y:S05]  /*15460*/  @!P1 BRA `(.L_x_619) ;  /* 0x0000001000bc9947 */ /* 0x002fea0003800000 */
.L_x_647:
[----:B------:R-:W-:Y:S01]  /*15470*/  UPRMT UR7, UR21, 0x9910, URZ ;  /* 0x0000991015077896 */ /* 0x000fe2000800003f */
[----:B0-----:R0:W-:Y:S03]  /*15480*/  @!P2 SYNCS.ARRIVE.TRANS64 RZ, [R12+URZ], R10 ;  /* 0x0000000a0cffa9a7 */ /* 0x0011e6000800003f */
[----:B------:R-:W-:-:S06]  /*15490*/  UISETP.NE.AND UP0, UPT, UR7, 0x2, UPT ;  /* 0x000000020700788c */ /* 0x000fcc000bf05270 */
[----:B------:R-:W-:-:S13]  /*154a0*/  PLOP3.LUT P1, PT, PT, PT, UP0, 0x80, 0x0 ;  /* 0x000000000000781c */ /* 0x000fda0003f2f008 */
[----:B0-----:R-:W-:Y:S05]  /*154b0*/  @P1 BRA `(.L_x_620) ;  /* 0x0000000000041947 */ /* 0x001fea0003800000 */
[----:B------:R-:W-:Y:S01]  /*154c0*/  BPT.TRAP 0x1 ;  /* 0x000000040000795c */ /* 0x000fe20000300000 */
.L_x_620:
[----:B------:R-:W-:Y:S05]  /*154d0*/  @P0 BRA `(.L_x_621) ;  /* 0x0000000000040947 */ /* 0x000fea0003800000 */
[----:B------:R-:W-:Y:S01]  /*154e0*/  BPT.TRAP 0x1 ;  /* 0x000000040000795c */ /* 0x000fe20000300000 */
.L_x_621:
[C-C-:B-1----:R-:W-:Y:S01]  /*154f0*/  IMAD R7, R5.reuse, 0x3000, R14.reuse ;  /* 0x0000300005077824 */ /* 0x142fe200078e020e */
[----:B------:R-:W-:Y:S01]  /*15500*/  R2UR UR9, R12 ;  /* 0x000000000c0972ca */ /* 0x000fe200000e0000 */
[----:B------:R-:W-:Y:S01]  /*15510*/  IMAD R14, R5, 0x1800, R14 ;  /* 0x00001800050e7824 */ /* 0x000fe200078e020e */
[----:B------:R-:W-:Y:S01]  /*15520*/  UIADD3 UR14, UP0, UR24, 0xf0, URZ ;  /* 0x000000f0180e7890 */ /* 0x000fe2000ff1e03f */
[----:B------:R-:W-:Y:S01]  /*15530*/  VIADD R11, R11, 0xffffffff ;  /* 0xffffffff0b0b7836 */ /* 0x000fe20000000000 */
[----:B------:R-:W-:Y:S01]  /*15540*/  R2UR UR7, R7 ;  /* 0x00000000070772ca */ /* 0x000fe200000e0000 */
[----:B------:R-:W-:Y:S01]  /*15550*/  UIADD3 UR28, UP1, UR24, 0x1f0, URZ ;  /* 0x000001f0181c7890 */ /* 0x000fe2000ff3e03f */
[----:B------:R-:W-:Y:S01]  /*15560*/  R2UR UR8, R14 ;  /* 0x000000000e0872ca */ /* 0x000fe200000e0000 */
[----:B------:R-:W-:Y:S01]  /*15570*/  UIADD3.X UR15, URZ, UR25, URZ, UP0, !UPT ;  /* 0x000000193f0f7290 */ /* 0x000fe200087fe43f */
[----:B------:R-:W-:Y:S01]  /*15580*/  R2UR UR11, R3 ;  /* 0x00000000030b72ca */ /* 0x000fe200000e0000 */
[----:B------:R-:W-:Y:S01]  /*15590*/  VIADD R5, R5, 0x1 ;  /* 0x0000000105057836 */ /* 0x000fe20000000000 */
[----:B------:R-:W-:Y:S01]  /*155a0*/  R2UR UR10, R13 ;  /* 0x000000000d0a72ca */ /* 0x000fe200000e0000 */
[----:B------:R-:W-:Y:S01]  /*155b0*/  UIADD3.X UR29, URZ, UR25, URZ, UP1, !UPT ;  /* 0x000000193f1d7290 */ /* 0x000fe20008ffe43f */
[----:B------:R-:W-:Y:S01]  /*155c0*/  R2UR UR12, R9 ;  /* 0x00000000090c72ca */ /* 0x000fe200000e0000 */
[----:B------:R-:W-:Y:S01]  /*155d0*/  UMOV UR16, 0x0 ;  /* 0x0000000000107882 */ /* 0x000fe20000000000 */
[----:B------:R-:W-:Y:S01]  /*155e0*/  R2UR UR20, R2 ;  /* 0x00000000021472ca */ /* 0x000fe200000e0000 */
[----:B------:R-:W-:Y:S01]  /*155f0*/  UMOV UR17, 0x10000000 ;  /* 0x1000000000117882 */ /* 0x000fe20000000000 */
[----:B------:R-:W-:Y:S01]  /*15600*/  ISETP.GT.AND P3, PT, R11, 0x1, PT ;  /* 0x000000010b00780c */ /* 0x000fe20003f64270 */
[----:B------:R-:W-:Y:S01]  /*15610*/  UIADD3 UR7, UR7, 0x180, URZ ;  /* 0x0000018007077890 */ /* 0x000fe2000fffe03f */
[----:B------:R-:W-:Y:S01]  /*15620*/  ISETP.NE.AND P1, PT, R5, 0xc, PT ;  /* 0x0000000c0500780c */ /* 0x000fe20003f25270 */
[----:B------:R-:W-:Y:S01]  /*15630*/  UIADD3 UR18, UR8, 0x24180, URZ ;  /* 0x0002418008127890 */ /* 0x000fe2000fffe03f */
[----:B------:R-:W-:-:S02]  /*15640*/  VIADD R13, R13, 0x20 ;  /* 0x000000200d0d7836 */ /* 0x000fc40000000000 */
[----:B------:R-:W-:Y:S02]  /*15650*/  SEL R7, RZ, 0x1, P1 ;  /* 0x00000001ff077807 */ /* 0x000fe40000800000 */
[----:B------:R-:W-:Y:S01]  /*15660*/  UMOV UR8, UR7 ;  /* 0x0000000700087c82 */ /* 0x000fe20008000000 */
[----:B------:R-:W-:Y:S01]  /*15670*/  SEL R5, R5, RZ, P1 ;  /* 0x000000ff05057207 */ /* 0x000fe20000800000 */
[----:B------:R0:W-:Y:S01]  /*15680*/  UTMALDG.3D [UR8], [UR14], desc[UR16] ;  /* 0x000010080e0075b4 */ /* 0x0001e20008011000 */
[----:B------:R-:W-:Y:S01]  /*15690*/  LOP3.LUT R4, R4, R7, RZ, 0x3c, !PT ;  /* 0x0000000704047212 */ /* 0x000fe200078e3cff */
[----:B0-----:R-:W-:Y:S01]  /*156a0*/  UMOV UR8, UR18 ;  /* 0x0000001200087c82 */ /* 0x001fe20008000000 */
[----:B------:R-:W-:Y:S02]  /*156b0*/  UMOV UR11, UR20 ;  /* 0x00000014000b7c82 */ /* 0x000fe40008000000 */
[----:B------:R0:W-:Y:S02]  /*156c0*/  UTMALDG.3D [UR8], [UR28], desc[UR16] ;  /* 0x000010081c0075b4 */ /* 0x0001e40008011000 */
[----:B0-----:R-:W-:Y:S05]  /*156d0*/  @P3 BRA `(.L_x_622) ;  /* 0xfffffffc00443947 */ /* 0x001fea000383ffff */
.L_x_618:
[----:B------:R-:W-:Y:S05]  /*156e0*/  BSYNC B1 ;  /* 0x0000000000017941 */ /* 0x000fea0003800000 */
.L_x_617:
[----:B------:R-:W2:Y:S01]  /*156f0*/  LDL.LU R12, [R1+0x180] ;  /* 0x00018000010c7983 */ /* 0x000ea20000300800 */
[----:B------:R-:W-:Y:S01]  /*15700*/  LOP3.LUT P1, RZ, R8, 0xff, RZ, 0xc0, !PT ;  /* 0x000000ff08ff7812 */ /* 0x000fe2000782c0ff */
[----:B------:R-:W-:Y:S01]  /*15710*/  VIADD R6, R6, UR19 ;  /* 0x0000001306067c36 */ /* 0x000fe20008000000 */
[----:B------:R-:W-:Y:S01]  /*15720*/  ULDC.64 UR8, c[0x0][0x650] ;  /* 0x0001940000087ab9 */ /* 0x000fe20000000a00 */
[----:B------:R-:W-:Y:S01]  /*15730*/  UISETP.GE.U32.AND UP0, UPT, UR19, 0xc, UPT ;  /* 0x0000000c1300788c */ /* 0x000fe2000bf06070 */
[----:B------:R-:W-:Y:S01]  /*15740*/  BSSY B1, `(.L_x_623) ;  /* 0x0000073000017945 */ /* 0x000fe20003800000 */
[----:B------:R-:W-:Y:S01]  /*15750*/  IMAD.MOV.U32 R9, RZ, RZ, -0x1 ;  /* 0xffffffffff097424 */ /* 0x000fe200078e00ff */
[----:B------:R-:W-:Y:S02]  /*15760*/  PRMT R4, RZ, 0x7610, R4 ;  /* 0x00007610ff047816 */ /* 0x000fe40000000004 */
[----:B------:R-:W-:Y:S02]  /*15770*/  PRMT R8, RZ, 0x7610, R8 ;  /* 0x00007610ff087816 */ /* 0x000fe40000000008 */
[----:B------:R-:W-:-:S03]  /*15780*/  PLOP3.LUT P3, PT, PT, PT, UP0, 0x80, 0x0 ;  /* 0x000000000000781c */ /* 0x000fc60003f6f008 */
[----:B------:R-:W0:Y:S01]  /*15790*/  @P1 S2R R3, SR_CgaCtaId ;  /* 0x0000000000031919 */ /* 0x000e220000008800 */
[----:B------:R-:W-:-:S04]  /*157a0*/  @P1 MOV R2, 0x400 ;  /* 0x0000040000021802 */ /* 0x000fc80000000f00 */
[----:B0-----:R-:W-:-:S04]  /*157b0*/  @P1 LEA R2, R3, R2, 0x18 ;  /* 0x0000000203021211 */ /* 0x001fc800078ec0ff */
[----:B------:R0:W-:Y:S01]  /*157c0*/  @P1 SYNCS.ARRIVE.TRANS64.A1T0 RZ, [R2+URZ+0xd8], RZ ;  /* 0x0000d8ff02ff19a7 */ /* 0x0001e2000810003f */
[----:B------:R-:W-:Y:S01]  /*157d0*/  ISETP.GT.U32.AND P1, PT, R6, 0xb, PT ;  /* 0x0000000b0600780c */ /* 0x000fe20003f24070 */
[----:B0-----:R-:W-:-:S05]  /*157e0*/  IMAD.U32 R2, RZ, RZ, UR19 ;  /* 0x00000013ff027e24 */ /* 0x001fca000f8e00ff */
[----:B------:R-:W-:Y:S01]  /*157f0*/  ISETP.LT.U32.AND P1, PT, R2, 0xc, P1 ;  /* 0x0000000c0200780c */ /* 0x000fe20000f21070 */
[----:B------:R-:W-:-:S04]  /*15800*/  IMAD.WIDE.U32 R2, R6, -0x55555555, RZ ;  /* 0xaaaaaaab06027825 */ /* 0x000fc800078e00ff */
[----:B------:R-:W-:Y:S01]  /*15810*/  IMAD.MOV.U32 R2, RZ, RZ, -0x1 ;  /* 0xffffffffff027424 */ /* 0x000fe200078e00ff */
[----:B------:R-:W-:Y:S02]  /*15820*/  SHF.R.U32.HI R5, RZ, 0x3, R3 ;  /* 0x00000003ff057819 */ /* 0x000fe40000011603 */
[----:B------:R-:W-:-:S03]  /*15830*/  SEL R3, RZ, 0x1, !P1 ;  /* 0x00000001ff037807 */ /* 0x000fc60004800000 */
[----:B------:R-:W-:Y:S01]  /*15840*/  IMAD R6, R5, -0xc, R6 ;  /* 0xfffffff405067824 */ /* 0x000fe200078e0206 */
[----:B------:R-:W-:Y:S01]  /*15850*/  LOP3.LUT R0, R0, R3, RZ, 0x3c, !PT ;  /* 0x0000000300007212 */ /* 0x000fe200078e3cff */
[----:B------:R-:W-:-:S03]  /*15860*/  IMAD.MOV.U32 R3, RZ, RZ, -0x1 ;  /* 0xffffffffff037424 */ /* 0x000fc600078e00ff */
[----:B------:R-:W-:Y:S02]  /*15870*/  @P3 LOP3.LUT R0, R0, 0x1, R5, 0x78, !PT ;  /* 0x0000000100003812 */ /* 0x000fe400078e7805 */
[----:B--2---:R-:W-:-:S04]  /*15880*/  IADD3 R12, P1, R12, UR22, RZ ;  /* 0x000000160c0c7c10 */ /* 0x004fc8000ff3e0ff */
[----:B------:R-:W-:Y:S01]  /*15890*/  IADD3.X R19, R19, UR13, RZ, P1, !PT ;  /* 0x0000000d13137c10 */ /* 0x000fe20008ffe4ff */
[----:B------:R0:W-:Y:S01]  /*158a0*/  STL [R1+0x180], R12 ;  /* 0x0001800c01007387 */ /* 0x0001e20000100800 */
[----:B------:R-:W-:-:S04]  /*158b0*/  ISETP.GE.U32.AND P1, PT, R12, UR8, PT ;  /* 0x000000080c007c0c */ /* 0x000fc8000bf26070 */
[----:B------:R-:W-:-:S13]  /*158c0*/  ISETP.GE.U32.AND.EX P1, PT, R19, UR9, PT, P1 ;  /* 0x0000000913007c0c */ /* 0x000fda000bf26110 */
[----:B0-----:R-:W-:Y:S05]  /*158d0*/  @P1 BRA `(.L_x_624) ;  /* 0x0000000400641947 */ /* 0x001fea0003800000 */
[----:B------:R-:W0:Y:S01]  /*158e0*/  S2R R7, SR_CTAID.X ;  /* 0x0000000000077919 */ /* 0x000e220000002500 */
[----:B------:R-:W-:Y:S01]  /*158f0*/  ULDC UR7, c[0x0][0x150] ;  /* 0x0000540000077ab9 */ /* 0x000fe20000000800 */
[----:B------:R-:W1:Y:S01]  /*15900*/  LDC R4, c[0x0][0x144] ;  /* 0x00005100ff047b82 */ /* 0x000e620000000800 */
[----:B------:R-:W-:Y:S01]  /*15910*/  UISETP.NE.AND UP0, UPT, UR47, URZ, UPT ;  /* 0x0000003f2f00728c */ /* 0x000fe2000bf05270 */
[----:B------:R-:W2:Y:S01]  /*15920*/  S2R R5, SR_CTAID.Y ;  /* 0x0000000000057919 */ /* 0x000ea20000002600 */
[----:B------:R-:W-:Y:S01]  /*15930*/  ULDC.64 UR8, c[0x0][0x628] ;  /* 0x00018a0000087ab9 */ /* 0x000fe20000000a00 */
[----:B------:R-:W-:-:S03]  /*15940*/  ULDC UR10, c[0x0][0x630] ;  /* 0x00018c00000a7ab9 */ /* 0x000fc60000000800 */
[----:B------:R-:W-:Y:S01]  /*15950*/  PLOP3.LUT P1, PT, PT, PT, UP0, 0x80, 0x0 ;  /* 0x000000000000781c */ /* 0x000fe20003f2f008 */
[----:B------:R-:W3:Y:S01]  /*15960*/  LDC R10, c[0x0][0x148] ;  /* 0x00005200ff0a7b82 */ /* 0x000ee20000000800 */
[----:B0-----:R-:W-:Y:S02]  /*15970*/  I2FP.F32.U32 R2, R7 ;  /* 0x0000000700027245 */ /* 0x001fe40000201000 */
[----:B--2---:R-:W-:-:S03]  /*15980*/  I2FP.F32.U32 R3, R5 ;  /* 0x0000000500037245 */ /* 0x004fc60000201000 */
[----:B------:R-:W-:Y:S01]  /*15990*/  FMUL R2, R2, UR7 ;  /* 0x0000000702027c20 */ /* 0x000fe20008400000 */
[----:B------:R-:W-:Y:S02]  /*159a0*/  ULDC UR7, c[0x0][0x154] ;  /* 0x0000550000077ab9 */ /* 0x000fe40000000800 */
[----:B------:R-:W-:-:S03]  /*159b0*/  FMUL R9, R3, UR7 ;  /* 0x0000000703097c20 */ /* 0x000fc60008400000 */
[----:B------:R-:W0:Y:S08]  /*159c0*/  F2I.U32.TRUNC.NTZ R2, R2 ;  /* 0x0000000200027305 */ /* 0x000e30000020f000 */
[----:B------:R-:W2:Y:S01]  /*159d0*/  F2I.U32.TRUNC.NTZ R9, R9 ;  /* 0x0000000900097305 */ /* 0x000ea2000020f000 */
[----:B0-----:R-:W-:Y:S02]  /*159e0*/  IMAD.MOV R3, RZ, RZ, -R2 ;  /* 0x000000ffff037224 */ /* 0x001fe400078e0a02 */
[----:B------:R-:W-:-:S02]  /*159f0*/  IMAD.MOV.U32 R2, RZ, RZ, R12 ;  /* 0x000000ffff027224 */ /* 0x000fc400078e000c */
[----:B-1----:R-:W-:Y:S02]  /*15a00*/  IMAD R7, R4, R3, R7 ;  /* 0x0000000304077224 */ /* 0x002fe400078e0207 */
[----:B--2---:R-:W-:-:S04]  /*15a10*/  IMAD.MOV R3, RZ, RZ, -R9 ;  /* 0x000000ffff037224 */ /* 0x004fc800078e0a09 */
[----:B---3--:R-:W-:Y:S01]  /*15a20*/  @P1 IMAD R7, R10, R3, R5 ;  /* 0x000000030a071224 */ /* 0x008fe200078e0205 */
[----:B------:R-:W-:Y:S01]  /*15a30*/  ISETP.NE.U32.AND P1, PT, RZ, UR8, PT ;  /* 0x00000008ff007c0c */ /* 0x000fe2000bf25070 */
[----:B------:R-:W-:-:S03]  /*15a40*/  IMAD.MOV.U32 R3, RZ, RZ, R19 ;  /* 0x000000ffff037224 */ /* 0x000fc600078e0013 */
[----:B------:R-:W-:-:S13]  /*15a50*/  ISETP.NE.AND.EX P1, PT, RZ, UR9, PT, P1 ;  /* 0x00000009ff007c0c */ /* 0x000fda000bf25310 */
[----:B------:R-:W-:Y:S05]  /*15a60*/  @!P1 BRA `(.L_x_625) ;  /* 0x0000000000289947 */ /* 0x000fea0003800000 */
[----:B------:R-:W-:Y:S02]  /*15a70*/  ULDC UR7, c[0x0][0x634] ;  /* 0x00018d0000077ab9 */ /* 0x000fe40000000800 */
[----:B------:R-:W-:-:S05]  /*15a80*/  IADD3 R3, P1, R12, UR7, RZ ;  /* 0x000000070c037c10 */ /* 0x000fca000ff3e0ff */
[----:B------:R-:W-:-:S04]  /*15a90*/  IMAD.X R9, RZ, RZ, R19, P1 ;  /* 0x000000ffff097224 */ /* 0x000fc800008e0613 */
[----:B------:R-:W-:-:S04]  /*15aa0*/  IMAD.WIDE.U32 R4, R9, UR8, RZ ;  /* 0x0000000809047c25 */ /* 0x000fc8000f8e00ff */
[----:B------:R-:W-:-:S04]  /*15ab0*/  IMAD.WIDE.U32 R4, P1, R3, UR9, R4 ;  /* 0x0000000903047c25 */ /* 0x000fc8000f820004 */
[----:B------:R-:W-:-:S04]  /*15ac0*/  IMAD.WIDE.U32 R2, R3, UR8, RZ ;  /* 0x0000000803027c25 */ /* 0x000fc8000f8e00ff */
[----:B------:R-:W-:Y:S01]  /*15ad0*/  IMAD.MOV.U32 R2, RZ, RZ, R5 ;  /* 0x000000ffff027224 */ /* 0x000fe200078e0005 */
[----:B------:R-:W-:Y:S01]  /*15ae0*/  IADD3 RZ, P3, R3, R4, RZ ;  /* 0x0000000403ff7210 */ /* 0x000fe20007f7e0ff */
[----:B------:R-:W-:-:S04]  /*15af0*/  IMAD.X R3, RZ, RZ, RZ, P1 ;  /* 0x000000ffff037224 */ /* 0x000fc800008e06ff */
[----:B------:R-:W-:-:S08]  /*15b00*/  IMAD.WIDE.U32.X R2, R9, UR9, R2, P3 ;  /* 0x0000000909027c25 */ /* 0x000fd000098e0402 */
.L_x_625:
[--C-:B------:R-:W-:Y:S01]  /*15b10*/  SHF.R.U64 R9, R2, UR10, R3.reuse ;  /* 0x0000000a02097c19 */ /* 0x100fe20008001203 */
[----:B------:R-:W-:Y:S01]  /*15b20*/  ULDC.64 UR8, c[0x0][0x620] ;  /* 0x0001880000087ab9 */ /* 0x000fe20000000a00 */
[----:B------:R-:W-:Y:S01]  /*15b30*/  SHF.R.U32.HI R2, RZ, UR10, R3 ;  /* 0x0000000aff027c19 */ /* 0x000fe20008011603 */
[----:B------:R-:W-:Y:S01]  /*15b40*/  IMAD.MOV.U32 R3, RZ, RZ, R19 ;  /* 0x000000ffff037224 */ /* 0x000fe200078e0013 */
[----:B------:R-:W-:Y:S01]  /*15b50*/  IADD3 R11, P1, RZ, -R9, RZ ;  /* 0x80000009ff0b7210 */ /* 0x000fe20007f3e0ff */
[----:B------:R-:W-:-:S04]  /*15b60*/  ULDC UR7, c[0x0][0x618] ;  /* 0x0001860000077ab9 */ /* 0x000fc80000000800 */
[----:B------:R-:W-:-:S04]  /*15b70*/  IMAD.X R2, RZ, RZ, ~R2, P1 ;  /* 0x000000ffff027224 */ /* 0x000fc800008e0e02 */
[----:B------:R-:W-:-:S04]  /*15b80*/  IMAD R2, R2, UR8, RZ ;  /* 0x0000000802027c24 */ /* 0x000fc8000f8e02ff */
[----:B------:R-:W-:Y:S02]  /*15b90*/  IMAD R5, R11, UR9, R2 ;  /* 0x000000090b057c24 */ /* 0x000fe4000f8e0202 */
[----:B------:R-:W-:-:S04]  /*15ba0*/  IMAD.MOV.U32 R2, RZ, RZ, R12 ;  /* 0x000000ffff027224 */ /* 0x000fc800078e000c */
[----:B------:R-:W-:Y:S01]  /*15bb0*/  IMAD.WIDE.U32 R2, R11, UR8, R2 ;  /* 0x000000080b027c25 */ /* 0x000fe2000f8e0002 */
[----:B------:R-:W-:Y:S02]  /*15bc0*/  ULDC.64 UR8, c[0x0][0x640] ;  /* 0x0001900000087ab9 */ /* 0x000fe40000000a00 */
[----:B------:R-:W-:Y:S01]  /*15bd0*/  ISETP.NE.U32.AND P1, PT, RZ, UR8, PT ;  /* 0x00000008ff007c0c */ /* 0x000fe2000bf25070 */
[----:B------:R-:W-:-:S03]  /*15be0*/  IMAD.IADD R3, R3, 0x1, R5 ;  /* 0x0000000103037824 */ /* 0x000fc600078e0205 */
[----:B------:R-:W-:Y:S02]  /*15bf0*/  ISETP.NE.AND.EX P1, PT, RZ, UR9, PT, P1 ;  /* 0x00000009ff007c0c */ /* 0x000fe4000bf25310 */
[--C-:B------:R-:W-:Y:S02]  /*15c00*/  SHF.R.U64 R10, R2, UR7, R3.reuse ;  /* 0x00000007020a7c19 */ /* 0x100fe40008001203 */
[----:B------:R-:W-:Y:S01]  /*15c10*/  SHF.R.U32.HI R3, RZ, UR7, R3 ;  /* 0x00000007ff037c19 */ /* 0x000fe20008011603 */
[----:B------:R-:W-:-:S03]  /*15c20*/  ULDC UR7, c[0x0][0x608] ;  /* 0x0001820000077ab9 */ /* 0x000fc60000000800 */
[--C-:B------:R-:W-:Y:S02]  /*15c30*/  SHF.R.U64 R12, R10, UR7, R3.reuse ;  /* 0x000000070a0c7c19 */ /* 0x100fe40008001203 */
[----:B------:R-:W-:Y:S01]  /*15c40*/  SHF.R.U32.HI R3, RZ, UR7, R3 ;  /* 0x00000007ff037c19 */ /* 0x000fe20008011603 */
[----:B------:R-:W-:-:S03]  /*15c50*/  ULDC UR7, c[0x0][0x658] ;  /* 0x0001960000077ab9 */ /* 0x000fc60000000800 */
[--C-:B------:R-:W-:Y:S02]  /*15c60*/  SHF.R.U64 R11, R12, UR7, R3.reuse ;  /* 0x000000070c0b7c19 */ /* 0x100fe40008001203 */
[----:B------:R-:W-:-:S03]  /*15c70*/  SHF.R.U32.HI R13, RZ, UR7, R3 ;  /* 0x00000007ff0d7c19 */ /* 0x000fc60008011603 */
[----:B------:R-:W-:Y:S02]  /*15c80*/  IMAD.MOV.U32 R2, RZ, RZ, R11 ;  /* 0x000000ffff027224 */ /* 0x000fe400078e000b */
[----:B------:R-:W-:Y:S01]  /*15c90*/  IMAD.MOV.U32 R3, RZ, RZ, R13 ;  /* 0x000000ffff037224 */ /* 0x000fe200078e000d */
[----:B------:R-:W-:Y:S06]  /*15ca0*/  @!P1 BRA `(.L_x_626) ;  /* 0x0000000000289947 */ /* 0x000fec0003800000 */
        /* <DEDUP_REMOVED lines=10> */
.L_x_626:
[----:B------:R-:W-:Y:S01]  /*15d50*/  ULDC UR7, c[0x0][0x648] ;  /* 0x0001920000077ab9 */ /* 0x000fe20000000800 */
[----:B------:R-:W-:Y:S01]  /*15d60*/  LOP3.LUT R12, R12, UR6, RZ, 0xc0, !PT ;  /* 0x000000060c0c7c12 */ /* 0x000fe2000f8ec0ff */
[----:B------:R-:W-:Y:S01]  /*15d70*/  UISETP.NE.AND UP0, UPT, UR47, URZ, UPT ;  /* 0x0000003f2f00728c */ /* 0x000fe2000bf05270 */
[----:B------:R-:W-:Y:S01]  /*15d80*/  SHF.R.U64 R3, R2, UR7, R3 ;  /* 0x0000000702037c19 */ /* 0x000fe20008001203 */
[----:B------:R-:W-:Y:S01]  /*15d90*/  ULDC UR7, c[0x0][0x638] ;  /* 0x00018e0000077ab9 */ /* 0x000fe20000000800 */
[----:B------:R-:W-:-:S03]  /*15da0*/  LOP3.LUT R4, R10, UR4, RZ, 0xc0, !PT ;  /* 0x000000040a047c12 */ /* 0x000fc6000f8ec0ff */
[----:B------:R-:W-:Y:S01]  /*15db0*/  IMAD.MOV R2, RZ, RZ, -R3 ;  /* 0x000000ffff027224 */ /* 0x000fe200078e0a03 */
[----:B------:R-:W-:Y:S01]  /*15dc0*/  PLOP3.LUT P1, PT, PT, PT, UP0, 0x40, 0x0 ;  /* 0x000000000000781c */ /* 0x000fe20003f2e808 */
[----:B------:R-:W-:Y:S01]  /*15dd0*/  IMAD R12, R3, UR5, R12 ;  /* 0x00000005030c7c24 */ /* 0x000fe2000f8e020c */
[----:B------:R-:W-:Y:S01]  /*15de0*/  PLOP3.LUT P3, PT, PT, PT, UP0, 0x40, 0x0 ;  /* 0x000000000000781c */ /* 0x000fe20003f6e808 */
[----:B------:R-:W-:Y:S01]  /*15df0*/  IMAD R11, R2, UR7, R11 ;  /* 0x00000007020b7c24 */ /* 0x000fe2000f8e020b */
[----:B------:R-:W-:Y:S02]  /*15e00*/  ULDC UR7, c[0x0][0x610] ;  /* 0x0001840000077ab9 */ /* 0x000fe40000000800 */
[----:B------:R-:W-:Y:S01]  /*15e10*/  IMAD R7, R12, UR7, R7 ;  /* 0x000000070c077c24 */ /* 0x000fe2000f8e0207 */
[----:B------:R-:W-:Y:S02]  /*15e20*/  ULDC UR7, c[0x0][0x600] ;  /* 0x0001800000077ab9 */ /* 0x000fe40000000800 */
[----:B------:R-:W-:-:S05]  /*15e30*/  IMAD R4, R11, UR7, R4 ;  /* 0x000000070b047c24 */ /* 0x000fca000f8e0204 */
[----:B------:R-:W-:Y:S02]  /*15e40*/  SEL R2, R4, R7, P1 ;  /* 0x0000000704027207 */ /* 0x000fe40000800000 */
[----:B------:R-:W-:Y:S01]  /*15e50*/  SEL R3, R7, R4, P3 ;  /* 0x0000000407037207 */ /* 0x000fe20001800000 */
[----:B------:R-:W-:-:S07]  /*15e60*/  IMAD.MOV.U32 R4, RZ, RZ, 0x1 ;  /* 0x00000001ff047424 */ /* 0x000fce00078e00ff */
.L_x_624:
[----:B------:R-:W-:Y:S05]  /*15e70*/  BSYNC B1 ;  /* 0x0000000000017941 */ /* 0x000fea0003800000 */
.L_x_623:
[----:B------:R-:W-:-:S13]  /*15e80*/  LOP3.LUT P1, RZ, R4, 0xff, RZ, 0xc0, !PT ;  /* 0x000000ff04ff7812 */ /* 0x000fda000782c0ff */
[----:B------:R-:W-:Y:S05]  /*15e90*/  @P1 BRA `(.L_x_627) ;  /* 0xfffffff400201947 */ /* 0x000fea000383ffff */
[----:B------:R-:W-:Y:S05]  /*15ea0*/  BSYNC B0 ;  /* 0x0000000000007941 */ /* 0x000fea0003800000 */
.L_x_615:
[----:B------:R-:W-:-:S03]  /*15eb0*/  UMOV UR7, 0xffffffff ;  /* 0xffffffff00077882 */ /* 0x000fc60000000000 */
[----:B------:R-:W-:Y:S05]  /*15ec0*/  BRA.DIV UR7, `(.L_x_628) ;  /* 0x0000000a07387947 */ /* 0x000fea000b800000 */
[----:B------:R-:W-:-:S13]  /*15ed0*/  ELECT P6, URZ, PT ;  /* 0x00000000003f782f */ /* 0x000fda00038c0000 */
.L_x_650:
[----:B------:R-:W-:Y:S04]  /*15ee0*/  BSSY B0, `(.L_x_629) ;  /* 0x0000074000007945 */ /* 0x000fe80003800000 */
[----:B------:R-:W-:Y:S05]  /*15ef0*/  @!P6 BRA `(.L_x_630) ;  /* 0x0000000400c8e947 */ /* 0x000fea0003800000 */
[----:B------:R-:W-:-:S04]  /*15f00*/  ULOP3.LUT UR7, UR40, 0x2, URZ, 0xfc, !UPT ;  /* 0x0000000228077892 */ /* 0x000fc8000f8efc3f */
[----:B------:R-:W-:-:S06]  /*15f10*/  UISETP.NE.AND UP0, UPT, UR7, 0x3, UPT ;  /* 0x000000030700788c */ /* 0x000fcc000bf05270 */
[----:B------:R-:W-:-:S13]  /*15f20*/  PLOP3.LUT P0, PT, PT, PT, UP0, 0x80, 0x0 ;  /* 0x000000000000781c */ /* 0x000fda0003f0f008 */
[----:B------:R-:W-:Y:S05]  /*15f30*/  @!P0 BRA `(.L_x_631) ;  /* 0x0000000000048947 */ /* 0x000fea0003800000 */
[----:B------:R-:W-:Y:S01]  /*15f40*/  BPT.TRAP 0x1 ;  /* 0x000000040000795c */ /* 0x000fe20000300000 */
.L_x_631:
[----:B------:R-:W0:Y:S01]  /*15f50*/  S2R R3, SR_CgaCtaId ;  /* 0x0000000000037919 */ /* 0x000e220000008800 */
[----:B------:R-:W-:-:S04]  /*15f60*/  MOV R2, 0x400 ;  /* 0x0000040000027802 */ /* 0x000fc80000000f00 */
[----:B0-----:R-:W-:Y:S02]  /*15f70*/  LEA R3, R3, R2, 0x18 ;  /* 0x0000000203037211 */ /* 0x001fe400078ec0ff */
[----:B------:R-:W-:-:S03]  /*15f80*/  SHF.L.U32 R2, R0, 0x1f, RZ ;  /* 0x0000001f00027819 */ /* 0x000fc600000006ff */
[----:B------:R-:W-:-:S04]  /*15f90*/  VIADD R3, R3, 0x60 ;  /* 0x0000006003037836 */ /* 0x000fc80000000000 */
[----:B------:R-:W-:-:S04]  /*15fa0*/  IMAD R5, R6, 0x8, R3 ;  /* 0x0000000806057824 */ /* 0x000fc800078e0203 */
[----:B------:R-:W0:Y:S02]  /*15fb0*/  SYNCS.PHASECHK.TRANS64.TRYWAIT P0, [R5+URZ], R2 ;  /* 0x00000002050075a7 */ /* 0x000e24000800017f */
[----:B0-----:R-:W-:Y:S05]  /*15fc0*/  @!P0 BRA `(.L_x_632) ;  /* 0x0000000800188947 */ /* 0x001fea0003800000 */
.L_x_651:
[----:B------:R-:W-:-:S05]  /*15fd0*/  VIADD R6, R6, 0x1 ;  /* 0x0000000106067836 */ /* 0x000fca0000000000 */
[----:B------:R-:W-:-:S04]  /*15fe0*/  ISETP.NE.AND P0, PT, R6, 0xc, PT ;  /* 0x0000000c0600780c */ /* 0x000fc80003f05270 */
[----:B0-----:R-:W-:Y:S02]  /*15ff0*/  SEL R5, RZ, 0x1, P0 ;  /* 0x00000001ff057807 */ /* 0x001fe40000000000 */
[----:B------:R-:W-:Y:S02]  /*16000*/  SEL R6, R6, RZ, P0 ;  /* 0x000000ff06067207 */ /* 0x000fe40000000000 */
[----:B------:R-:W-:-:S03]  /*16010*/  LOP3.LUT R5, R0, R5, RZ, 0x3c, !PT ;  /* 0x0000000500057212 */ /* 0x000fc600078e3cff */
[----:B------:R-:W-:Y:S01]  /*16020*/  IMAD R7, R6, 0x8, R3 ;  /* 0x0000000806077824 */ /* 0x000fe200078e0203 */
[----:B------:R-:W-:-:S04]  /*16030*/  SHF.L.U32 R0, R5, 0x1f, RZ ;  /* 0x0000001f05007819 */ /* 0x000fc800000006ff */
[----:B------:R-:W0:Y:S02]  /*16040*/  SYNCS.PHASECHK.TRANS64.TRYWAIT P0, [R7+URZ], R0 ;  /* 0x00000000070075a7 */ /* 0x000e24000800017f */
[----:B0-----:R-:W-:Y:S05]  /*16050*/  @!P0 BRA `(.L_x_633) ;  /* 0x0000000800088947 */ /* 0x001fea0003800000 */
.L_x_652:
[----:B0-----:R-:W-:-:S05]  /*16060*/  VIADD R0, R6, 0x1 ;  /* 0x0000000106007836 */ /* 0x001fca0000000000 */
[----:B------:R-:W-:-:S04]  /*16070*/  ISETP.NE.AND P0, PT, R0, 0xc, PT ;  /* 0x0000000c0000780c */ /* 0x000fc80003f05270 */
[----:B------:R-:W-:Y:S02]  /*16080*/  SEL R2, RZ, 0x1, P0 ;  /* 0x00000001ff027807 */ /* 0x000fe40000000000 */
[----:B------:R-:W-:Y:S02]  /*16090*/  SEL R4, R0, RZ, P0 ;  /* 0x000000ff00047207 */ /* 0x000fe40000000000 */
[----:B------:R-:W-:-:S03]  /*160a0*/  LOP3.LUT R5, R5, R2, RZ, 0x3c, !PT ;  /* 0x0000000205057212 */ /* 0x000fc600078e3cff */
[----:B------:R-:W-:Y:S01]  /*160b0*/  IMAD R7, R4, 0x8, R3 ;  /* 0x0000000804077824 */ /* 0x000fe200078e0203 */
[----:B------:R-:W-:-:S04]  /*160c0*/  SHF.L.U32 R0, R5, 0x1f, RZ ;  /* 0x0000001f05007819 */ /* 0x000fc800000006ff */
[----:B------:R-:W0:Y:S02]  /*160d0*/  SYNCS.PHASECHK.TRANS64.TRYWAIT P0, [R7+URZ], R0 ;  /* 0x00000000070075a7 */ /* 0x000e24000800017f */
[----:B0-----:R-:W-:Y:S05]  /*160e0*/  @!P0 BRA `(.L_x_634) ;  /* 0x0000000400f88947 */ /* 0x001fea0003800000 */
.L_x_653:
        /* <DEDUP_REMOVED lines=9> */
.L_x_654:
        /* <DEDUP_REMOVED lines=9> */
.L_x_655:
        /* <DEDUP_REMOVED lines=9> */
.L_x_656:
        /* <DEDUP_REMOVED lines=9> */
.L_x_657:
        /* <DEDUP_REMOVED lines=9> */
.L_x_658:
        /* <DEDUP_REMOVED lines=9> */
.L_x_659:
        /* <DEDUP_REMOVED lines=9> */
.L_x_660:
        /* <DEDUP_REMOVED lines=9> */
.L_x_661:
[----:B0-----:R-:W-:-:S05]  /*16570*/  VIADD R0, R4, 0x1 ;  /* 0x0000000104007836 */ /* 0x001fca0000000000 */
[----:B------:R-:W-:-:S04]  /*16580*/  ISETP.NE.AND P0, PT, R0, 0xc, PT ;  /* 0x0000000c0000780c */ /* 0x000fc80003f05270 */
[----:B------:R-:W-:Y:S02]  /*16590*/  SEL R2, RZ, 0x1, P0 ;  /* 0x00000001ff027807 */ /* 0x000fe40000000000 */
[----:B------:R-:W-:Y:S02]  /*165a0*/  SEL R0, R0, RZ, P0 ;  /* 0x000000ff00007207 */ /* 0x000fe40000000000 */
[----:B------:R-:W-:-:S03]  /*165b0*/  LOP3.LUT R2, R5, R2, RZ, 0x3c, !PT ;  /* 0x0000000205027212 */ /* 0x000fc600078e3cff */
[----:B------:R-:W-:Y:S01]  /*165c0*/  IMAD R3, R0, 0x8, R3 ;  /* 0x0000000800037824 */ /* 0x000fe200078e0203 */
[----:B------:R-:W-:-:S07]  /*165d0*/  SHF.L.U32 R0, R2, 0x1f, RZ ;  /* 0x0000001f02007819 */ /* 0x000fce00000006ff */
.L_x_643:
[----:B0-----:R0:W1:Y:S02]  /*165e0*/  SYNCS.PHASECHK.TRANS64.TRYWAIT P0, [R3+URZ], R0 ;  /* 0x00000000030075a7 */ /* 0x001064000800017f */
[----:B-1----:R-:W-:Y:S05]  /*165f0*/  @!P0 NANOSLEEP.SYNCS 0x989680 ;  /* 0x009896800000895d */ /* 0x002fea0003900000 */
[----:B------:R-:W1:Y:S02]  /*16600*/  @!P0 SYNCS.PHASECHK.TRANS64 P0, [R3+URZ], R0 ;  /* 0x00000000030085a7 */ /* 0x000e64000800007f */
[----:B-1----:R-:W-:Y:S05]  /*16610*/  @!P0 BRA `(.L_x_643) ;  /* 0xfffffffc00f08947 */ /* 0x002fea000383ffff */
.L_x_630:
[----:B------:R-:W-:Y:S05]  /*16620*/  BSYNC B0 ;  /* 0x0000000000007941 */ /* 0x000fea0003800000 */
.L_x_629:
[----:B------:R-:W-:Y:S05]  /*16630*/  EXIT ;  /* 0x000000000000794d */ /* 0x000fea0003800000 */
.L_x_18:
[----:B-1----:R1:W2:Y:S02]  /*16640*/  SYNCS.PHASECHK.TRANS64.TRYWAIT P1, [R3+URZ], R2 ;  /* 0x00000002030075a7 */ /* 0x0022a4000802017f */
[----:B--2---:R-:W-:Y:S05]  /*16650*/  @!P1 NANOSLEEP.SYNCS 0x989680 ;  /* 0x009896800000995d */ /* 0x004fea0003900000 */
[----:B------:R-:W2:Y:S02]  /*16660*/  @!P1 SYNCS.PHASECHK.TRANS64 P1, [R3+URZ], R2 ;  /* 0x00000002030095a7 */ /* 0x000ea4000802007f */
[----:B--2---:R-:W-:Y:S05]  /*16670*/  @!P1 BRA `(.L_x_18) ;  /* 0xfffffffc00f09947 */ /* 0x004fea000383ffff */
[----:B------:R-:W-:Y:S05]  /*16680*/  BRA `(.L_x_17) ;  /* 0xfffffeac00c87947 */ /* 0x000fea000383ffff */
.L_x_23:
[----:B-1----:R1:W2:Y:S02]  /*16690*/  SYNCS.PHASECHK.TRANS64.TRYWAIT P1, [R5+URZ], R6 ;  /* 0x00000006050075a7 */ /* 0x0022a4000802017f */
[----:B--2---:R-:W-:Y:S05]  /*166a0*/  @!P1 NANOSLEEP.SYNCS 0x989680 ;  /* 0x009896800000995d */ /* 0x004fea0003900000 */
[----:B------:R-:W2:Y:S02]  /*166b0*/  @!P1 SYNCS.PHASECHK.TRANS64 P1, [R5+URZ], R6 ;  /* 0x00000006050095a7 */ /* 0x000ea4000802007f */
[----:B--2---:R-:W-:Y:S05]  /*166c0*/  @!P1 BRA `(.L_x_23) ;  /* 0xfffffffc00f09947 */ /* 0x004fea000383ffff */
[----:B------:R-:W-:Y:S05]  /*166d0*/  BRA `(.L_x_22) ;  /* 0xfffffeb400487947 */ /* 0x000fea000383ffff */
.L_x_616:
[----:B------:R-:W-:Y:S01]  /*166e0*/  BSSY B1, `(.L_x_644) ;  /* 0x0000006000017945 */ /* 0x000fe20003800000 */
[----:B------:R-:W-:-:S07]  /*166f0*/  IMAD.MOV.U32 R15, RZ, RZ, -0x1 ;  /* 0xffffffffff0f7424 */ /* 0x000fce00078e00ff */
[----:B------:R-:W-:Y:S05]  /*16700*/  WARPSYNC.COLLECTIVE R15, `(.L_x_645) ;  /* 0x000000000f0c7348 */ /* 0x000fea0003c00000 */
[----:B------:R-:W-:Y:S02]  /*16710*/  ELECT P6, UR62, PT ;  /* 0x00000000003e782f */ /* 0x000fe400038c0000 */
[----:B------:R-:W-:Y:S01]  /*16720*/  MOV R14, UR62 ;  /* 0x0000003e000e7c02 */ /* 0x000fe20008000f00 */
[----:B------:R-:W-:Y:S10]  /*16730*/  ENDCOLLECTIVE ;  /* 0x000000000000791b */ /* 0x000ff40003800000 */
.L_x_645:
[----:B------:R-:W-:Y:S05]  /*16740*/  BSYNC B1 ;  /* 0x0000000000017941 */ /* 0x000fea0003800000 */
.L_x_644:
[----:B------:R-:W-:Y:S05]  /*16750*/  BRA `(.L_x_646) ;  /* 0xffffffe800fc7947 */ /* 0x000fea000383ffff */
.L_x_619:
[----:B-1----:R1:W2:Y:S02]  /*16760*/  SYNCS.PHASECHK.TRANS64.TRYWAIT P1, [R12+URZ+0x60], R7 ;  /* 0x000060070c0075a7 */ /* 0x0022a4000802017f */
[----:B--2---:R-:W-:Y:S05]  /*16770*/  @!P1 NANOSLEEP.SYNCS 0x989680 ;  /* 0x009896800000995d */ /* 0x004fea0003900000 */
[----:B------:R-:W2:Y:S02]  /*16780*/  @!P1 SYNCS.PHASECHK.TRANS64 P1, [R12+URZ+0x60], R7 ;  /* 0x000060070c0095a7 */ /* 0x000ea4000802007f */
[----:B--2---:R-:W-:Y:S05]  /*16790*/  @!P1 BRA `(.L_x_619) ;  /* 0xfffffffc00f09947 */ /* 0x004fea000383ffff */
[----:B------:R-:W-:Y:S05]  /*167a0*/  BRA `(.L_x_647) ;  /* 0xffffffec00307947 */ /* 0x000fea000383ffff */
.L_x_628:
[----:B------:R-:W-:Y:S01]  /*167b0*/  BSSY B0, `(.L_x_648) ;  /* 0x0000006000007945 */ /* 0x000fe20003800000 */
[----:B------:R-:W-:-:S07]  /*167c0*/  IMAD.MOV.U32 R15, RZ, RZ, -0x1 ;  /* 0xffffffffff0f7424 */ /* 0x000fce00078e00ff */
[----:B------:R-:W-:Y:S05]  /*167d0*/  WARPSYNC.COLLECTIVE R15, `(.L_x_649) ;  /* 0x000000000f0c7348 */ /* 0x000fea0003c00000 */
[----:B------:R-:W-:Y:S02]  /*167e0*/  ELECT P6, UR62, PT ;  /* 0x00000000003e782f */ /* 0x000fe400038c0000 */
[----:B------:R-:W-:Y:S01]  /*167f0*/  MOV R14, UR62 ;  /* 0x0000003e000e7c02 */ /* 0x000fe20008000f00 */
[----:B------:R-:W-:Y:S10]  /*16800*/  ENDCOLLECTIVE ;  /* 0x000000000000791b */ /* 0x000ff40003800000 */
.L_x_649:
[----:B------:R-:W-:Y:S05]  /*16810*/  BSYNC B0 ;  /* 0x0000000000007941 */ /* 0x000fea0003800000 */
.L_x_648:
[----:B------:R-:W-:Y:S05]  /*16820*/  BRA `(.L_x_650) ;  /* 0xfffffff400ac7947 */ /* 0x000fea000383ffff */
.L_x_632:
[----:B0-----:R0:W1:Y:S02]  /*16830*/  SYNCS.PHASECHK.TRANS64.TRYWAIT P0, [R5+URZ], R2 ;  /* 0x00000002050075a7 */ /* 0x001064000800017f */
[----:B-1----:R-:W-:Y:S05]  /*16840*/  @!P0 NANOSLEEP.SYNCS 0x989680 ;  /* 0x009896800000895d */ /* 0x002fea0003900000 */
[----:B------:R-:W1:Y:S02]  /*16850*/  @!P0 SYNCS.PHASECHK.TRANS64 P0, [R5+URZ], R2 ;  /* 0x00000002050085a7 */ /* 0x000e64000800007f */
[----:B-1----:R-:W-:Y:S05]  /*16860*/  @!P0 BRA `(.L_x_632) ;  /* 0xfffffffc00f08947 */ /* 0x002fea000383ffff */
[----:B------:R-:W-:Y:S05]  /*16870*/  BRA `(.L_x_651) ;  /* 0xfffffff400d47947 */ /* 0x000fea000383ffff */
.L_x_633:
[----:B0-----:R0:W1:Y:S02]  /*16880*/  SYNCS.PHASECHK.TRANS64.TRYWAIT P0, [R7+URZ], R0 ;  /* 0x00000000070075a7 */ /* 0x001064000800017f */
[----:B-1----:R-:W-:Y:S05]  /*16890*/  @!P0 NANOSLEEP.SYNCS 0x989680 ;  /* 0x009896800000895d */ /* 0x002fea0003900000 */
[----:B------:R-:W1:Y:S02]  /*168a0*/  @!P0 SYNCS.PHASECHK.TRANS64 P0, [R7+URZ], R0 ;  /* 0x00000000070085a7 */ /* 0x000e64000800007f */
[----:B-1----:R-:W-:Y:S05]  /*168b0*/  @!P0 BRA `(.L_x_633) ;  /* 0xfffffffc00f08947 */ /* 0x002fea000383ffff */
[----:B------:R-:W-:Y:S05]  /*168c0*/  BRA `(.L_x_652) ;  /* 0xfffffff400e47947 */ /* 0x000fea000383ffff */
.L_x_634:
[----:B0-----:R0:W1:Y:S02]  /*168d0*/  SYNCS.PHASECHK.TRANS64.TRYWAIT P0, [R7+URZ], R0 ;  /* 0x00000000070075a7 */ /* 0x001064000800017f */
[----:B-1----:R-:W-:Y:S05]  /*168e0*/  @!P0 NANOSLEEP.SYNCS 0x989680 ;  /* 0x009896800000895d */ /* 0x002fea0003900000 */
[----:B------:R-:W1:Y:S02]  /*168f0*/  @!P0 SYNCS.PHASECHK.TRANS64 P0, [R7+URZ], R0 ;  /* 0x00000000070085a7 */ /* 0x000e64000800007f */
[----:B-1----:R-:W-:Y:S05]  /*16900*/  @!P0 BRA `(.L_x_634) ;  /* 0xfffffffc00f08947 */ /* 0x002fea000383ffff */
[----:B------:R-:W-:Y:S05]  /*16910*/  BRA `(.L_x_653) ;  /* 0xfffffff400f47947 */ /* 0x000fea000383ffff */
.L_x_635:
[----:B0-----:R0:W1:Y:S02]  /*16920*/  SYNCS.PHASECHK.TRANS64.TRYWAIT P0, [R7+URZ], R0 ;  /* 0x00000000070075a7 */ /* 0x001064000800017f */
[----:B-1----:R-:W-:Y:S05]  /*16930*/  @!P0 NANOSLEEP.SYNCS 0x989680 ;  /* 0x009896800000895d */ /* 0x002fea0003900000 */
[----:B------:R-:W1:Y:S02]  /*16940*/  @!P0 SYNCS.PHASECHK.TRANS64 P0, [R7+URZ], R0 ;  /* 0x00000000070085a7 */ /* 0x000e64000800007f */
[----:B-1----:R-:W-:Y:S05]  /*16950*/  @!P0 BRA `(.L_x_635) ;  /* 0xfffffffc00f08947 */ /* 0x002fea000383ffff */
[----:B------:R-:W-:Y:S05]  /*16960*/  BRA `(.L_x_654) ;  /* 0xfffffff800047947 */ /* 0x000fea000383ffff */
.L_x_636:
[----:B0-----:R0:W1:Y:S02]  /*16970*/  SYNCS.PHASECHK.TRANS64.TRYWAIT P0, [R7+URZ], R0 ;  /* 0x00000000070075a7 */ /* 0x001064000800017f */
[----:B-1----:R-:W-:Y:S05]  /*16980*/  @!P0 NANOSLEEP.SYNCS 0x989680 ;  /* 0x009896800000895d */ /* 0x002fea0003900000 */
[----:B------:R-:W1:Y:S02]  /*16990*/  @!P0 SYNCS.PHASECHK.TRANS64 P0, [R7+URZ], R0 ;  /* 0x00000000070085a7 */ /* 0x000e64000800007f */
[----:B-1----:R-:W-:Y:S05]  /*169a0*/  @!P0 BRA `(.L_x_636) ;  /* 0xfffffffc00f08947 */ /* 0x002fea000383ffff */
[----:B------:R-:W-:Y:S05]  /*169b0*/  BRA `(.L_x_655) ;  /* 0xfffffff800147947 */ /* 0x000fea000383ffff */
.L_x_637:
[----:B0-----:R0:W1:Y:S02]  /*169c0*/  SYNCS.PHASECHK.TRANS64.TRYWAIT P0, [R7+URZ], R0 ;  /* 0x00000000070075a7 */ /* 0x001064000800017f */
[----:B-1----:R-:W-:Y:S05]  /*169d0*/  @!P0 NANOSLEEP.SYNCS 0x989680 ;  /* 0x009896800000895d */ /* 0x002fea0003900000 */
[----:B------:R-:W1:Y:S02]  /*169e0*/  @!P0 SYNCS.PHASECHK.TRANS64 P0, [R7+URZ], R0 ;  /* 0x00000000070085a7 */ /* 0x000e64000800007f */
[----:B-1----:R-:W-:Y:S05]  /*169f0*/  @!P0 BRA `(.L_x_637) ;  /* 0xfffffffc00f08947 */ /* 0x002fea000383ffff */
[----:B------:R-:W-:Y:S05]  /*16a00*/  BRA `(.L_x_656) ;  /* 0xfffffff800247947 */ /* 0x000fea000383ffff */
.L_x_638:
[----:B0-----:R0:W1:Y:S02]  /*16a10*/  SYNCS.PHASECHK.TRANS64.TRYWAIT P0, [R7+URZ], R0 ;  /* 0x00000000070075a7 */ /* 0x001064000800017f */
[----:B-1----:R-:W-:Y:S05]  /*16a20*/  @!P0 NANOSLEEP.SYNCS 0x989680 ;  /* 0x009896800000895d */ /* 0x002fea0003900000 */
[----:B------:R-:W1:Y:S02]  /*16a30*/  @!P0 SYNCS.PHASECHK.TRANS64 P0, [R7+URZ], R0 ;  /* 0x00000000070085a7 */ /* 0x000e64000800007f */
[----:B-1----:R-:W-:Y:S05]  /*16a40*/  @!P0 BRA `(.L_x_638) ;  /* 0xfffffffc00f08947 */ /* 0x002fea000383ffff */
[----:B------:R-:W-:Y:S05]  /*16a50*/  BRA `(.L_x_657) ;  /* 0xfffffff800347947 */ /* 0x000fea000383ffff */
.L_x_639:
[----:B0-----:R0:W1:Y:S02]  /*16a60*/  SYNCS.PHASECHK.TRANS64.TRYWAIT P0, [R7+URZ], R0 ;  /* 0x00000000070075a7 */ /* 0x001064000800017f */
[----:B-1----:R-:W-:Y:S05]  /*16a70*/  @!P0 NANOSLEEP.SYNCS 0x989680 ;  /* 0x009896800000895d */ /* 0x002fea0003900000 */
[----:B------:R-:W1:Y:S02]  /*16a80*/  @!P0 SYNCS.PHASECHK.TRANS64 P0, [R7+URZ], R0 ;  /* 0x00000000070085a7 */ /* 0x000e64000800007f */
[----:B-1----:R-:W-:Y:S05]  /*16a90*/  @!P0 BRA `(.L_x_639) ;  /* 0xfffffffc00f08947 */ /* 0x002fea000383ffff */
[----:B------:R-:W-:Y:S05]  /*16aa0*/  BRA `(.L_x_658) ;  /* 0xfffffff800447947 */ /* 0x000fea000383ffff */
.L_x_640:
[----:B0-----:R0:W1:Y:S02]  /*16ab0*/  SYNCS.PHASECHK.TRANS64.TRYWAIT P0, [R7+URZ], R0 ;  /* 0x00000000070075a7 */ /* 0x001064000800017f */
[----:B-1----:R-:W-:Y:S05]  /*16ac0*/  @!P0 NANOSLEEP.SYNCS 0x989680 ;  /* 0x009896800000895d */ /* 0x002fea0003900000 */
[----:B------:R-:W1:Y:S02]  /*16ad0*/  @!P0 SYNCS.PHASECHK.TRANS64 P0, [R7+URZ], R0 ;  /* 0x00000000070085a7 */ /* 0x000e64000800007f */
[----:B-1----:R-:W-:Y:S05]  /*16ae0*/  @!P0 BRA `(.L_x_640) ;  /* 0xfffffffc00f08947 */ /* 0x002fea000383ffff */
[----:B------:R-:W-:Y:S05]  /*16af0*/  BRA `(.L_x_659) ;  /* 0xfffffff800547947 */ /* 0x000fea000383ffff */
.L_x_641:
[----:B0-----:R0:W1:Y:S02]  /*16b00*/  SYNCS.PHASECHK.TRANS64.TRYWAIT P0, [R7+URZ], R0 ;  /* 0x00000000070075a7 */ /* 0x001064000800017f */
[----:B-1----:R-:W-:Y:S05]  /*16b10*/  @!P0 NANOSLEEP.SYNCS 0x989680 ;  /* 0x009896800000895d */ /* 0x002fea0003900000 */
[----:B------:R-:W1:Y:S02]  /*16b20*/  @!P0 SYNCS.PHASECHK.TRANS64 P0, [R7+URZ], R0 ;  /* 0x00000000070085a7 */ /* 0x000e64000800007f */
[----:B-1----:R-:W-:Y:S05]  /*16b30*/  @!P0 BRA `(.L_x_641) ;  /* 0xfffffffc00f08947 */ /* 0x002fea000383ffff */
[----:B------:R-:W-:Y:S05]  /*16b40*/  BRA `(.L_x_660) ;  /* 0xfffffff800647947 */ /* 0x000fea000383ffff */
.L_x_642:
[----:B0-----:R0:W1:Y:S02]  /*16b50*/  SYNCS.PHASECHK.TRANS64.TRYWAIT P0, [R7+URZ], R0 ;  /* 0x00000000070075a7 */ /* 0x001064000800017f */
[----:B-1----:R-:W-:Y:S05]  /*16b60*/  @!P0 NANOSLEEP.SYNCS 0x989680 ;  /* 0x009896800000895d */ /* 0x002fea0003900000 */
[----:B------:R-:W1:Y:S02]  /*16b70*/  @!P0 SYNCS.PHASECHK.TRANS64 P0, [R7+URZ], R0 ;  /* 0x00000000070085a7 */ /* 0x000e64000800007f */
[----:B-1----:R-:W-:Y:S05]  /*16b80*/  @!P0 BRA `(.L_x_642) ;  /* 0xfffffffc00f08947 */ /* 0x002fea000383ffff */
[----:B------:R-:W-:Y:S05]  /*16b90*/  BRA `(.L_x_661) ;  /* 0xfffffff800747947 */ /* 0x000fea000383ffff */
.L_x_662:
[----:B------:R-:W-:-:S00]  /*16ba0*/  BRA `(.L_x_662) ;  /* 0xfffffffc00fc7947 */ /* 0x000fc0000383ffff */
[----:B------:R-:W-:-:S00]  /*16bb0*/  NOP ;  /* 0x0000000000007918 */ /* 0x000fc00000000000 */
        /* <DEDUP_REMOVED lines=12> */
.L_x_663:


//--------------------- .nv.global.init           --------------------------
	.section	.nv.global.init,"aw",@progbits
.nv.global.init:
	.type		$str$22,@object
	.size		$str$22,($str$23 - $str$22)
$str$22:
        /*0000*/ 	.byte	0x6b, 0x5f, 0x74, 0x69, 0x6c, 0x65, 0x5f, 0x63, 0x6f, 0x75, 0x6e, 0x74, 0x20, 0x3e, 0x3d, 0x20
        /*0010*/ 	.byte	0x31, 0x00
	.type		$str$23,@object
	.size		$str$23,(__unnamed_1 - $str$23)
$str$23:
        /*0012*/ 	.byte	0x2f, 0x74, 0x6d, 0x70, 0x2f, 0x63, 0x75, 0x74, 0x6c, 0x61, 0x73, 0x73, 0x5f, 0x73, 0x77, 0x65
        /*0022*/ 	.byte	0x65, 0x70, 0x5f, 0x73, 0x72, 0x63, 0x2f, 0x69, 0x6e, 0x63, 0x6c, 0x75, 0x64, 0x65, 0x2f, 0x63
        /*0032*/ 	.byte	0x75, 0x74, 0x6c, 0x61, 0x73, 0x73, 0x2f, 0x67, 0x65, 0x6d, 0x6d, 0x2f, 0x63, 0x6f, 0x6c, 0x6c
        /*0042*/ 	.byte	0x65, 0x63, 0x74, 0x69, 0x76, 0x65, 0x2f, 0x73, 0x6d, 0x39, 0x30, 0x5f, 0x6d, 0x6d, 0x61, 0x5f
        /*0052*/ 	.byte	0x74, 0x6d, 0x61, 0x5f, 0x67, 0x6d, 0x6d, 0x61, 0x5f, 0x73, 0x73, 0x5f, 0x77, 0x61, 0x72, 0x70
        /*0062*/ 	.byte	0x73, 0x70, 0x65, 0x63, 0x69, 0x61, 0x6c, 0x69, 0x7a, 0x65, 0x64, 0x2e, 0x68, 0x70, 0x70, 0x00
	.type		__unnamed_1,@object
	.size		__unnamed_1,(.L_0 - __unnamed_1)
__unnamed_1:
        /* <DEDUP_REMOVED lines=173> */
        /*0b42*/ 	.byte	0x5d, 0x00
.L_0:


//--------------------- .nv.shared._ZN7cutlass13device_kernelINS_4gemm6kernel13GemmUniversalIN4cute5tupleIJiiiiEEENS1_10collective13CollectiveMmaINS1_34MainloopSm90TmaGmmaWarpSpecializedILi12ENS5_IJNS4_1CILi1EEESB_SB_EEENS1_35KernelTmaWarpSpecializedCooperativeEEENS5_IJNSA_ILi384EEENSA_ILi192EEENSA_ILi32EEEEEEaNS5_IJlSB_lEEEaSJ_NS4_8TiledMMAINS4_8MMA_AtomIJNS4_4SM904GMMA27MMA_64x192x32_S32S8S8_SS_TNEEEENS4_6LayoutINS5_IJNSA_ILi2EEESB_SB_EEENS5_IJSB_NSA_ILi0EEEST_EEEEENS5_IJNS4_10UnderscoreESW_SW_EEEEENS4_13SM90_TMA_LOADENS4_14ComposedLayoutINS4_7SwizzleILi1ELi4ELi3EEENS4_18smem_ptr_flag_bitsILi8EEENSQ_INS5_IJNSA_ILi8EEESH_EEENS5_IJSH_SB_EEEEEEEvNS4_8identityESZ_S19_vS1A_EENS_8epilogue10collective6detail29Sm90TmaWarpSpecializedAdapterINS1D_15DefaultEpilogueIaSJ_SJ_NS1C_6thread17LinearCombinationIaLi1EiiLNS1H_9ScaleType4KindE0ELNS_15FloatRoundStyleE2EaEENS1_15EpilogueDefaultEEEEEvvEEEEvNT_6ParamsE --------------------------
	.section	.nv.shared._ZN7cutlass13device_kernelINS_4gemm6kernel13GemmUniversalIN4cute5tupleIJiiiiEEENS1_10collective13CollectiveMmaINS1_34MainloopSm90TmaGmmaWarpSpecializedILi12ENS5_IJNS4_1CILi1EEESB_SB_EEENS1_35KernelTmaWarpSpecializedCooperativeEEENS5_IJNSA_ILi384EEENSA_ILi192EEENSA_ILi32EEEEEEaNS5_IJlSB_lEEEaSJ_NS4_8TiledMMAINS4_8MMA_AtomIJNS4_4SM904GMMA27MMA_64x192x32_S32S8S8_SS_TNEEEENS4_6LayoutINS5_IJNSA_ILi2EEESB_SB_EEENS5_IJSB_NSA_ILi0EEEST_EEEEENS5_IJNS4_10UnderscoreESW_SW_EEEEENS4_13SM90_TMA_LOADENS4_14ComposedLayoutINS4_7SwizzleILi1ELi4ELi3EEENS4_18smem_ptr_flag_bitsILi8EEENSQ_INS5_IJNSA_ILi8EEESH_EEENS5_IJSH_SB_EEEEEEEvNS4_8identityESZ_S19_vS1A_EENS_8epilogue10collective6detail29Sm90TmaWarpSpecializedAdapterINS1D_15DefaultEpilogueIaSJ_SJ_NS1C_6thread17LinearCombinationIaLi1EiiLNS1H_9ScaleType4KindE0ELNS_15FloatRoundStyleE2EaEENS1_15EpilogueDefaultEEEEEvvEEEEvNT_6ParamsE,"aw",@nobits
	.sectionflags	@""
	.align	16
	.zero		1024


//--------------------- .nv.shared.reserved.0     --------------------------
	.section	.nv.shared.reserved.0,"aw",@nobits
	.weak		__nv_reservedSMEM_offset_0_alias
	.size		__nv_reservedSMEM_offset_0_alias, 0, 0
	.other		__nv_reservedSMEM_offset_0_alias,@"STO_CUDA_RESERVED_SHARED STV_DEFAULT"
__nv_reservedSMEM_offset_0_alias:
	.zero		0


//--------------------- .nv.global                --------------------------
	.section	.nv.global,"aw",@nobits
.nv.global:
	.type		_ZN39_INTERNAL_8de8a3e6_4_k_cu_409278f5_89454cute1_E,@object
	.size		_ZN39_INTERNAL_8de8a3e6_4_k_cu_409278f5_89454cute1_E,(_ZN39_INTERNAL_8de8a3e6_4_k_cu_409278f5_89454cuda3std3__45__cpo6cbeginE - _ZN39_INTERNAL_8de8a3e6_4_k_cu_409278f5_89454cute1_E)
_ZN39_INTERNAL_8de8a3e6_4_k_cu_409278f5_89454cute1_E:
	.zero		1
	.type		_ZN39_INTERNAL_8de8a3e6_4_k_cu_409278f5_89454cuda3std3__45__cpo6cbeginE,@object
	.size		_ZN39_INTERNAL_8de8a3e6_4_k_cu_409278f5_89454cuda3std3__45__cpo6cbeginE,(_ZN39_INTERNAL_8de8a3e6_4_k_cu_409278f5_89454cuda3std3__48in_placeE - _ZN39_INTERNAL_8de8a3e6_4_k_cu_409278f5_89454cuda3std3__45__cpo6cbeginE)
_ZN39_INTERNAL_8de8a3e6_4_k_cu_409278f5_89454cuda3std3__45__cpo6cbeginE:
	.zero		1
	.type		_ZN39_INTERNAL_8de8a3e6_4_k_cu_409278f5_89454cuda3std3__48in_placeE,@object
	.size		_ZN39_INTERNAL_8de8a3e6_4_k_cu_409278f5_89454cuda3std3__48in_placeE,(_ZN39_INTERNAL_8de8a3e6_4_k_cu_409278f5_89454cuda3std6ranges3__45__cpo9iter_moveE - _ZN39_INTERNAL_8de8a3e6_4_k_cu_409278f5_89454cuda3std3__48in_placeE)
_ZN39_INTERNAL_8de8a3e6_4_k_cu_409278f5_89454cuda3std3__48in_placeE:
	.zero		1
	.type		_ZN39_INTERNAL_8de8a3e6_4_k_cu_409278f5_89454cuda3std6ranges3__45__cpo9iter_moveE,@object
	.size		_ZN39_INTERNAL_8de8a3e6_4_k_cu_409278f5_89454cuda3std6ranges3__45__cpo9iter_moveE,(_ZN39_INTERNAL_8de8a3e6_4_k_cu_409278f5_89454cuda3std3__45__cpo5beginE - _ZN39_INTERNAL_8de8a3e6_4_k_cu_409278f5_89454cuda3std6ranges3__45__cpo9iter_moveE)
_ZN39_INTERNAL_8de8a3e6_4_k_cu_409278f5_89454cuda3std6ranges3__45__cpo9iter_moveE:
	.zero		1
	.type		_ZN39_INTERNAL_8de8a3e6_4_k_cu_409278f5_89454cuda3std3__45__cpo5beginE,@object
	.size		_ZN39_INTERNAL_8de8a3e6_4_k_cu_409278f5_89454cuda3std3__45__cpo5beginE,(_ZN39_INTERNAL_8de8a3e6_4_k_cu_409278f5_89454cuda3std3__441_GLOBAL__N__8de8a3e6_4_k_cu_409278f5_89456ignoreE - _ZN39_INTERNAL_8de8a3e6_4_k_cu_409278f5_89454cuda3std3__45__cpo5beginE)
_ZN39_INTERNAL_8de8a3e6_4_k_cu_409278f5_89454cuda3std3__45__cpo5beginE:
	.zero		1
	.type		_ZN39_INTERNAL_8de8a3e6_4_k_cu_409278f5_89454cuda3std3__441_GLOBAL__N__8de8a3e6_4_k_cu_409278f5_89456ignoreE,@object
	.size		_ZN39_INTERNAL_8de8a3e6_4_k_cu_409278f5_89454cuda3std3__441_GLOBAL__N__8de8a3e6_4_k_cu_409278f5_89456ignoreE,(_ZN39_INTERNAL_8de8a3e6_4_k_cu_409278f5_89454cute7productE - _ZN39_INTERNAL_8de8a3e6_4_k_cu_409278f5_89454cuda3std3__441_GLOBAL__N__8de8a3e6_4_k_cu_409278f5_89456ignoreE)
_ZN39_INTERNAL_8de8a3e6_4_k_cu_409278f5_89454cuda3std3__441_GLOBAL__N__8de8a3e6_4_k_cu_409278f5_89456ignoreE:
	.zero		1
	.type		_ZN39_INTERNAL_8de8a3e6_4_k_cu_409278f5_89454cute7productE,@object
	.size		_ZN39_INTERNAL_8de8a3e6_4_k_cu_409278f5_89454cute7productE,(_ZN39_INTERNAL_8de8a3e6_4_k_cu_409278f5_89454cuda3std3__45__cpo3endE - _ZN39_INTERNAL_8de8a3e6_4_k_cu_409278f5_89454cute7productE)
_ZN39_INTERNAL_8de8a3e6_4_k_cu_409278f5_89454cute7productE:
	.zero		1
	.type		_ZN39_INTERNAL_8de8a3e6_4_k_cu_409278f5_89454cuda3std3__45__cpo3endE,@object
	.size		_ZN39_INTERNAL_8de8a3e6_4_k_cu_409278f5_89454cuda3std3__45__cpo3endE,(_ZN39_INTERNAL_8de8a3e6_4_k_cu_409278f5_89454cuda3std3__419piecewise_constructE - _ZN39_INTERNAL_8de8a3e6_4_k_cu_409278f5_89454cuda3std3__45__cpo3endE)
_ZN39_INTERNAL_8de8a3e6_4_k_cu_409278f5_89454cuda3std3__45__cpo3endE:
	.zero		1
	.type		_ZN39_INTERNAL_8de8a3e6_4_k_cu_409278f5_89454cuda3std3__419piecewise_constructE,@object
	.size		_ZN39_INTERNAL_8de8a3e6_4_k_cu_409278f5_89454cuda3std3__419piecewise_constructE,(_ZN39_INTERNAL_8de8a3e6_4_k_cu_409278f5_89454cuda3std3__45__cpo4cendE - _ZN39_INTERNAL_8de8a3e6_4_k_cu_409278f5_89454cuda3std3__419piecewise_constructE)
_ZN39_INTERNAL_8de8a3e6_4_k_cu_409278f5_89454cuda3std3__419piecewise_constructE:
	.zero		1
	.type		_ZN39_INTERNAL_8de8a3e6_4_k_cu_409278f5_89454cuda3std3__45__cpo4cendE,@object
	.size		_ZN39_INTERNAL_8de8a3e6_4_k_cu_409278f5_89454cuda3std3__45__cpo4cendE,(_ZN39_INTERNAL_8de8a3e6_4_k_cu_409278f5_89454cuda3std6ranges3__45__cpo4swapE - _ZN39_INTERNAL_8de8a3e6_4_k_cu_409278f5_89454cuda3std3__45__cpo4cendE)
_ZN39_INTERNAL_8de8a3e6_4_k_cu_409278f5_89454cuda3std3__45__cpo4cendE:
	.zero		1
	.type		_ZN39_INTERNAL_8de8a3e6_4_k_cu_409278f5_89454cuda3std6ranges3__45__cpo4swapE,@object
	.size		_ZN39_INTERNAL_8de8a3e6_4_k_cu_409278f5_89454cuda3std6ranges3__45__cpo4swapE,(.L_8 - _ZN39_INTERNAL_8de8a3e6_4_k_cu_409278f5_89454cuda3std6ranges3__45__cpo4swapE)
_ZN39_INTERNAL_8de8a3e6_4_k_cu_409278f5_89454cuda3std6ranges3__45__cpo4swapE:
	.zero		1
.L_8:


//--------------------- .nv.constant0._ZN7cutlass13device_kernelINS_4gemm6kernel13GemmUniversalIN4cute5tupleIJiiiiEEENS1_10collective13CollectiveMmaINS1_34MainloopSm90TmaGmmaWarpSpecializedILi12ENS5_IJNS4_1CILi1EEESB_SB_EEENS1_35KernelTmaWarpSpecializedCooperativeEEENS5_IJNSA_ILi384EEENSA_ILi192EEENSA_ILi32EEEEEEaNS5_IJlSB_lEEEaSJ_NS4_8TiledMMAINS4_8MMA_AtomIJNS4_4SM904GMMA27MMA_64x192x32_S32S8S8_SS_TNEEEENS4_6LayoutINS5_IJNSA_ILi2EEESB_SB_EEENS5_IJSB_NSA_ILi0EEEST_EEEEENS5_IJNS4_10UnderscoreESW_SW_EEEEENS4_13SM90_TMA_LOADENS4_14ComposedLayoutINS4_7SwizzleILi1ELi4ELi3EEENS4_18smem_ptr_flag_bitsILi8EEENSQ_INS5_IJNSA_ILi8EEESH_EEENS5_IJSH_SB_EEEEEEEvNS4_8identityESZ_S19_vS1A_EENS_8epilogue10collective6detail29Sm90TmaWarpSpecializedAdapterINS1D_15DefaultEpilogueIaSJ_SJ_NS1C_6thread17LinearCombinationIaLi1EiiLNS1H_9ScaleType4KindE0ELNS_15FloatRoundStyleE2EaEENS1_15EpilogueDefaultEEEEEvvEEEEvNT_6ParamsE --------------------------
	.section	.nv.constant0._ZN7cutlass13device_kernelINS_4gemm6kernel13GemmUniversalIN4cute5tupleIJiiiiEEENS1_10collective13CollectiveMmaINS1_34MainloopSm90TmaGmmaWarpSpecializedILi12ENS5_IJNS4_1CILi1EEESB_SB_EEENS1_35KernelTmaWarpSpecializedCooperativeEEENS5_IJNSA_ILi384EEENSA_ILi192EEENSA_ILi32EEEEEEaNS5_IJlSB_lEEEaSJ_NS4_8TiledMMAINS4_8MMA_AtomIJNS4_4SM904GMMA27MMA_64x192x32_S32S8S8_SS_TNEEEENS4_6LayoutINS5_IJNSA_ILi2EEESB_SB_EEENS5_IJSB_NSA_ILi0EEEST_EEEEENS5_IJNS4_10UnderscoreESW_SW_EEEEENS4_13SM90_TMA_LOADENS4_14ComposedLayoutINS4_7SwizzleILi1ELi4ELi3EEENS4_18smem_ptr_flag_bitsILi8EEENSQ_INS5_IJNSA_ILi8EEESH_EEENS5_IJSH_SB_EEEEEEEvNS4_8identityESZ_S19_vS1A_EENS_8epilogue10collective6detail29Sm90TmaWarpSpecializedAdapterINS1D_15DefaultEpilogueIaSJ_SJ_NS1C_6thread17LinearCombinationIaLi1EiiLNS1H_9ScaleType4KindE0ELNS_15FloatRoundStyleE2EaEENS1_15EpilogueDefaultEEEEEvvEEEEvNT_6ParamsE,"a",@progbits
	.sectionflags	@""
	.align	4
.nv.constant0._ZN7cutlass13device_kernelINS_4gemm6kernel13GemmUniversalIN4cute5tupleIJiiiiEEENS1_10collective13CollectiveMmaINS1_34MainloopSm90TmaGmmaWarpSpecializedILi12ENS5_IJNS4_1CILi1EEESB_SB_EEENS1_35KernelTmaWarpSpecializedCooperativeEEENS5_IJNSA_ILi384EEENSA_ILi192EEENSA_ILi32EEEEEEaNS5_IJlSB_lEEEaSJ_NS4_8TiledMMAINS4_8MMA_AtomIJNS4_4SM904GMMA27MMA_64x192x32_S32S8S8_SS_TNEEEENS4_6LayoutINS5_IJNSA_ILi2EEESB_SB_EEENS5_IJSB_NSA_ILi0EEEST_EEEEENS5_IJNS4_10UnderscoreESW_SW_EEEEENS4_13SM90_TMA_LOADENS4_14ComposedLayoutINS4_7SwizzleILi1ELi4ELi3EEENS4_18smem_ptr_flag_bitsILi8EEENSQ_INS5_IJNSA_ILi8EEESH_EEENS5_IJSH_SB_EEEEEEEvNS4_8identityESZ_S19_vS1A_EENS_8epilogue10collective6detail29Sm90TmaWarpSpecializedAdapterINS1D_15DefaultEpilogueIaSJ_SJ_NS1C_6thread17LinearCombinationIaLi1EiiLNS1H_9ScaleType4KindE0ELNS_15FloatRoundStyleE2EaEENS1_15EpilogueDefaultEEEEEvvEEEEvNT_6ParamsE:
	.zero		1664


//--------------------- SYMBOLS --------------------------

	.type		.nv.reservedSmem.offset0,@object
	.size		.nv.reservedSmem.offset0,0x4
	.type		__assertfail,@function
